//
// Generated by NVIDIA NVVM Compiler
//
// Compiler Build ID: CL-36424714
// Cuda compilation tools, release 13.0, V13.0.88
// Based on NVVM 20.0.0
//

.version 9.0
.target sm_100
.address_size 64

	// .globl	_Z16k_radixSortBlockPjjjj
// _ZZ5splitbjPjE11false_total has been demoted
// _ZZN3cub18CUB_300001_SM_10006detail10radix_sort31DeviceRadixSortSingleTileKernelINS1_5radix10policy_hubIjNS0_8NullTypeEyE10Policy1000ELNS0_9SortOrderE0EjS6_yNS1_21identity_decomposer_tEEEvPKT1_PSB_PKT2_PSF_T3_iiT4_E12temp_storage has been demoted
// _ZZN3cub18CUB_300001_SM_10006detail10radix_sort30DeviceRadixSortHistogramKernelINS1_5radix10policy_hubIjNS0_8NullTypeEyE10Policy1000ELNS0_9SortOrderE0EjyNS1_21identity_decomposer_tEEEvPT2_PKT1_SB_iiT3_E12temp_storage has been demoted
// _ZZN3cub18CUB_300001_SM_10006detail10radix_sort33DeviceRadixSortExclusiveSumKernelINS1_5radix10policy_hubIjNS0_8NullTypeEyE10Policy1000EyEEvPT0_E12temp_storage has been demoted
// _ZZN3cub18CUB_300001_SM_10006detail10radix_sort29DeviceRadixSortOnesweepKernelINS1_5radix10policy_hubIjNS0_8NullTypeEyE10Policy1000ELNS0_9SortOrderE0EjS6_yiiNS1_21identity_decomposer_tEEEvPT5_SC_PT3_PKSD_PT1_PKSH_PT2_PKSL_T4_iiT6_E1s has been demoted
.global .align 1 .b8 _ZN34_INTERNAL_e9cb74f8_4_k_cu_e839a9cc4cuda3std3__45__cpo5beginE[1];
.global .align 1 .b8 _ZN34_INTERNAL_e9cb74f8_4_k_cu_e839a9cc4cuda3std3__45__cpo3endE[1];
.global .align 1 .b8 _ZN34_INTERNAL_e9cb74f8_4_k_cu_e839a9cc4cuda3std3__45__cpo6cbeginE[1];
.global .align 1 .b8 _ZN34_INTERNAL_e9cb74f8_4_k_cu_e839a9cc4cuda3std3__45__cpo4cendE[1];
.global .align 1 .b8 _ZN34_INTERNAL_e9cb74f8_4_k_cu_e839a9cc4cuda3std3__45__cpo6rbeginE[1];
.global .align 1 .b8 _ZN34_INTERNAL_e9cb74f8_4_k_cu_e839a9cc4cuda3std3__45__cpo4rendE[1];
.global .align 1 .b8 _ZN34_INTERNAL_e9cb74f8_4_k_cu_e839a9cc4cuda3std3__45__cpo7crbeginE[1];
.global .align 1 .b8 _ZN34_INTERNAL_e9cb74f8_4_k_cu_e839a9cc4cuda3std3__45__cpo5crendE[1];
.global .align 1 .b8 _ZN34_INTERNAL_e9cb74f8_4_k_cu_e839a9cc4cuda3std3__436_GLOBAL__N__e9cb74f8_4_k_cu_e839a9cc6ignoreE[1];
.global .align 1 .b8 _ZN34_INTERNAL_e9cb74f8_4_k_cu_e839a9cc4cuda3std3__419piecewise_constructE[1];
.global .align 1 .b8 _ZN34_INTERNAL_e9cb74f8_4_k_cu_e839a9cc4cuda3std3__48in_placeE[1];
.global .align 1 .b8 _ZN34_INTERNAL_e9cb74f8_4_k_cu_e839a9cc4cuda3std3__420unreachable_sentinelE[1];
.global .align 1 .b8 _ZN34_INTERNAL_e9cb74f8_4_k_cu_e839a9cc4cuda3std3__47nulloptE[1];
.global .align 1 .b8 _ZN34_INTERNAL_e9cb74f8_4_k_cu_e839a9cc4cuda3std3__48unexpectE[1];
.global .align 1 .b8 _ZN34_INTERNAL_e9cb74f8_4_k_cu_e839a9cc4cuda3std6ranges3__45__cpo4swapE[1];
.global .align 1 .b8 _ZN34_INTERNAL_e9cb74f8_4_k_cu_e839a9cc4cuda3std6ranges3__45__cpo9iter_moveE[1];
.global .align 1 .b8 _ZN34_INTERNAL_e9cb74f8_4_k_cu_e839a9cc4cuda3std6ranges3__45__cpo5beginE[1];
.global .align 1 .b8 _ZN34_INTERNAL_e9cb74f8_4_k_cu_e839a9cc4cuda3std6ranges3__45__cpo3endE[1];
.global .align 1 .b8 _ZN34_INTERNAL_e9cb74f8_4_k_cu_e839a9cc4cuda3std6ranges3__45__cpo6cbeginE[1];
.global .align 1 .b8 _ZN34_INTERNAL_e9cb74f8_4_k_cu_e839a9cc4cuda3std6ranges3__45__cpo4cendE[1];
.global .align 1 .b8 _ZN34_INTERNAL_e9cb74f8_4_k_cu_e839a9cc4cuda3std6ranges3__45__cpo7advanceE[1];
.global .align 1 .b8 _ZN34_INTERNAL_e9cb74f8_4_k_cu_e839a9cc4cuda3std6ranges3__45__cpo9iter_swapE[1];
.global .align 1 .b8 _ZN34_INTERNAL_e9cb74f8_4_k_cu_e839a9cc4cuda3std6ranges3__45__cpo4nextE[1];
.global .align 1 .b8 _ZN34_INTERNAL_e9cb74f8_4_k_cu_e839a9cc4cuda3std6ranges3__45__cpo4prevE[1];
.global .align 1 .b8 _ZN34_INTERNAL_e9cb74f8_4_k_cu_e839a9cc4cuda3std6ranges3__45__cpo4dataE[1];
.global .align 1 .b8 _ZN34_INTERNAL_e9cb74f8_4_k_cu_e839a9cc4cuda3std6ranges3__45__cpo5cdataE[1];
.global .align 1 .b8 _ZN34_INTERNAL_e9cb74f8_4_k_cu_e839a9cc4cuda3std6ranges3__45__cpo4sizeE[1];
.global .align 1 .b8 _ZN34_INTERNAL_e9cb74f8_4_k_cu_e839a9cc4cuda3std6ranges3__45__cpo5ssizeE[1];
.global .align 1 .b8 _ZN34_INTERNAL_e9cb74f8_4_k_cu_e839a9cc4cuda3std6ranges3__45__cpo8distanceE[1];
.global .align 1 .b8 _ZN34_INTERNAL_e9cb74f8_4_k_cu_e839a9cc6thrust24THRUST_300001_SM_1000_NS8cuda_cub3parE[1];
.global .align 1 .b8 _ZN34_INTERNAL_e9cb74f8_4_k_cu_e839a9cc6thrust24THRUST_300001_SM_1000_NS8cuda_cub10par_nosyncE[1];
.global .align 1 .b8 _ZN34_INTERNAL_e9cb74f8_4_k_cu_e839a9cc6thrust24THRUST_300001_SM_1000_NS6system6detail10sequential3seqE[1];
.global .align 1 .b8 _ZN34_INTERNAL_e9cb74f8_4_k_cu_e839a9cc6thrust24THRUST_300001_SM_1000_NS6system3cpp3parE[1];
.global .align 1 .b8 _ZN34_INTERNAL_e9cb74f8_4_k_cu_e839a9cc6thrust24THRUST_300001_SM_1000_NS12placeholders2_1E[1];
.global .align 1 .b8 _ZN34_INTERNAL_e9cb74f8_4_k_cu_e839a9cc6thrust24THRUST_300001_SM_1000_NS12placeholders2_2E[1];
.global .align 1 .b8 _ZN34_INTERNAL_e9cb74f8_4_k_cu_e839a9cc6thrust24THRUST_300001_SM_1000_NS12placeholders2_3E[1];
.global .align 1 .b8 _ZN34_INTERNAL_e9cb74f8_4_k_cu_e839a9cc6thrust24THRUST_300001_SM_1000_NS12placeholders2_4E[1];
.global .align 1 .b8 _ZN34_INTERNAL_e9cb74f8_4_k_cu_e839a9cc6thrust24THRUST_300001_SM_1000_NS12placeholders2_5E[1];
.global .align 1 .b8 _ZN34_INTERNAL_e9cb74f8_4_k_cu_e839a9cc6thrust24THRUST_300001_SM_1000_NS12placeholders2_6E[1];
.global .align 1 .b8 _ZN34_INTERNAL_e9cb74f8_4_k_cu_e839a9cc6thrust24THRUST_300001_SM_1000_NS12placeholders2_7E[1];
.global .align 1 .b8 _ZN34_INTERNAL_e9cb74f8_4_k_cu_e839a9cc6thrust24THRUST_300001_SM_1000_NS12placeholders2_8E[1];
.global .align 1 .b8 _ZN34_INTERNAL_e9cb74f8_4_k_cu_e839a9cc6thrust24THRUST_300001_SM_1000_NS12placeholders2_9E[1];
.global .align 1 .b8 _ZN34_INTERNAL_e9cb74f8_4_k_cu_e839a9cc6thrust24THRUST_300001_SM_1000_NS12placeholders3_10E[1];
.global .align 1 .b8 _ZN34_INTERNAL_e9cb74f8_4_k_cu_e839a9cc6thrust24THRUST_300001_SM_1000_NS3seqE[1];
.global .align 1 .b8 _ZN34_INTERNAL_e9cb74f8_4_k_cu_e839a9cc6thrust24THRUST_300001_SM_1000_NS6deviceE[1];
.extern .shared .align 16 .b8 sh_arr[];

.visible .entry _Z16k_radixSortBlockPjjjj(
	.param .u64 .ptr .align 1 _Z16k_radixSortBlockPjjjj_param_0,
	.param .u32 _Z16k_radixSortBlockPjjjj_param_1,
	.param .u32 _Z16k_radixSortBlockPjjjj_param_2,
	.param .u32 _Z16k_radixSortBlockPjjjj_param_3
)
{
	.reg .pred 	%p<11>;
	.reg .b32 	%r<58>;
	.reg .b64 	%rd<7>;
	// demoted variable
	.shared .align 4 .u32 _ZZ5splitbjPjE11false_total;
	ld.param.u64 	%rd2, [_Z16k_radixSortBlockPjjjj_param_0];
	ld.param.u32 	%r21, [_Z16k_radixSortBlockPjjjj_param_1];
	ld.param.u32 	%r22, [_Z16k_radixSortBlockPjjjj_param_2];
	ld.param.u32 	%r23, [_Z16k_radixSortBlockPjjjj_param_3];
	cvta.to.global.u64 	%rd1, %rd2;
	mov.u32 	%r1, %tid.x;
	mov.u32 	%r2, %ntid.x;
	mov.u32 	%r24, %ctaid.x;
	mul.lo.s32 	%r3, %r2, %r24;
	add.s32 	%r4, %r3, %r1;
	setp.ge.u32 	%p1, %r4, %r23;
	@%p1 bra 	$L__BB0_15;
	shl.b32 	%r25, %r2, 2;
	mov.u32 	%r26, sh_arr;
	add.s32 	%r5, %r26, %r25;
	mul.wide.s32 	%rd3, %r4, 4;
	add.s64 	%rd4, %rd1, %rd3;
	ld.global.u32 	%r27, [%rd4];
	shl.b32 	%r28, %r1, 2;
	add.s32 	%r6, %r5, %r28;
	st.shared.u32 	[%r6], %r27;
	bar.sync 	0;
	setp.lt.u32 	%p2, %r22, 2;
	@%p2 bra 	$L__BB0_14;
	sub.s32 	%r30, %r23, %r3;
	min.u32 	%r7, %r30, %r2;
	add.s32 	%r8, %r26, %r28;
	add.s32 	%r9, %r7, -1;
	mov.b32 	%r54, 1;
$L__BB0_3:
	setp.lt.u32 	%p3, %r2, 2;
	ld.shared.u32 	%r33, [%r6];
	shr.u32 	%r34, %r33, %r21;
	and.b32  	%r11, %r34, %r54;
	setp.ne.s32 	%p4, %r11, 0;
	selp.s32 	%r12, -1, 0, %p4;
	selp.u32 	%r35, 1, 0, %p4;
	st.shared.u32 	[%r8], %r35;
	bar.sync 	0;
	@%p3 bra 	$L__BB0_9;
	mov.b32 	%r55, 1;
$L__BB0_5:
	setp.lt.u32 	%p5, %r1, %r55;
	@%p5 bra 	$L__BB0_7;
	ld.shared.u32 	%r37, [%r8];
	sub.s32 	%r38, %r1, %r55;
	shl.b32 	%r39, %r38, 2;
	add.s32 	%r41, %r26, %r39;
	ld.shared.u32 	%r42, [%r41];
	add.s32 	%r56, %r42, %r37;
	bra.uni 	$L__BB0_8;
$L__BB0_7:
	ld.shared.u32 	%r56, [%r8];
$L__BB0_8:
	bar.sync 	0;
	st.shared.u32 	[%r8], %r56;
	bar.sync 	0;
	shl.b32 	%r55, %r55, 1;
	setp.lt.u32 	%p6, %r55, %r2;
	@%p6 bra 	$L__BB0_5;
$L__BB0_9:
	setp.eq.s32 	%p7, %r1, 0;
	mov.b32 	%r57, 0;
	@%p7 bra 	$L__BB0_11;
	ld.shared.u32 	%r57, [%r8+-4];
$L__BB0_11:
	setp.ne.s32 	%p8, %r1, %r9;
	@%p8 bra 	$L__BB0_13;
	add.s32 	%r44, %r7, %r12;
	sub.s32 	%r45, %r44, %r57;
	st.shared.u32 	[_ZZ5splitbjPjE11false_total], %r45;
$L__BB0_13:
	setp.ne.s32 	%p9, %r11, 0;
	bar.sync 	0;
	ld.shared.u32 	%r46, [_ZZ5splitbjPjE11false_total];
	add.s32 	%r47, %r46, %r57;
	sub.s32 	%r48, %r1, %r57;
	selp.b32 	%r49, %r47, %r48, %p9;
	ld.shared.u32 	%r50, [%r6];
	bar.sync 	0;
	shl.b32 	%r51, %r49, 2;
	add.s32 	%r52, %r5, %r51;
	st.shared.u32 	[%r52], %r50;
	bar.sync 	0;
	shl.b32 	%r54, %r54, 1;
	setp.lt.u32 	%p10, %r54, %r22;
	@%p10 bra 	$L__BB0_3;
$L__BB0_14:
	ld.shared.u32 	%r53, [%r6];
	mul.wide.u32 	%rd5, %r4, 4;
	add.s64 	%rd6, %rd1, %rd5;
	st.global.u32 	[%rd6], %r53;
$L__BB0_15:
	ret;

}
	// .globl	_Z13k_findOffsetsPjS_S_jjj
.visible .entry _Z13k_findOffsetsPjS_S_jjj(
	.param .u64 .ptr .align 1 _Z13k_findOffsetsPjS_S_jjj_param_0,
	.param .u64 .ptr .align 1 _Z13k_findOffsetsPjS_S_jjj_param_1,
	.param .u64 .ptr .align 1 _Z13k_findOffsetsPjS_S_jjj_param_2,
	.param .u32 _Z13k_findOffsetsPjS_S_jjj_param_3,
	.param .u32 _Z13k_findOffsetsPjS_S_jjj_param_4,
	.param .u32 _Z13k_findOffsetsPjS_S_jjj_param_5
)
{
	.reg .pred 	%p<33>;
	.reg .b32 	%r<170>;
	.reg .b64 	%rd<15>;

	ld.param.u64 	%rd4, [_Z13k_findOffsetsPjS_S_jjj_param_0];
	ld.param.u64 	%rd5, [_Z13k_findOffsetsPjS_S_jjj_param_1];
	ld.param.u64 	%rd6, [_Z13k_findOffsetsPjS_S_jjj_param_2];
	ld.param.u32 	%r76, [_Z13k_findOffsetsPjS_S_jjj_param_3];
	ld.param.u32 	%r77, [_Z13k_findOffsetsPjS_S_jjj_param_4];
	ld.param.u32 	%r78, [_Z13k_findOffsetsPjS_S_jjj_param_5];
	cvta.to.global.u64 	%rd1, %rd4;
	cvta.to.global.u64 	%rd2, %rd5;
	cvta.to.global.u64 	%rd7, %rd6;
	mov.u32 	%r1, %tid.x;
	mov.u32 	%r79, %ntid.x;
	mov.u32 	%r2, %ctaid.x;
	mul.lo.s32 	%r80, %r79, %r2;
	add.s32 	%r81, %r80, %r1;
	sub.s32 	%r82, %r78, %r80;
	min.u32 	%r3, %r82, %r79;
	mul.wide.u32 	%rd8, %r81, 4;
	add.s64 	%rd3, %rd7, %rd8;
	ld.global.u32 	%r83, [%rd3];
	shr.u32 	%r84, %r83, %r76;
	add.s32 	%r4, %r77, -1;
	and.b32  	%r5, %r84, %r4;
	setp.ge.u32 	%p1, %r81, %r78;
	@%p1 bra 	$L__BB1_46;
	setp.ne.s32 	%p2, %r1, 0;
	@%p2 bra 	$L__BB1_15;
	add.s32 	%r6, %r5, 1;
	setp.eq.s32 	%p3, %r6, 0;
	@%p3 bra 	$L__BB1_15;
	and.b32  	%r7, %r6, 15;
	setp.lt.u32 	%p4, %r5, 15;
	mov.b32 	%r152, 0;
	@%p4 bra 	$L__BB1_6;
	and.b32  	%r152, %r6, -16;
	mov.u32 	%r87, sh_arr;
	add.s32 	%r149, %r87, 32;
	neg.s32 	%r150, %r152;
$L__BB1_5:
	.pragma "nounroll";
	mov.b32 	%r88, 0;
	st.shared.v4.u32 	[%r149+-32], {%r88, %r88, %r88, %r88};
	st.shared.v4.u32 	[%r149+-16], {%r88, %r88, %r88, %r88};
	st.shared.v4.u32 	[%r149], {%r88, %r88, %r88, %r88};
	st.shared.v4.u32 	[%r149+16], {%r88, %r88, %r88, %r88};
	add.s32 	%r150, %r150, 16;
	add.s32 	%r149, %r149, 64;
	setp.ne.s32 	%p5, %r150, 0;
	@%p5 bra 	$L__BB1_5;
$L__BB1_6:
	setp.eq.s32 	%p6, %r7, 0;
	@%p6 bra 	$L__BB1_15;
	and.b32  	%r15, %r6, 7;
	setp.lt.u32 	%p7, %r7, 8;
	@%p7 bra 	$L__BB1_9;
	shl.b32 	%r89, %r152, 2;
	mov.u32 	%r90, sh_arr;
	add.s32 	%r91, %r90, %r89;
	mov.b32 	%r92, 0;
	st.shared.u32 	[%r91], %r92;
	st.shared.u32 	[%r91+4], %r92;
	st.shared.u32 	[%r91+8], %r92;
	st.shared.u32 	[%r91+12], %r92;
	st.shared.u32 	[%r91+16], %r92;
	st.shared.u32 	[%r91+20], %r92;
	st.shared.u32 	[%r91+24], %r92;
	st.shared.u32 	[%r91+28], %r92;
	add.s32 	%r152, %r152, 8;
$L__BB1_9:
	setp.eq.s32 	%p8, %r15, 0;
	@%p8 bra 	$L__BB1_15;
	and.b32  	%r18, %r6, 3;
	setp.lt.u32 	%p9, %r15, 4;
	@%p9 bra 	$L__BB1_12;
	shl.b32 	%r93, %r152, 2;
	mov.u32 	%r94, sh_arr;
	add.s32 	%r95, %r94, %r93;
	mov.b32 	%r96, 0;
	st.shared.u32 	[%r95], %r96;
	st.shared.u32 	[%r95+4], %r96;
	st.shared.u32 	[%r95+8], %r96;
	st.shared.u32 	[%r95+12], %r96;
	add.s32 	%r152, %r152, 4;
$L__BB1_12:
	setp.eq.s32 	%p10, %r18, 0;
	@%p10 bra 	$L__BB1_15;
	shl.b32 	%r97, %r152, 2;
	mov.u32 	%r98, sh_arr;
	add.s32 	%r155, %r98, %r97;
	neg.s32 	%r154, %r18;
$L__BB1_14:
	.pragma "nounroll";
	mov.b32 	%r99, 0;
	st.shared.u32 	[%r155], %r99;
	add.s32 	%r155, %r155, 4;
	add.s32 	%r154, %r154, 1;
	setp.ne.s32 	%p11, %r154, 0;
	@%p11 bra 	$L__BB1_14;
$L__BB1_15:
	add.s32 	%r100, %r3, -1;
	setp.ne.s32 	%p12, %r1, %r100;
	@%p12 bra 	$L__BB1_29;
	not.b32 	%r119, %r5;
	add.s32 	%r27, %r77, %r119;
	setp.eq.s32 	%p22, %r27, 0;
	@%p22 bra 	$L__BB1_42;
	sub.s32 	%r121, %r77, %r5;
	add.s32 	%r122, %r121, -2;
	and.b32  	%r28, %r27, 15;
	setp.lt.u32 	%p23, %r122, 15;
	mov.b32 	%r161, 0;
	@%p23 bra 	$L__BB1_20;
	and.b32  	%r161, %r27, -16;
	neg.s32 	%r157, %r161;
	shl.b32 	%r123, %r5, 2;
	mov.u32 	%r124, sh_arr;
	add.s32 	%r125, %r123, %r124;
	add.s32 	%r156, %r125, 32;
$L__BB1_19:
	.pragma "nounroll";
	st.shared.u32 	[%r156+-28], %r3;
	st.shared.u32 	[%r156+-24], %r3;
	st.shared.u32 	[%r156+-20], %r3;
	st.shared.u32 	[%r156+-16], %r3;
	st.shared.u32 	[%r156+-12], %r3;
	st.shared.u32 	[%r156+-8], %r3;
	st.shared.u32 	[%r156+-4], %r3;
	st.shared.u32 	[%r156], %r3;
	st.shared.u32 	[%r156+4], %r3;
	st.shared.u32 	[%r156+8], %r3;
	st.shared.u32 	[%r156+12], %r3;
	st.shared.u32 	[%r156+16], %r3;
	st.shared.u32 	[%r156+20], %r3;
	st.shared.u32 	[%r156+24], %r3;
	st.shared.u32 	[%r156+28], %r3;
	st.shared.u32 	[%r156+32], %r3;
	add.s32 	%r157, %r157, 16;
	add.s32 	%r156, %r156, 64;
	setp.eq.s32 	%p24, %r157, 0;
	@%p24 bra 	$L__BB1_20;
	bra.uni 	$L__BB1_19;
$L__BB1_20:
	setp.eq.s32 	%p25, %r28, 0;
	@%p25 bra 	$L__BB1_42;
	shl.b32 	%r126, %r5, 2;
	mov.u32 	%r127, sh_arr;
	add.s32 	%r48, %r127, %r126;
	and.b32  	%r49, %r27, 7;
	setp.lt.u32 	%p26, %r28, 8;
	@%p26 bra 	$L__BB1_23;
	shl.b32 	%r128, %r161, 2;
	add.s32 	%r129, %r48, %r128;
	st.shared.u32 	[%r129+4], %r3;
	st.shared.u32 	[%r129+8], %r3;
	st.shared.u32 	[%r129+12], %r3;
	st.shared.u32 	[%r129+16], %r3;
	st.shared.u32 	[%r129+20], %r3;
	st.shared.u32 	[%r129+24], %r3;
	st.shared.u32 	[%r129+28], %r3;
	st.shared.u32 	[%r129+32], %r3;
	add.s32 	%r161, %r161, 8;
$L__BB1_23:
	setp.eq.s32 	%p27, %r49, 0;
	@%p27 bra 	$L__BB1_42;
	and.b32  	%r52, %r27, 3;
	setp.lt.u32 	%p28, %r49, 4;
	@%p28 bra 	$L__BB1_26;
	shl.b32 	%r130, %r161, 2;
	add.s32 	%r131, %r48, %r130;
	st.shared.u32 	[%r131+4], %r3;
	st.shared.u32 	[%r131+8], %r3;
	st.shared.u32 	[%r131+12], %r3;
	st.shared.u32 	[%r131+16], %r3;
	add.s32 	%r161, %r161, 4;
$L__BB1_26:
	setp.eq.s32 	%p29, %r52, 0;
	@%p29 bra 	$L__BB1_42;
	shl.b32 	%r132, %r161, 2;
	add.s32 	%r134, %r132, %r126;
	add.s32 	%r136, %r134, %r127;
	add.s32 	%r164, %r136, 4;
	neg.s32 	%r163, %r52;
$L__BB1_28:
	.pragma "nounroll";
	st.shared.u32 	[%r164], %r3;
	add.s32 	%r164, %r164, 4;
	add.s32 	%r163, %r163, 1;
	setp.eq.s32 	%p30, %r163, 0;
	@%p30 bra 	$L__BB1_42;
	bra.uni 	$L__BB1_28;
$L__BB1_29:
	ld.global.u32 	%r101, [%rd3+4];
	shr.u32 	%r102, %r101, %r76;
	and.b32  	%r36, %r102, %r4;
	setp.le.s32 	%p13, %r36, %r5;
	@%p13 bra 	$L__BB1_42;
	add.s32 	%r37, %r1, 1;
	sub.s32 	%r38, %r36, %r5;
	and.b32  	%r39, %r38, 15;
	sub.s32 	%r104, %r5, %r36;
	setp.gt.u32 	%p14, %r104, -16;
	mov.b32 	%r166, 0;
	@%p14 bra 	$L__BB1_33;
	and.b32  	%r166, %r38, -16;
	neg.s32 	%r159, %r166;
	shl.b32 	%r105, %r5, 2;
	mov.u32 	%r106, sh_arr;
	add.s32 	%r107, %r105, %r106;
	add.s32 	%r158, %r107, 32;
$L__BB1_32:
	.pragma "nounroll";
	st.shared.u32 	[%r158+-28], %r37;
	st.shared.u32 	[%r158+-24], %r37;
	st.shared.u32 	[%r158+-20], %r37;
	st.shared.u32 	[%r158+-16], %r37;
	st.shared.u32 	[%r158+-12], %r37;
	st.shared.u32 	[%r158+-8], %r37;
	st.shared.u32 	[%r158+-4], %r37;
	st.shared.u32 	[%r158], %r37;
	st.shared.u32 	[%r158+4], %r37;
	st.shared.u32 	[%r158+8], %r37;
	st.shared.u32 	[%r158+12], %r37;
	st.shared.u32 	[%r158+16], %r37;
	st.shared.u32 	[%r158+20], %r37;
	st.shared.u32 	[%r158+24], %r37;
	st.shared.u32 	[%r158+28], %r37;
	st.shared.u32 	[%r158+32], %r37;
	add.s32 	%r159, %r159, 16;
	add.s32 	%r158, %r158, 64;
	setp.eq.s32 	%p15, %r159, 0;
	@%p15 bra 	$L__BB1_33;
	bra.uni 	$L__BB1_32;
$L__BB1_33:
	setp.eq.s32 	%p16, %r39, 0;
	@%p16 bra 	$L__BB1_42;
	shl.b32 	%r108, %r5, 2;
	mov.u32 	%r109, sh_arr;
	add.s32 	%r62, %r109, %r108;
	and.b32  	%r63, %r38, 7;
	setp.lt.u32 	%p17, %r39, 8;
	@%p17 bra 	$L__BB1_36;
	shl.b32 	%r110, %r166, 2;
	add.s32 	%r111, %r62, %r110;
	st.shared.u32 	[%r111+4], %r37;
	st.shared.u32 	[%r111+8], %r37;
	st.shared.u32 	[%r111+12], %r37;
	st.shared.u32 	[%r111+16], %r37;
	st.shared.u32 	[%r111+20], %r37;
	st.shared.u32 	[%r111+24], %r37;
	st.shared.u32 	[%r111+28], %r37;
	st.shared.u32 	[%r111+32], %r37;
	add.s32 	%r166, %r166, 8;
$L__BB1_36:
	setp.eq.s32 	%p18, %r63, 0;
	@%p18 bra 	$L__BB1_42;
	and.b32  	%r66, %r38, 3;
	setp.lt.u32 	%p19, %r63, 4;
	@%p19 bra 	$L__BB1_39;
	shl.b32 	%r112, %r166, 2;
	add.s32 	%r113, %r62, %r112;
	st.shared.u32 	[%r113+4], %r37;
	st.shared.u32 	[%r113+8], %r37;
	st.shared.u32 	[%r113+12], %r37;
	st.shared.u32 	[%r113+16], %r37;
	add.s32 	%r166, %r166, 4;
$L__BB1_39:
	setp.eq.s32 	%p20, %r66, 0;
	@%p20 bra 	$L__BB1_42;
	shl.b32 	%r114, %r166, 2;
	add.s32 	%r116, %r114, %r108;
	add.s32 	%r118, %r116, %r109;
	add.s32 	%r169, %r118, 4;
	neg.s32 	%r168, %r66;
$L__BB1_41:
	.pragma "nounroll";
	st.shared.u32 	[%r169], %r37;
	add.s32 	%r169, %r169, 4;
	add.s32 	%r168, %r168, 1;
	setp.ne.s32 	%p21, %r168, 0;
	@%p21 bra 	$L__BB1_41;
$L__BB1_42:
	bar.sync 	0;
	mov.u32 	%r137, %nctaid.x;
	mad.lo.s32 	%r75, %r137, %r1, %r2;
	setp.ge.u32 	%p31, %r1, %r4;
	@%p31 bra 	$L__BB1_44;
	shl.b32 	%r143, %r1, 2;
	mov.u32 	%r144, sh_arr;
	add.s32 	%r145, %r144, %r143;
	ld.shared.u32 	%r146, [%r145];
	mul.wide.u32 	%rd12, %r75, 4;
	add.s64 	%rd13, %rd2, %rd12;
	st.global.u32 	[%rd13], %r146;
	ld.shared.u32 	%r147, [%r145+4];
	sub.s32 	%r148, %r147, %r146;
	add.s64 	%rd14, %rd1, %rd12;
	st.global.u32 	[%rd14], %r148;
	bra.uni 	$L__BB1_46;
$L__BB1_44:
	setp.ne.s32 	%p32, %r1, %r4;
	@%p32 bra 	$L__BB1_46;
	shl.b32 	%r138, %r1, 2;
	mov.u32 	%r139, sh_arr;
	add.s32 	%r140, %r139, %r138;
	ld.shared.u32 	%r141, [%r140];
	mul.wide.u32 	%rd9, %r75, 4;
	add.s64 	%rd10, %rd2, %rd9;
	st.global.u32 	[%rd10], %r141;
	sub.s32 	%r142, %r3, %r141;
	add.s64 	%rd11, %rd1, %rd9;
	st.global.u32 	[%rd11], %r142;
$L__BB1_46:
	ret;

}
	// .globl	_Z6k_scanPjj
.visible .entry _Z6k_scanPjj(
	.param .u64 .ptr .align 1 _Z6k_scanPjj_param_0,
	.param .u32 _Z6k_scanPjj_param_1
)
{
	.local .align 16 .b8 	__local_depot2[16];
	.reg .b64 	%SP;
	.reg .b64 	%SPL;
	.reg .pred 	%p<28>;
	.reg .b32 	%r<112>;
	.reg .b64 	%rd<22>;

	mov.u64 	%SPL, __local_depot2;
	ld.param.u64 	%rd13, [_Z6k_scanPjj_param_0];
	ld.param.u32 	%r55, [_Z6k_scanPjj_param_1];
	cvta.to.global.u64 	%rd1, %rd13;
	add.u64 	%rd2, %SPL, 0;
	mov.u32 	%r1, %tid.x;
	shl.b32 	%r2, %r1, 2;
	mov.u32 	%r56, %ntid.x;
	mov.u32 	%r57, %ctaid.x;
	mad.lo.s32 	%r3, %r56, %r57, %r2;
	sub.s32 	%r4, %r55, %r2;
	setp.ge.u32 	%p1, %r3, %r55;
	@%p1 bra 	$L__BB2_42;
	min.u32 	%r5, %r4, 4;
	setp.eq.s32 	%p2, %r4, 0;
	@%p2 bra 	$L__BB2_4;
	max.u32 	%r58, %r5, 1;
	neg.s32 	%r93, %r58;
	shl.b32 	%r59, %r1, 4;
	mov.u32 	%r60, sh_arr;
	add.s32 	%r92, %r60, %r59;
	mul.wide.u32 	%rd15, %r3, 4;
	add.s64 	%rd19, %rd1, %rd15;
$L__BB2_3:
	ld.global.u32 	%r61, [%rd19];
	st.shared.u32 	[%r92], %r61;
	add.s32 	%r93, %r93, 1;
	setp.ne.s32 	%p3, %r93, 0;
	add.s32 	%r92, %r92, 4;
	add.s64 	%rd19, %rd19, 4;
	@%p3 bra 	$L__BB2_3;
$L__BB2_4:
	bar.sync 	0;
	setp.lt.u32 	%p4, %r55, 2;
	shl.b32 	%r62, %r2, 2;
	mov.u32 	%r63, sh_arr;
	add.s32 	%r108, %r63, %r62;
	@%p4 bra 	$L__BB2_28;
	add.s32 	%r13, %r2, 1;
	add.s32 	%r14, %r2, 2;
	add.s32 	%r15, %r2, 3;
	mov.b32 	%r98, 1;
$L__BB2_6:
	setp.eq.s32 	%p5, %r4, 0;
	@%p5 bra 	$L__BB2_22;
	setp.lt.u32 	%p6, %r2, %r98;
	sub.s32 	%r66, %r2, %r98;
	shl.b32 	%r67, %r66, 2;
	add.s32 	%r21, %r63, %r67;
	@%p6 bra 	$L__BB2_9;
	ld.shared.u32 	%r69, [%r108];
	ld.shared.u32 	%r70, [%r21];
	add.s32 	%r105, %r70, %r69;
	bra.uni 	$L__BB2_10;
$L__BB2_9:
	ld.shared.u32 	%r105, [%r108];
$L__BB2_10:
	setp.eq.s32 	%p7, %r4, 1;
	@%p7 bra 	$L__BB2_22;
	setp.lt.u32 	%p8, %r13, %r98;
	@%p8 bra 	$L__BB2_13;
	ld.shared.u32 	%r71, [%r108+4];
	ld.shared.u32 	%r72, [%r21+4];
	add.s32 	%r104, %r72, %r71;
	bra.uni 	$L__BB2_14;
$L__BB2_13:
	ld.shared.u32 	%r104, [%r108+4];
$L__BB2_14:
	setp.eq.s32 	%p9, %r4, 2;
	@%p9 bra 	$L__BB2_22;
	setp.lt.u32 	%p10, %r14, %r98;
	@%p10 bra 	$L__BB2_17;
	ld.shared.u32 	%r73, [%r108+8];
	ld.shared.u32 	%r74, [%r21+8];
	add.s32 	%r103, %r74, %r73;
	bra.uni 	$L__BB2_18;
$L__BB2_17:
	ld.shared.u32 	%r103, [%r108+8];
$L__BB2_18:
	setp.eq.s32 	%p11, %r4, 3;
	@%p11 bra 	$L__BB2_22;
	setp.lt.u32 	%p12, %r15, %r98;
	@%p12 bra 	$L__BB2_21;
	ld.shared.u32 	%r75, [%r108+12];
	ld.shared.u32 	%r76, [%r21+12];
	add.s32 	%r102, %r76, %r75;
	bra.uni 	$L__BB2_22;
$L__BB2_21:
	ld.shared.u32 	%r102, [%r108+12];
$L__BB2_22:
	setp.eq.s32 	%p13, %r4, 0;
	bar.sync 	0;
	@%p13 bra 	$L__BB2_27;
	setp.eq.s32 	%p14, %r4, 1;
	st.shared.u32 	[%r108], %r105;
	@%p14 bra 	$L__BB2_27;
	setp.eq.s32 	%p15, %r4, 2;
	st.shared.u32 	[%r108+4], %r104;
	@%p15 bra 	$L__BB2_27;
	setp.eq.s32 	%p16, %r4, 3;
	st.shared.u32 	[%r108+8], %r103;
	@%p16 bra 	$L__BB2_27;
	st.shared.u32 	[%r108+12], %r102;
$L__BB2_27:
	bar.sync 	0;
	shl.b32 	%r98, %r98, 1;
	setp.lt.u32 	%p17, %r98, %r55;
	@%p17 bra 	$L__BB2_6;
$L__BB2_28:
	setp.eq.s32 	%p18, %r1, 0;
	mov.b32 	%r106, 0;
	@%p18 bra 	$L__BB2_30;
	ld.shared.u32 	%r106, [%r108+-4];
$L__BB2_30:
	add.s32 	%r40, %r5, -1;
	setp.eq.s32 	%p19, %r40, 0;
	@%p19 bra 	$L__BB2_37;
	add.s32 	%r79, %r5, -2;
	and.b32  	%r41, %r40, 3;
	setp.lt.u32 	%p20, %r79, 3;
	mov.b32 	%r109, 0;
	@%p20 bra 	$L__BB2_34;
	and.b32  	%r109, %r40, -4;
	neg.s32 	%r107, %r109;
	add.s64 	%rd20, %rd2, 8;
$L__BB2_33:
	ld.shared.v4.u32 	{%r80, %r81, %r82, %r83}, [%r108];
	st.local.u32 	[%rd20+-4], %r80;
	st.local.v2.u32 	[%rd20], {%r81, %r82};
	st.local.u32 	[%rd20+8], %r83;
	add.s32 	%r108, %r108, 16;
	add.s32 	%r107, %r107, 4;
	add.s64 	%rd20, %rd20, 16;
	setp.ne.s32 	%p21, %r107, 0;
	@%p21 bra 	$L__BB2_33;
$L__BB2_34:
	setp.eq.s32 	%p22, %r41, 0;
	@%p22 bra 	$L__BB2_37;
	shl.b32 	%r84, %r1, 4;
	shl.b32 	%r85, %r109, 2;
	add.s32 	%r86, %r84, %r85;
	add.s32 	%r111, %r63, %r86;
	mul.wide.u32 	%rd16, %r109, 4;
	add.s64 	%rd17, %rd16, %rd2;
	add.s64 	%rd21, %rd17, 4;
	neg.s32 	%r110, %r41;
$L__BB2_36:
	.pragma "nounroll";
	ld.shared.u32 	%r88, [%r111];
	st.local.u32 	[%rd21], %r88;
	add.s32 	%r111, %r111, 4;
	add.s64 	%rd21, %rd21, 4;
	add.s32 	%r110, %r110, 1;
	setp.ne.s32 	%p23, %r110, 0;
	@%p23 bra 	$L__BB2_36;
$L__BB2_37:
	setp.eq.s32 	%p24, %r4, 0;
	bar.sync 	0;
	@%p24 bra 	$L__BB2_42;
	mul.wide.u32 	%rd18, %r3, 4;
	add.s64 	%rd12, %rd1, %rd18;
	st.global.u32 	[%rd12], %r106;
	setp.eq.s32 	%p25, %r4, 1;
	@%p25 bra 	$L__BB2_42;
	ld.local.u32 	%r89, [%rd2+4];
	st.global.u32 	[%rd12+4], %r89;
	setp.eq.s32 	%p26, %r4, 2;
	@%p26 bra 	$L__BB2_42;
	ld.local.u32 	%r90, [%rd2+8];
	st.global.u32 	[%rd12+8], %r90;
	setp.eq.s32 	%p27, %r4, 3;
	@%p27 bra 	$L__BB2_42;
	ld.local.u32 	%r91, [%rd2+12];
	st.global.u32 	[%rd12+12], %r91;
$L__BB2_42:
	ret;

}
	// .globl	_Z9k_scatterPjS_S_S_iij
.visible .entry _Z9k_scatterPjS_S_S_iij(
	.param .u64 .ptr .align 1 _Z9k_scatterPjS_S_S_iij_param_0,
	.param .u64 .ptr .align 1 _Z9k_scatterPjS_S_S_iij_param_1,
	.param .u64 .ptr .align 1 _Z9k_scatterPjS_S_S_iij_param_2,
	.param .u64 .ptr .align 1 _Z9k_scatterPjS_S_S_iij_param_3,
	.param .u32 _Z9k_scatterPjS_S_S_iij_param_4,
	.param .u32 _Z9k_scatterPjS_S_S_iij_param_5,
	.param .u32 _Z9k_scatterPjS_S_S_iij_param_6
)
{
	.reg .pred 	%p<2>;
	.reg .b32 	%r<18>;
	.reg .b64 	%rd<16>;

	ld.param.u64 	%rd1, [_Z9k_scatterPjS_S_S_iij_param_0];
	ld.param.u64 	%rd2, [_Z9k_scatterPjS_S_S_iij_param_1];
	ld.param.u64 	%rd3, [_Z9k_scatterPjS_S_S_iij_param_2];
	ld.param.u64 	%rd4, [_Z9k_scatterPjS_S_S_iij_param_3];
	ld.param.u32 	%r4, [_Z9k_scatterPjS_S_S_iij_param_4];
	ld.param.u32 	%r5, [_Z9k_scatterPjS_S_S_iij_param_5];
	ld.param.u32 	%r6, [_Z9k_scatterPjS_S_S_iij_param_6];
	mov.u32 	%r7, %ntid.x;
	mov.u32 	%r1, %ctaid.x;
	mov.u32 	%r2, %tid.x;
	mad.lo.s32 	%r3, %r7, %r1, %r2;
	setp.ge.u32 	%p1, %r3, %r6;
	@%p1 bra 	$L__BB3_2;
	cvta.to.global.u64 	%rd5, %rd2;
	cvta.to.global.u64 	%rd6, %rd3;
	cvta.to.global.u64 	%rd7, %rd4;
	cvta.to.global.u64 	%rd8, %rd1;
	mul.wide.u32 	%rd9, %r3, 4;
	add.s64 	%rd10, %rd5, %rd9;
	ld.global.u32 	%r8, [%rd10];
	shr.u32 	%r9, %r8, %r4;
	add.s32 	%r10, %r5, -1;
	and.b32  	%r11, %r9, %r10;
	mov.u32 	%r12, %nctaid.x;
	mad.lo.s32 	%r13, %r11, %r12, %r1;
	mul.wide.u32 	%rd11, %r13, 4;
	add.s64 	%rd12, %rd6, %rd11;
	ld.global.u32 	%r14, [%rd12];
	sub.s32 	%r15, %r2, %r14;
	add.s64 	%rd13, %rd7, %rd11;
	ld.global.u32 	%r16, [%rd13];
	add.s32 	%r17, %r15, %r16;
	mul.wide.u32 	%rd14, %r17, 4;
	add.s64 	%rd15, %rd8, %rd14;
	st.global.u32 	[%rd15], %r8;
$L__BB3_2:
	ret;

}
	// .globl	_ZN3cub18CUB_300001_SM_10006detail11EmptyKernelIvEEvv
.visible .entry _ZN3cub18CUB_300001_SM_10006detail11EmptyKernelIvEEvv()
{


	ret;

}
	// .globl	_ZN3cub18CUB_300001_SM_10006detail10radix_sort31DeviceRadixSortSingleTileKernelINS1_5radix10policy_hubIjNS0_8NullTypeEyE10Policy1000ELNS0_9SortOrderE0EjS6_yNS1_21identity_decomposer_tEEEvPKT1_PSB_PKT2_PSF_T3_iiT4_
.visible .entry _ZN3cub18CUB_300001_SM_10006detail10radix_sort31DeviceRadixSortSingleTileKernelINS1_5radix10policy_hubIjNS0_8NullTypeEyE10Policy1000ELNS0_9SortOrderE0EjS6_yNS1_21identity_decomposer_tEEEvPKT1_PSB_PKT2_PSF_T3_iiT4_(
	.param .u64 .ptr .align 1 _ZN3cub18CUB_300001_SM_10006detail10radix_sort31DeviceRadixSortSingleTileKernelINS1_5radix10policy_hubIjNS0_8NullTypeEyE10Policy1000ELNS0_9SortOrderE0EjS6_yNS1_21identity_decomposer_tEEEvPKT1_PSB_PKT2_PSF_T3_iiT4__param_0,
	.param .u64 .ptr .align 1 _ZN3cub18CUB_300001_SM_10006detail10radix_sort31DeviceRadixSortSingleTileKernelINS1_5radix10policy_hubIjNS0_8NullTypeEyE10Policy1000ELNS0_9SortOrderE0EjS6_yNS1_21identity_decomposer_tEEEvPKT1_PSB_PKT2_PSF_T3_iiT4__param_1,
	.param .u64 .ptr .align 1 _ZN3cub18CUB_300001_SM_10006detail10radix_sort31DeviceRadixSortSingleTileKernelINS1_5radix10policy_hubIjNS0_8NullTypeEyE10Policy1000ELNS0_9SortOrderE0EjS6_yNS1_21identity_decomposer_tEEEvPKT1_PSB_PKT2_PSF_T3_iiT4__param_2,
	.param .u64 .ptr .align 1 _ZN3cub18CUB_300001_SM_10006detail10radix_sort31DeviceRadixSortSingleTileKernelINS1_5radix10policy_hubIjNS0_8NullTypeEyE10Policy1000ELNS0_9SortOrderE0EjS6_yNS1_21identity_decomposer_tEEEvPKT1_PSB_PKT2_PSF_T3_iiT4__param_3,
	.param .u64 _ZN3cub18CUB_300001_SM_10006detail10radix_sort31DeviceRadixSortSingleTileKernelINS1_5radix10policy_hubIjNS0_8NullTypeEyE10Policy1000ELNS0_9SortOrderE0EjS6_yNS1_21identity_decomposer_tEEEvPKT1_PSB_PKT2_PSF_T3_iiT4__param_4,
	.param .u32 _ZN3cub18CUB_300001_SM_10006detail10radix_sort31DeviceRadixSortSingleTileKernelINS1_5radix10policy_hubIjNS0_8NullTypeEyE10Policy1000ELNS0_9SortOrderE0EjS6_yNS1_21identity_decomposer_tEEEvPKT1_PSB_PKT2_PSF_T3_iiT4__param_5,
	.param .u32 _ZN3cub18CUB_300001_SM_10006detail10radix_sort31DeviceRadixSortSingleTileKernelINS1_5radix10policy_hubIjNS0_8NullTypeEyE10Policy1000ELNS0_9SortOrderE0EjS6_yNS1_21identity_decomposer_tEEEvPKT1_PSB_PKT2_PSF_T3_iiT4__param_6,
	.param .align 1 .b8 _ZN3cub18CUB_300001_SM_10006detail10radix_sort31DeviceRadixSortSingleTileKernelINS1_5radix10policy_hubIjNS0_8NullTypeEyE10Policy1000ELNS0_9SortOrderE0EjS6_yNS1_21identity_decomposer_tEEEvPKT1_PSB_PKT2_PSF_T3_iiT4__param_7[1]
)
.maxntid 256
.minnctapersm 1
{
	.reg .pred 	%p<52>;
	.reg .b16 	%rs<39>;
	.reg .b32 	%r<706>;
	.reg .b64 	%rd<29>;
	// demoted variable
	.shared .align 16 .b8 _ZZN3cub18CUB_300001_SM_10006detail10radix_sort31DeviceRadixSortSingleTileKernelINS1_5radix10policy_hubIjNS0_8NullTypeEyE10Policy1000ELNS0_9SortOrderE0EjS6_yNS1_21identity_decomposer_tEEEvPKT1_PSB_PKT2_PSF_T3_iiT4_E12temp_storage[33856];
	ld.param.u64 	%rd5, [_ZN3cub18CUB_300001_SM_10006detail10radix_sort31DeviceRadixSortSingleTileKernelINS1_5radix10policy_hubIjNS0_8NullTypeEyE10Policy1000ELNS0_9SortOrderE0EjS6_yNS1_21identity_decomposer_tEEEvPKT1_PSB_PKT2_PSF_T3_iiT4__param_0];
	ld.param.u64 	%rd3, [_ZN3cub18CUB_300001_SM_10006detail10radix_sort31DeviceRadixSortSingleTileKernelINS1_5radix10policy_hubIjNS0_8NullTypeEyE10Policy1000ELNS0_9SortOrderE0EjS6_yNS1_21identity_decomposer_tEEEvPKT1_PSB_PKT2_PSF_T3_iiT4__param_1];
	ld.param.u64 	%rd4, [_ZN3cub18CUB_300001_SM_10006detail10radix_sort31DeviceRadixSortSingleTileKernelINS1_5radix10policy_hubIjNS0_8NullTypeEyE10Policy1000ELNS0_9SortOrderE0EjS6_yNS1_21identity_decomposer_tEEEvPKT1_PSB_PKT2_PSF_T3_iiT4__param_4];
	ld.param.u32 	%r189, [_ZN3cub18CUB_300001_SM_10006detail10radix_sort31DeviceRadixSortSingleTileKernelINS1_5radix10policy_hubIjNS0_8NullTypeEyE10Policy1000ELNS0_9SortOrderE0EjS6_yNS1_21identity_decomposer_tEEEvPKT1_PSB_PKT2_PSF_T3_iiT4__param_5];
	ld.param.u32 	%r190, [_ZN3cub18CUB_300001_SM_10006detail10radix_sort31DeviceRadixSortSingleTileKernelINS1_5radix10policy_hubIjNS0_8NullTypeEyE10Policy1000ELNS0_9SortOrderE0EjS6_yNS1_21identity_decomposer_tEEEvPKT1_PSB_PKT2_PSF_T3_iiT4__param_6];
	cvta.to.global.u64 	%rd6, %rd5;
	cvt.u32.u64 	%r1, %rd4;
	mov.u32 	%r2, %tid.x;
	mul.lo.s32 	%r3, %r2, 19;
	setp.ge.s32 	%p1, %r3, %r1;
	mul.wide.u32 	%rd7, %r3, 4;
	add.s64 	%rd1, %rd6, %rd7;
	mov.b32 	%r703, -1;
	@%p1 bra 	$L__BB5_2;
	ld.global.u32 	%r703, [%rd1];
$L__BB5_2:
	add.s32 	%r193, %r3, 1;
	setp.ge.s32 	%p2, %r193, %r1;
	mov.b32 	%r702, -1;
	@%p2 bra 	$L__BB5_4;
	ld.global.u32 	%r702, [%rd1+4];
$L__BB5_4:
	add.s32 	%r195, %r3, 2;
	setp.ge.s32 	%p3, %r195, %r1;
	mov.b32 	%r701, -1;
	@%p3 bra 	$L__BB5_6;
	ld.global.u32 	%r701, [%rd1+8];
$L__BB5_6:
	add.s32 	%r197, %r3, 3;
	setp.ge.s32 	%p4, %r197, %r1;
	mov.b32 	%r700, -1;
	@%p4 bra 	$L__BB5_8;
	ld.global.u32 	%r700, [%rd1+12];
$L__BB5_8:
	add.s32 	%r199, %r3, 4;
	setp.ge.s32 	%p5, %r199, %r1;
	mov.b32 	%r699, -1;
	@%p5 bra 	$L__BB5_10;
	ld.global.u32 	%r699, [%rd1+16];
$L__BB5_10:
	add.s32 	%r201, %r3, 5;
	setp.ge.s32 	%p6, %r201, %r1;
	mov.b32 	%r698, -1;
	@%p6 bra 	$L__BB5_12;
	ld.global.u32 	%r698, [%rd1+20];
$L__BB5_12:
	add.s32 	%r203, %r3, 6;
	setp.ge.s32 	%p7, %r203, %r1;
	mov.b32 	%r697, -1;
	@%p7 bra 	$L__BB5_14;
	ld.global.u32 	%r697, [%rd1+24];
$L__BB5_14:
	add.s32 	%r205, %r3, 7;
	setp.ge.s32 	%p8, %r205, %r1;
	mov.b32 	%r696, -1;
	@%p8 bra 	$L__BB5_16;
	ld.global.u32 	%r696, [%rd1+28];
$L__BB5_16:
	add.s32 	%r207, %r3, 8;
	setp.ge.s32 	%p9, %r207, %r1;
	mov.b32 	%r695, -1;
	@%p9 bra 	$L__BB5_18;
	ld.global.u32 	%r695, [%rd1+32];
$L__BB5_18:
	add.s32 	%r209, %r3, 9;
	setp.ge.s32 	%p10, %r209, %r1;
	mov.b32 	%r694, -1;
	@%p10 bra 	$L__BB5_20;
	ld.global.u32 	%r694, [%rd1+36];
$L__BB5_20:
	add.s32 	%r211, %r3, 10;
	setp.ge.s32 	%p11, %r211, %r1;
	mov.b32 	%r693, -1;
	@%p11 bra 	$L__BB5_22;
	ld.global.u32 	%r693, [%rd1+40];
$L__BB5_22:
	add.s32 	%r213, %r3, 11;
	setp.ge.s32 	%p12, %r213, %r1;
	mov.b32 	%r692, -1;
	@%p12 bra 	$L__BB5_24;
	ld.global.u32 	%r692, [%rd1+44];
$L__BB5_24:
	add.s32 	%r215, %r3, 12;
	setp.ge.s32 	%p13, %r215, %r1;
	mov.b32 	%r691, -1;
	@%p13 bra 	$L__BB5_26;
	ld.global.u32 	%r691, [%rd1+48];
$L__BB5_26:
	add.s32 	%r217, %r3, 13;
	setp.ge.s32 	%p14, %r217, %r1;
	mov.b32 	%r690, -1;
	@%p14 bra 	$L__BB5_28;
	ld.global.u32 	%r690, [%rd1+52];
$L__BB5_28:
	add.s32 	%r219, %r3, 14;
	setp.ge.s32 	%p15, %r219, %r1;
	mov.b32 	%r689, -1;
	@%p15 bra 	$L__BB5_30;
	ld.global.u32 	%r689, [%rd1+56];
$L__BB5_30:
	add.s32 	%r221, %r3, 15;
	setp.ge.s32 	%p16, %r221, %r1;
	mov.b32 	%r688, -1;
	@%p16 bra 	$L__BB5_32;
	ld.global.u32 	%r688, [%rd1+60];
$L__BB5_32:
	add.s32 	%r223, %r3, 16;
	setp.ge.s32 	%p17, %r223, %r1;
	mov.b32 	%r687, -1;
	@%p17 bra 	$L__BB5_34;
	ld.global.u32 	%r687, [%rd1+64];
$L__BB5_34:
	add.s32 	%r225, %r3, 17;
	setp.ge.s32 	%p18, %r225, %r1;
	mov.b32 	%r686, -1;
	@%p18 bra 	$L__BB5_36;
	ld.global.u32 	%r686, [%rd1+68];
$L__BB5_36:
	add.s32 	%r227, %r3, 18;
	setp.ge.s32 	%p19, %r227, %r1;
	mov.b32 	%r685, -1;
	@%p19 bra 	$L__BB5_38;
	ld.global.u32 	%r685, [%rd1+72];
$L__BB5_38:
	bar.sync 	0;
	shr.u32 	%r42, %r2, 5;
	shl.b32 	%r229, %r2, 2;
	mov.u32 	%r230, _ZZN3cub18CUB_300001_SM_10006detail10radix_sort31DeviceRadixSortSingleTileKernelINS1_5radix10policy_hubIjNS0_8NullTypeEyE10Policy1000ELNS0_9SortOrderE0EjS6_yNS1_21identity_decomposer_tEEEvPKT1_PSB_PKT2_PSF_T3_iiT4_E12temp_storage;
	add.s32 	%r43, %r230, %r229;
	shl.b32 	%r231, %r2, 7;
	add.s32 	%r44, %r43, %r231;
	shl.b32 	%r232, %r42, 2;
	add.s32 	%r233, %r230, %r232;
	add.s32 	%r45, %r233, 33792;
	mad.lo.s32 	%r46, %r2, -56, %r44;
	add.s32 	%r684, %r189, 6;
	sub.s32 	%r683, %r190, %r189;
$L__BB5_39:
	add.s32 	%r293, %r684, -6;
	min.s32 	%r236, %r683, 6;
	mov.b32 	%r322, 0;
	st.shared.u32 	[%r43], %r322;
	st.shared.u32 	[%r43+1024], %r322;
	st.shared.u32 	[%r43+2048], %r322;
	st.shared.u32 	[%r43+3072], %r322;
	st.shared.u32 	[%r43+4096], %r322;
	st.shared.u32 	[%r43+5120], %r322;
	st.shared.u32 	[%r43+6144], %r322;
	st.shared.u32 	[%r43+7168], %r322;
	st.shared.u32 	[%r43+8192], %r322;
	st.shared.u32 	[%r43+9216], %r322;
	st.shared.u32 	[%r43+10240], %r322;
	st.shared.u32 	[%r43+11264], %r322;
	st.shared.u32 	[%r43+12288], %r322;
	st.shared.u32 	[%r43+13312], %r322;
	st.shared.u32 	[%r43+14336], %r322;
	st.shared.u32 	[%r43+15360], %r322;
	st.shared.u32 	[%r43+16384], %r322;
	st.shared.u32 	[%r43+17408], %r322;
	st.shared.u32 	[%r43+18432], %r322;
	st.shared.u32 	[%r43+19456], %r322;
	st.shared.u32 	[%r43+20480], %r322;
	st.shared.u32 	[%r43+21504], %r322;
	st.shared.u32 	[%r43+22528], %r322;
	st.shared.u32 	[%r43+23552], %r322;
	st.shared.u32 	[%r43+24576], %r322;
	st.shared.u32 	[%r43+25600], %r322;
	st.shared.u32 	[%r43+26624], %r322;
	st.shared.u32 	[%r43+27648], %r322;
	st.shared.u32 	[%r43+28672], %r322;
	st.shared.u32 	[%r43+29696], %r322;
	st.shared.u32 	[%r43+30720], %r322;
	st.shared.u32 	[%r43+31744], %r322;
	st.shared.u32 	[%r43+32768], %r322;
	// begin inline asm
	bmsk.clamp.b32 %r234, %r322, %r236;
	// end inline asm
	// begin inline asm
	shr.b32 %r237, %r703, %r293;
	// end inline asm
	and.b32  	%r325, %r234, %r237;
	shl.b32 	%r326, %r325, 10;
	and.b32  	%r327, %r326, 31744;
	add.s32 	%r328, %r43, %r327;
	shr.u32 	%r329, %r325, 4;
	and.b32  	%r330, %r329, 268435454;
	add.s32 	%r71, %r328, %r330;
	ld.shared.u16 	%rs1, [%r71];
	add.s16 	%rs20, %rs1, 1;
	st.shared.u16 	[%r71], %rs20;
	// begin inline asm
	shr.b32 %r240, %r702, %r293;
	// end inline asm
	and.b32  	%r331, %r234, %r240;
	shl.b32 	%r332, %r331, 10;
	and.b32  	%r333, %r332, 31744;
	add.s32 	%r334, %r43, %r333;
	shr.u32 	%r335, %r331, 4;
	and.b32  	%r336, %r335, 268435454;
	add.s32 	%r72, %r334, %r336;
	ld.shared.u16 	%rs2, [%r72];
	add.s16 	%rs21, %rs2, 1;
	st.shared.u16 	[%r72], %rs21;
	// begin inline asm
	shr.b32 %r243, %r701, %r293;
	// end inline asm
	and.b32  	%r337, %r234, %r243;
	shl.b32 	%r338, %r337, 10;
	and.b32  	%r339, %r338, 31744;
	add.s32 	%r340, %r43, %r339;
	shr.u32 	%r341, %r337, 4;
	and.b32  	%r342, %r341, 268435454;
	add.s32 	%r73, %r340, %r342;
	ld.shared.u16 	%rs3, [%r73];
	add.s16 	%rs22, %rs3, 1;
	st.shared.u16 	[%r73], %rs22;
	// begin inline asm
	shr.b32 %r246, %r700, %r293;
	// end inline asm
	and.b32  	%r343, %r234, %r246;
	shl.b32 	%r344, %r343, 10;
	and.b32  	%r345, %r344, 31744;
	add.s32 	%r346, %r43, %r345;
	shr.u32 	%r347, %r343, 4;
	and.b32  	%r348, %r347, 268435454;
	add.s32 	%r74, %r346, %r348;
	ld.shared.u16 	%rs4, [%r74];
	add.s16 	%rs23, %rs4, 1;
	st.shared.u16 	[%r74], %rs23;
	// begin inline asm
	shr.b32 %r249, %r699, %r293;
	// end inline asm
	and.b32  	%r349, %r234, %r249;
	shl.b32 	%r350, %r349, 10;
	and.b32  	%r351, %r350, 31744;
	add.s32 	%r352, %r43, %r351;
	shr.u32 	%r353, %r349, 4;
	and.b32  	%r354, %r353, 268435454;
	add.s32 	%r75, %r352, %r354;
	ld.shared.u16 	%rs5, [%r75];
	add.s16 	%rs24, %rs5, 1;
	st.shared.u16 	[%r75], %rs24;
	// begin inline asm
	shr.b32 %r252, %r698, %r293;
	// end inline asm
	and.b32  	%r355, %r234, %r252;
	shl.b32 	%r356, %r355, 10;
	and.b32  	%r357, %r356, 31744;
	add.s32 	%r358, %r43, %r357;
	shr.u32 	%r359, %r355, 4;
	and.b32  	%r360, %r359, 268435454;
	add.s32 	%r76, %r358, %r360;
	ld.shared.u16 	%rs6, [%r76];
	add.s16 	%rs25, %rs6, 1;
	st.shared.u16 	[%r76], %rs25;
	// begin inline asm
	shr.b32 %r255, %r697, %r293;
	// end inline asm
	and.b32  	%r361, %r234, %r255;
	shl.b32 	%r362, %r361, 10;
	and.b32  	%r363, %r362, 31744;
	add.s32 	%r364, %r43, %r363;
	shr.u32 	%r365, %r361, 4;
	and.b32  	%r366, %r365, 268435454;
	add.s32 	%r77, %r364, %r366;
	ld.shared.u16 	%rs7, [%r77];
	add.s16 	%rs26, %rs7, 1;
	st.shared.u16 	[%r77], %rs26;
	// begin inline asm
	shr.b32 %r258, %r696, %r293;
	// end inline asm
	and.b32  	%r367, %r234, %r258;
	shl.b32 	%r368, %r367, 10;
	and.b32  	%r369, %r368, 31744;
	add.s32 	%r370, %r43, %r369;
	shr.u32 	%r371, %r367, 4;
	and.b32  	%r372, %r371, 268435454;
	add.s32 	%r78, %r370, %r372;
	ld.shared.u16 	%rs8, [%r78];
	add.s16 	%rs27, %rs8, 1;
	st.shared.u16 	[%r78], %rs27;
	// begin inline asm
	shr.b32 %r261, %r695, %r293;
	// end inline asm
	and.b32  	%r373, %r234, %r261;
	shl.b32 	%r374, %r373, 10;
	and.b32  	%r375, %r374, 31744;
	add.s32 	%r376, %r43, %r375;
	shr.u32 	%r377, %r373, 4;
	and.b32  	%r378, %r377, 268435454;
	add.s32 	%r79, %r376, %r378;
	ld.shared.u16 	%rs9, [%r79];
	add.s16 	%rs28, %rs9, 1;
	st.shared.u16 	[%r79], %rs28;
	// begin inline asm
	shr.b32 %r264, %r694, %r293;
	// end inline asm
	and.b32  	%r379, %r234, %r264;
	shl.b32 	%r380, %r379, 10;
	and.b32  	%r381, %r380, 31744;
	add.s32 	%r382, %r43, %r381;
	shr.u32 	%r383, %r379, 4;
	and.b32  	%r384, %r383, 268435454;
	add.s32 	%r80, %r382, %r384;
	ld.shared.u16 	%rs10, [%r80];
	add.s16 	%rs29, %rs10, 1;
	st.shared.u16 	[%r80], %rs29;
	// begin inline asm
	shr.b32 %r267, %r693, %r293;
	// end inline asm
	and.b32  	%r385, %r234, %r267;
	shl.b32 	%r386, %r385, 10;
	and.b32  	%r387, %r386, 31744;
	add.s32 	%r388, %r43, %r387;
	shr.u32 	%r389, %r385, 4;
	and.b32  	%r390, %r389, 268435454;
	add.s32 	%r81, %r388, %r390;
	ld.shared.u16 	%rs11, [%r81];
	add.s16 	%rs30, %rs11, 1;
	st.shared.u16 	[%r81], %rs30;
	// begin inline asm
	shr.b32 %r270, %r692, %r293;
	// end inline asm
	and.b32  	%r391, %r234, %r270;
	shl.b32 	%r392, %r391, 10;
	and.b32  	%r393, %r392, 31744;
	add.s32 	%r394, %r43, %r393;
	shr.u32 	%r395, %r391, 4;
	and.b32  	%r396, %r395, 268435454;
	add.s32 	%r82, %r394, %r396;
	ld.shared.u16 	%rs12, [%r82];
	add.s16 	%rs31, %rs12, 1;
	st.shared.u16 	[%r82], %rs31;
	// begin inline asm
	shr.b32 %r273, %r691, %r293;
	// end inline asm
	and.b32  	%r397, %r234, %r273;
	shl.b32 	%r398, %r397, 10;
	and.b32  	%r399, %r398, 31744;
	add.s32 	%r400, %r43, %r399;
	shr.u32 	%r401, %r397, 4;
	and.b32  	%r402, %r401, 268435454;
	add.s32 	%r83, %r400, %r402;
	ld.shared.u16 	%rs13, [%r83];
	add.s16 	%rs32, %rs13, 1;
	st.shared.u16 	[%r83], %rs32;
	// begin inline asm
	shr.b32 %r276, %r690, %r293;
	// end inline asm
	and.b32  	%r403, %r234, %r276;
	shl.b32 	%r404, %r403, 10;
	and.b32  	%r405, %r404, 31744;
	add.s32 	%r406, %r43, %r405;
	shr.u32 	%r407, %r403, 4;
	and.b32  	%r408, %r407, 268435454;
	add.s32 	%r84, %r406, %r408;
	ld.shared.u16 	%rs14, [%r84];
	add.s16 	%rs33, %rs14, 1;
	st.shared.u16 	[%r84], %rs33;
	// begin inline asm
	shr.b32 %r279, %r689, %r293;
	// end inline asm
	and.b32  	%r409, %r234, %r279;
	shl.b32 	%r410, %r409, 10;
	and.b32  	%r411, %r410, 31744;
	add.s32 	%r412, %r43, %r411;
	shr.u32 	%r413, %r409, 4;
	and.b32  	%r414, %r413, 268435454;
	add.s32 	%r85, %r412, %r414;
	ld.shared.u16 	%rs15, [%r85];
	add.s16 	%rs34, %rs15, 1;
	st.shared.u16 	[%r85], %rs34;
	// begin inline asm
	shr.b32 %r282, %r688, %r293;
	// end inline asm
	and.b32  	%r415, %r234, %r282;
	shl.b32 	%r416, %r415, 10;
	and.b32  	%r417, %r416, 31744;
	add.s32 	%r418, %r43, %r417;
	shr.u32 	%r419, %r415, 4;
	and.b32  	%r420, %r419, 268435454;
	add.s32 	%r86, %r418, %r420;
	ld.shared.u16 	%rs16, [%r86];
	add.s16 	%rs35, %rs16, 1;
	st.shared.u16 	[%r86], %rs35;
	// begin inline asm
	shr.b32 %r285, %r687, %r293;
	// end inline asm
	and.b32  	%r421, %r234, %r285;
	shl.b32 	%r422, %r421, 10;
	and.b32  	%r423, %r422, 31744;
	add.s32 	%r424, %r43, %r423;
	shr.u32 	%r425, %r421, 4;
	and.b32  	%r426, %r425, 268435454;
	add.s32 	%r87, %r424, %r426;
	ld.shared.u16 	%rs17, [%r87];
	add.s16 	%rs36, %rs17, 1;
	st.shared.u16 	[%r87], %rs36;
	// begin inline asm
	shr.b32 %r288, %r686, %r293;
	// end inline asm
	and.b32  	%r427, %r234, %r288;
	shl.b32 	%r428, %r427, 10;
	and.b32  	%r429, %r428, 31744;
	add.s32 	%r430, %r43, %r429;
	shr.u32 	%r431, %r427, 4;
	and.b32  	%r432, %r431, 268435454;
	add.s32 	%r88, %r430, %r432;
	ld.shared.u16 	%rs18, [%r88];
	add.s16 	%rs37, %rs18, 1;
	st.shared.u16 	[%r88], %rs37;
	// begin inline asm
	shr.b32 %r291, %r685, %r293;
	// end inline asm
	and.b32  	%r433, %r234, %r291;
	shl.b32 	%r434, %r433, 10;
	and.b32  	%r435, %r434, 31744;
	add.s32 	%r436, %r43, %r435;
	shr.u32 	%r437, %r433, 4;
	and.b32  	%r438, %r437, 268435454;
	add.s32 	%r89, %r436, %r438;
	ld.shared.u16 	%rs19, [%r89];
	add.s16 	%rs38, %rs19, 1;
	st.shared.u16 	[%r89], %rs38;
	bar.sync 	0;
	ld.shared.u32 	%r90, [%r44];
	ld.shared.u32 	%r439, [%r44+4];
	ld.shared.u32 	%r440, [%r44+8];
	ld.shared.u32 	%r441, [%r44+12];
	ld.shared.u32 	%r442, [%r44+16];
	ld.shared.u32 	%r443, [%r44+20];
	ld.shared.u32 	%r444, [%r44+24];
	ld.shared.u32 	%r445, [%r44+28];
	ld.shared.u32 	%r446, [%r44+32];
	ld.shared.u32 	%r447, [%r44+36];
	ld.shared.u32 	%r448, [%r44+40];
	ld.shared.u32 	%r449, [%r44+44];
	ld.shared.u32 	%r450, [%r44+48];
	ld.shared.u32 	%r451, [%r44+52];
	ld.shared.u32 	%r452, [%r44+56];
	ld.shared.u32 	%r453, [%r44+60];
	ld.shared.u32 	%r454, [%r44+64];
	ld.shared.u32 	%r455, [%r44+68];
	ld.shared.u32 	%r456, [%r44+72];
	ld.shared.u32 	%r457, [%r44+76];
	ld.shared.u32 	%r458, [%r44+80];
	ld.shared.u32 	%r459, [%r44+84];
	ld.shared.u32 	%r460, [%r44+88];
	ld.shared.u32 	%r461, [%r44+92];
	ld.shared.u32 	%r462, [%r44+96];
	ld.shared.u32 	%r463, [%r44+100];
	ld.shared.u32 	%r464, [%r44+104];
	ld.shared.u32 	%r465, [%r44+108];
	ld.shared.u32 	%r466, [%r44+112];
	ld.shared.u32 	%r467, [%r44+116];
	ld.shared.u32 	%r468, [%r44+120];
	ld.shared.u32 	%r469, [%r44+124];
	ld.shared.u32 	%r470, [%r44+128];
	add.s32 	%r91, %r439, %r90;
	add.s32 	%r92, %r440, %r91;
	add.s32 	%r93, %r441, %r92;
	add.s32 	%r94, %r442, %r93;
	add.s32 	%r95, %r443, %r94;
	add.s32 	%r96, %r444, %r95;
	add.s32 	%r97, %r445, %r96;
	add.s32 	%r98, %r446, %r97;
	add.s32 	%r99, %r447, %r98;
	add.s32 	%r100, %r448, %r99;
	add.s32 	%r101, %r449, %r100;
	add.s32 	%r102, %r450, %r101;
	add.s32 	%r103, %r451, %r102;
	add.s32 	%r104, %r452, %r103;
	add.s32 	%r105, %r453, %r104;
	add.s32 	%r106, %r454, %r105;
	add.s32 	%r107, %r455, %r106;
	add.s32 	%r108, %r456, %r107;
	add.s32 	%r109, %r457, %r108;
	add.s32 	%r110, %r458, %r109;
	add.s32 	%r111, %r459, %r110;
	add.s32 	%r112, %r460, %r111;
	add.s32 	%r113, %r461, %r112;
	add.s32 	%r114, %r462, %r113;
	add.s32 	%r115, %r463, %r114;
	add.s32 	%r116, %r464, %r115;
	add.s32 	%r117, %r465, %r116;
	add.s32 	%r118, %r466, %r117;
	add.s32 	%r119, %r467, %r118;
	add.s32 	%r120, %r468, %r119;
	add.s32 	%r121, %r469, %r120;
	add.s32 	%r299, %r470, %r121;
	// begin inline asm
	mov.u32 %r294, %laneid;
	// end inline asm
	mov.b32 	%r297, 1;
	mov.b32 	%r324, -1;
	// begin inline asm
	{  .reg .u32 r0;  .reg .pred p;  shfl.sync.up.b32 r0|p, %r299, %r297, %r322, %r324;  @p add.u32 r0, r0, %r299;  mov.u32 %r295, r0;}
	// end inline asm
	mov.b32 	%r303, 2;
	// begin inline asm
	{  .reg .u32 r0;  .reg .pred p;  shfl.sync.up.b32 r0|p, %r295, %r303, %r322, %r324;  @p add.u32 r0, r0, %r295;  mov.u32 %r301, r0;}
	// end inline asm
	mov.b32 	%r309, 4;
	// begin inline asm
	{  .reg .u32 r0;  .reg .pred p;  shfl.sync.up.b32 r0|p, %r301, %r309, %r322, %r324;  @p add.u32 r0, r0, %r301;  mov.u32 %r307, r0;}
	// end inline asm
	mov.b32 	%r315, 8;
	// begin inline asm
	{  .reg .u32 r0;  .reg .pred p;  shfl.sync.up.b32 r0|p, %r307, %r315, %r322, %r324;  @p add.u32 r0, r0, %r307;  mov.u32 %r313, r0;}
	// end inline asm
	mov.b32 	%r321, 16;
	// begin inline asm
	{  .reg .u32 r0;  .reg .pred p;  shfl.sync.up.b32 r0|p, %r313, %r321, %r322, %r324;  @p add.u32 r0, r0, %r313;  mov.u32 %r319, r0;}
	// end inline asm
	setp.ne.s32 	%p20, %r294, 31;
	@%p20 bra 	$L__BB5_41;
	st.shared.u32 	[%r45], %r319;
$L__BB5_41:
	sub.s32 	%r471, %r319, %r299;
	setp.gt.u32 	%p21, %r2, 31;
	setp.eq.s32 	%p22, %r42, 7;
	setp.eq.s32 	%p23, %r42, 6;
	setp.eq.s32 	%p24, %r42, 5;
	setp.eq.s32 	%p25, %r42, 4;
	setp.eq.s32 	%p26, %r42, 3;
	setp.eq.s32 	%p27, %r42, 2;
	setp.eq.s32 	%p28, %r42, 1;
	bar.sync 	0;
	ld.shared.v4.u32 	{%r472, %r473, %r474, %r475}, [_ZZN3cub18CUB_300001_SM_10006detail10radix_sort31DeviceRadixSortSingleTileKernelINS1_5radix10policy_hubIjNS0_8NullTypeEyE10Policy1000ELNS0_9SortOrderE0EjS6_yNS1_21identity_decomposer_tEEEvPKT1_PSB_PKT2_PSF_T3_iiT4_E12temp_storage+33792];
	selp.b32 	%r476, %r472, %r704, %p28;
	add.s32 	%r477, %r473, %r472;
	selp.b32 	%r478, %r477, %r476, %p27;
	add.s32 	%r479, %r477, %r474;
	selp.b32 	%r480, %r479, %r478, %p26;
	add.s32 	%r481, %r479, %r475;
	selp.b32 	%r482, %r481, %r480, %p25;
	ld.shared.v4.u32 	{%r483, %r484, %r485, %r486}, [_ZZN3cub18CUB_300001_SM_10006detail10radix_sort31DeviceRadixSortSingleTileKernelINS1_5radix10policy_hubIjNS0_8NullTypeEyE10Policy1000ELNS0_9SortOrderE0EjS6_yNS1_21identity_decomposer_tEEEvPKT1_PSB_PKT2_PSF_T3_iiT4_E12temp_storage+33808];
	add.s32 	%r487, %r481, %r483;
	selp.b32 	%r488, %r487, %r482, %p24;
	add.s32 	%r489, %r487, %r484;
	selp.b32 	%r490, %r489, %r488, %p23;
	add.s32 	%r491, %r489, %r485;
	selp.b32 	%r704, %r491, %r490, %p22;
	add.s32 	%r126, %r491, %r486;
	setp.ne.s32 	%p29, %r294, 0;
	selp.b32 	%r492, %r471, 0, %p29;
	add.s32 	%r493, %r704, %r492;
	or.pred  	%p30, %p21, %p29;
	selp.b32 	%r705, %r493, %r471, %p21;
	@%p30 bra 	$L__BB5_43;
	shl.b32 	%r705, %r126, 16;
	st.shared.u32 	[_ZZN3cub18CUB_300001_SM_10006detail10radix_sort31DeviceRadixSortSingleTileKernelINS1_5radix10policy_hubIjNS0_8NullTypeEyE10Policy1000ELNS0_9SortOrderE0EjS6_yNS1_21identity_decomposer_tEEEvPKT1_PSB_PKT2_PSF_T3_iiT4_E12temp_storage+33832], %r705;
$L__BB5_43:
	setp.eq.s32 	%p31, %r2, 0;
	bar.sync 	0;
	ld.shared.u32 	%r494, [_ZZN3cub18CUB_300001_SM_10006detail10radix_sort31DeviceRadixSortSingleTileKernelINS1_5radix10policy_hubIjNS0_8NullTypeEyE10Policy1000ELNS0_9SortOrderE0EjS6_yNS1_21identity_decomposer_tEEEvPKT1_PSB_PKT2_PSF_T3_iiT4_E12temp_storage+33832];
	selp.b32 	%r495, 0, %r494, %p31;
	add.s32 	%r496, %r705, %r495;
	add.s32 	%r497, %r90, %r496;
	add.s32 	%r498, %r91, %r496;
	add.s32 	%r499, %r92, %r496;
	add.s32 	%r500, %r93, %r496;
	add.s32 	%r501, %r94, %r496;
	add.s32 	%r502, %r95, %r496;
	add.s32 	%r503, %r96, %r496;
	add.s32 	%r504, %r97, %r496;
	add.s32 	%r505, %r98, %r496;
	add.s32 	%r506, %r99, %r496;
	add.s32 	%r507, %r100, %r496;
	add.s32 	%r508, %r101, %r496;
	add.s32 	%r509, %r102, %r496;
	add.s32 	%r510, %r103, %r496;
	add.s32 	%r511, %r104, %r496;
	add.s32 	%r512, %r105, %r496;
	add.s32 	%r513, %r106, %r496;
	add.s32 	%r514, %r107, %r496;
	add.s32 	%r515, %r108, %r496;
	add.s32 	%r516, %r109, %r496;
	add.s32 	%r517, %r110, %r496;
	add.s32 	%r518, %r111, %r496;
	add.s32 	%r519, %r112, %r496;
	add.s32 	%r520, %r113, %r496;
	add.s32 	%r521, %r114, %r496;
	add.s32 	%r522, %r115, %r496;
	add.s32 	%r523, %r116, %r496;
	add.s32 	%r524, %r117, %r496;
	add.s32 	%r525, %r118, %r496;
	add.s32 	%r526, %r119, %r496;
	add.s32 	%r527, %r120, %r496;
	add.s32 	%r528, %r121, %r496;
	st.shared.u32 	[%r44], %r496;
	st.shared.u32 	[%r44+4], %r497;
	st.shared.u32 	[%r44+8], %r498;
	st.shared.u32 	[%r44+12], %r499;
	st.shared.u32 	[%r44+16], %r500;
	st.shared.u32 	[%r44+20], %r501;
	st.shared.u32 	[%r44+24], %r502;
	st.shared.u32 	[%r44+28], %r503;
	st.shared.u32 	[%r44+32], %r504;
	st.shared.u32 	[%r44+36], %r505;
	st.shared.u32 	[%r44+40], %r506;
	st.shared.u32 	[%r44+44], %r507;
	st.shared.u32 	[%r44+48], %r508;
	st.shared.u32 	[%r44+52], %r509;
	st.shared.u32 	[%r44+56], %r510;
	st.shared.u32 	[%r44+60], %r511;
	st.shared.u32 	[%r44+64], %r512;
	st.shared.u32 	[%r44+68], %r513;
	st.shared.u32 	[%r44+72], %r514;
	st.shared.u32 	[%r44+76], %r515;
	st.shared.u32 	[%r44+80], %r516;
	st.shared.u32 	[%r44+84], %r517;
	st.shared.u32 	[%r44+88], %r518;
	st.shared.u32 	[%r44+92], %r519;
	st.shared.u32 	[%r44+96], %r520;
	st.shared.u32 	[%r44+100], %r521;
	st.shared.u32 	[%r44+104], %r522;
	st.shared.u32 	[%r44+108], %r523;
	st.shared.u32 	[%r44+112], %r524;
	st.shared.u32 	[%r44+116], %r525;
	st.shared.u32 	[%r44+120], %r526;
	st.shared.u32 	[%r44+124], %r527;
	st.shared.u32 	[%r44+128], %r528;
	bar.sync 	0;
	cvt.u32.u16 	%r529, %rs1;
	ld.shared.u16 	%r530, [%r71];
	add.s32 	%r130, %r530, %r529;
	cvt.u32.u16 	%r531, %rs2;
	ld.shared.u16 	%r532, [%r72];
	add.s32 	%r131, %r532, %r531;
	cvt.u32.u16 	%r533, %rs3;
	ld.shared.u16 	%r534, [%r73];
	add.s32 	%r132, %r534, %r533;
	cvt.u32.u16 	%r535, %rs4;
	ld.shared.u16 	%r536, [%r74];
	add.s32 	%r133, %r536, %r535;
	cvt.u32.u16 	%r537, %rs5;
	ld.shared.u16 	%r538, [%r75];
	add.s32 	%r134, %r538, %r537;
	cvt.u32.u16 	%r539, %rs6;
	ld.shared.u16 	%r540, [%r76];
	add.s32 	%r135, %r540, %r539;
	cvt.u32.u16 	%r541, %rs7;
	ld.shared.u16 	%r542, [%r77];
	add.s32 	%r136, %r542, %r541;
	cvt.u32.u16 	%r543, %rs8;
	ld.shared.u16 	%r544, [%r78];
	add.s32 	%r137, %r544, %r543;
	cvt.u32.u16 	%r545, %rs9;
	ld.shared.u16 	%r546, [%r79];
	add.s32 	%r138, %r546, %r545;
	cvt.u32.u16 	%r547, %rs10;
	ld.shared.u16 	%r548, [%r80];
	add.s32 	%r139, %r548, %r547;
	cvt.u32.u16 	%r549, %rs11;
	ld.shared.u16 	%r550, [%r81];
	add.s32 	%r140, %r550, %r549;
	cvt.u32.u16 	%r551, %rs12;
	ld.shared.u16 	%r552, [%r82];
	add.s32 	%r141, %r552, %r551;
	cvt.u32.u16 	%r553, %rs13;
	ld.shared.u16 	%r554, [%r83];
	add.s32 	%r142, %r554, %r553;
	cvt.u32.u16 	%r555, %rs14;
	ld.shared.u16 	%r556, [%r84];
	add.s32 	%r143, %r556, %r555;
	cvt.u32.u16 	%r557, %rs15;
	ld.shared.u16 	%r558, [%r85];
	add.s32 	%r144, %r558, %r557;
	cvt.u32.u16 	%r559, %rs16;
	ld.shared.u16 	%r560, [%r86];
	add.s32 	%r145, %r560, %r559;
	cvt.u32.u16 	%r561, %rs17;
	ld.shared.u16 	%r562, [%r87];
	add.s32 	%r146, %r562, %r561;
	cvt.u32.u16 	%r563, %rs18;
	ld.shared.u16 	%r564, [%r88];
	add.s32 	%r147, %r564, %r563;
	cvt.u32.u16 	%r565, %rs19;
	ld.shared.u16 	%r566, [%r89];
	add.s32 	%r148, %r566, %r565;
	bar.sync 	0;
	setp.lt.s32 	%p32, %r684, %r190;
	@%p32 bra 	$L__BB5_83;
	cvt.u64.u32 	%rd8, %r2;
	shl.b32 	%r567, %r130, 2;
	mov.u32 	%r568, _ZZN3cub18CUB_300001_SM_10006detail10radix_sort31DeviceRadixSortSingleTileKernelINS1_5radix10policy_hubIjNS0_8NullTypeEyE10Policy1000ELNS0_9SortOrderE0EjS6_yNS1_21identity_decomposer_tEEEvPKT1_PSB_PKT2_PSF_T3_iiT4_E12temp_storage;
	add.s32 	%r569, %r568, %r567;
	st.shared.u32 	[%r569], %r703;
	shl.b32 	%r570, %r131, 2;
	add.s32 	%r571, %r568, %r570;
	st.shared.u32 	[%r571], %r702;
	shl.b32 	%r572, %r132, 2;
	add.s32 	%r573, %r568, %r572;
	st.shared.u32 	[%r573], %r701;
	shl.b32 	%r574, %r133, 2;
	add.s32 	%r575, %r568, %r574;
	st.shared.u32 	[%r575], %r700;
	shl.b32 	%r576, %r134, 2;
	add.s32 	%r577, %r568, %r576;
	st.shared.u32 	[%r577], %r699;
	shl.b32 	%r578, %r135, 2;
	add.s32 	%r579, %r568, %r578;
	st.shared.u32 	[%r579], %r698;
	shl.b32 	%r580, %r136, 2;
	add.s32 	%r581, %r568, %r580;
	st.shared.u32 	[%r581], %r697;
	shl.b32 	%r582, %r137, 2;
	add.s32 	%r583, %r568, %r582;
	st.shared.u32 	[%r583], %r696;
	shl.b32 	%r584, %r138, 2;
	add.s32 	%r585, %r568, %r584;
	st.shared.u32 	[%r585], %r695;
	shl.b32 	%r586, %r139, 2;
	add.s32 	%r587, %r568, %r586;
	st.shared.u32 	[%r587], %r694;
	shl.b32 	%r588, %r140, 2;
	add.s32 	%r589, %r568, %r588;
	st.shared.u32 	[%r589], %r693;
	shl.b32 	%r590, %r141, 2;
	add.s32 	%r591, %r568, %r590;
	st.shared.u32 	[%r591], %r692;
	shl.b32 	%r592, %r142, 2;
	add.s32 	%r593, %r568, %r592;
	st.shared.u32 	[%r593], %r691;
	shl.b32 	%r594, %r143, 2;
	add.s32 	%r595, %r568, %r594;
	st.shared.u32 	[%r595], %r690;
	shl.b32 	%r596, %r144, 2;
	add.s32 	%r597, %r568, %r596;
	st.shared.u32 	[%r597], %r689;
	shl.b32 	%r598, %r145, 2;
	add.s32 	%r599, %r568, %r598;
	st.shared.u32 	[%r599], %r688;
	shl.b32 	%r600, %r146, 2;
	add.s32 	%r601, %r568, %r600;
	st.shared.u32 	[%r601], %r687;
	shl.b32 	%r602, %r147, 2;
	add.s32 	%r603, %r568, %r602;
	st.shared.u32 	[%r603], %r686;
	shl.b32 	%r604, %r148, 2;
	add.s32 	%r605, %r568, %r604;
	st.shared.u32 	[%r605], %r685;
	bar.sync 	0;
	mad.lo.s32 	%r149, %r2, -72, %r46;
	ld.shared.u32 	%r150, [%r149+1024];
	ld.shared.u32 	%r151, [%r149+2048];
	ld.shared.u32 	%r152, [%r149+3072];
	ld.shared.u32 	%r153, [%r149+4096];
	ld.shared.u32 	%r154, [%r149+5120];
	ld.shared.u32 	%r155, [%r149+6144];
	ld.shared.u32 	%r156, [%r149+7168];
	ld.shared.u32 	%r157, [%r149+8192];
	ld.shared.u32 	%r158, [%r149+9216];
	ld.shared.u32 	%r159, [%r149+10240];
	ld.shared.u32 	%r160, [%r149+11264];
	ld.shared.u32 	%r161, [%r149+12288];
	ld.shared.u32 	%r162, [%r149+13312];
	ld.shared.u32 	%r163, [%r149+14336];
	ld.shared.u32 	%r164, [%r149+15360];
	ld.shared.u32 	%r165, [%r149+16384];
	ld.shared.u32 	%r166, [%r149+17408];
	ld.shared.u32 	%r167, [%r149+18432];
	setp.gt.u64 	%p33, %rd4, %rd8;
	cvta.to.global.u64 	%rd9, %rd3;
	mul.wide.u32 	%rd10, %r2, 4;
	add.s64 	%rd2, %rd9, %rd10;
	@%p33 bra 	$L__BB5_45;
	bra.uni 	$L__BB5_46;
$L__BB5_45:
	ld.shared.u32 	%r606, [%r149];
	st.global.u32 	[%rd2], %r606;
$L__BB5_46:
	add.s32 	%r607, %r2, 256;
	cvt.u64.u32 	%rd11, %r607;
	setp.le.u64 	%p34, %rd4, %rd11;
	@%p34 bra 	$L__BB5_48;
	st.global.u32 	[%rd2+1024], %r150;
$L__BB5_48:
	add.s32 	%r608, %r2, 512;
	cvt.u64.u32 	%rd12, %r608;
	setp.le.u64 	%p35, %rd4, %rd12;
	@%p35 bra 	$L__BB5_50;
	st.global.u32 	[%rd2+2048], %r151;
$L__BB5_50:
	add.s32 	%r609, %r2, 768;
	cvt.u64.u32 	%rd13, %r609;
	setp.le.u64 	%p36, %rd4, %rd13;
	@%p36 bra 	$L__BB5_52;
	st.global.u32 	[%rd2+3072], %r152;
$L__BB5_52:
	or.b32  	%r610, %r2, 1024;
	cvt.u64.u32 	%rd14, %r610;
	setp.le.u64 	%p37, %rd4, %rd14;
	@%p37 bra 	$L__BB5_54;
	st.global.u32 	[%rd2+4096], %r153;
$L__BB5_54:
	add.s32 	%r611, %r2, 1280;
	cvt.u64.u32 	%rd15, %r611;
	setp.le.u64 	%p38, %rd4, %rd15;
	@%p38 bra 	$L__BB5_56;
	st.global.u32 	[%rd2+5120], %r154;
$L__BB5_56:
	add.s32 	%r612, %r2, 1536;
	cvt.u64.u32 	%rd16, %r612;
	setp.le.u64 	%p39, %rd4, %rd16;
	@%p39 bra 	$L__BB5_58;
	st.global.u32 	[%rd2+6144], %r155;
$L__BB5_58:
	add.s32 	%r613, %r2, 1792;
	cvt.u64.u32 	%rd17, %r613;
	setp.le.u64 	%p40, %rd4, %rd17;
	@%p40 bra 	$L__BB5_60;
	st.global.u32 	[%rd2+7168], %r156;
$L__BB5_60:
	or.b32  	%r614, %r2, 2048;
	cvt.u64.u32 	%rd18, %r614;
	setp.le.u64 	%p41, %rd4, %rd18;
	@%p41 bra 	$L__BB5_62;
	st.global.u32 	[%rd2+8192], %r157;
$L__BB5_62:
	add.s32 	%r615, %r2, 2304;
	cvt.u64.u32 	%rd19, %r615;
	setp.le.u64 	%p42, %rd4, %rd19;
	@%p42 bra 	$L__BB5_64;
	st.global.u32 	[%rd2+9216], %r158;
$L__BB5_64:
	add.s32 	%r616, %r2, 2560;
	cvt.u64.u32 	%rd20, %r616;
	setp.le.u64 	%p43, %rd4, %rd20;
	@%p43 bra 	$L__BB5_66;
	st.global.u32 	[%rd2+10240], %r159;
$L__BB5_66:
	add.s32 	%r617, %r2, 2816;
	cvt.u64.u32 	%rd21, %r617;
	setp.le.u64 	%p44, %rd4, %rd21;
	@%p44 bra 	$L__BB5_68;
	st.global.u32 	[%rd2+11264], %r160;
$L__BB5_68:
	or.b32  	%r618, %r2, 3072;
	cvt.u64.u32 	%rd22, %r618;
	setp.le.u64 	%p45, %rd4, %rd22;
	@%p45 bra 	$L__BB5_70;
	st.global.u32 	[%rd2+12288], %r161;
$L__BB5_70:
	add.s32 	%r619, %r2, 3328;
	cvt.u64.u32 	%rd23, %r619;
	setp.le.u64 	%p46, %rd4, %rd23;
	@%p46 bra 	$L__BB5_72;
	st.global.u32 	[%rd2+13312], %r162;
$L__BB5_72:
	add.s32 	%r620, %r2, 3584;
	cvt.u64.u32 	%rd24, %r620;
	setp.le.u64 	%p47, %rd4, %rd24;
	@%p47 bra 	$L__BB5_74;
	st.global.u32 	[%rd2+14336], %r163;
$L__BB5_74:
	add.s32 	%r621, %r2, 3840;
	cvt.u64.u32 	%rd25, %r621;
	setp.le.u64 	%p48, %rd4, %rd25;
	@%p48 bra 	$L__BB5_76;
	st.global.u32 	[%rd2+15360], %r164;
$L__BB5_76:
	or.b32  	%r622, %r2, 4096;
	cvt.u64.u32 	%rd26, %r622;
	setp.le.u64 	%p49, %rd4, %rd26;
	@%p49 bra 	$L__BB5_78;
	st.global.u32 	[%rd2+16384], %r165;
$L__BB5_78:
	add.s32 	%r623, %r2, 4352;
	cvt.u64.u32 	%rd27, %r623;
	setp.le.u64 	%p50, %rd4, %rd27;
	@%p50 bra 	$L__BB5_80;
	st.global.u32 	[%rd2+17408], %r166;
$L__BB5_80:
	add.s32 	%r624, %r2, 4608;
	cvt.u64.u32 	%rd28, %r624;
	setp.le.u64 	%p51, %rd4, %rd28;
	@%p51 bra 	$L__BB5_82;
	st.global.u32 	[%rd2+18432], %r167;
$L__BB5_82:
	ret;
$L__BB5_83:
	shl.b32 	%r625, %r130, 2;
	mov.u32 	%r626, _ZZN3cub18CUB_300001_SM_10006detail10radix_sort31DeviceRadixSortSingleTileKernelINS1_5radix10policy_hubIjNS0_8NullTypeEyE10Policy1000ELNS0_9SortOrderE0EjS6_yNS1_21identity_decomposer_tEEEvPKT1_PSB_PKT2_PSF_T3_iiT4_E12temp_storage;
	add.s32 	%r627, %r626, %r625;
	st.shared.u32 	[%r627], %r703;
	shl.b32 	%r628, %r131, 2;
	add.s32 	%r629, %r626, %r628;
	st.shared.u32 	[%r629], %r702;
	shl.b32 	%r630, %r132, 2;
	add.s32 	%r631, %r626, %r630;
	st.shared.u32 	[%r631], %r701;
	shl.b32 	%r632, %r133, 2;
	add.s32 	%r633, %r626, %r632;
	st.shared.u32 	[%r633], %r700;
	shl.b32 	%r634, %r134, 2;
	add.s32 	%r635, %r626, %r634;
	st.shared.u32 	[%r635], %r699;
	shl.b32 	%r636, %r135, 2;
	add.s32 	%r637, %r626, %r636;
	st.shared.u32 	[%r637], %r698;
	shl.b32 	%r638, %r136, 2;
	add.s32 	%r639, %r626, %r638;
	st.shared.u32 	[%r639], %r697;
	shl.b32 	%r640, %r137, 2;
	add.s32 	%r641, %r626, %r640;
	st.shared.u32 	[%r641], %r696;
	shl.b32 	%r642, %r138, 2;
	add.s32 	%r643, %r626, %r642;
	st.shared.u32 	[%r643], %r695;
	shl.b32 	%r644, %r139, 2;
	add.s32 	%r645, %r626, %r644;
	st.shared.u32 	[%r645], %r694;
	shl.b32 	%r646, %r140, 2;
	add.s32 	%r647, %r626, %r646;
	st.shared.u32 	[%r647], %r693;
	shl.b32 	%r648, %r141, 2;
	add.s32 	%r649, %r626, %r648;
	st.shared.u32 	[%r649], %r692;
	shl.b32 	%r650, %r142, 2;
	add.s32 	%r651, %r626, %r650;
	st.shared.u32 	[%r651], %r691;
	shl.b32 	%r652, %r143, 2;
	add.s32 	%r653, %r626, %r652;
	st.shared.u32 	[%r653], %r690;
	shl.b32 	%r654, %r144, 2;
	add.s32 	%r655, %r626, %r654;
	st.shared.u32 	[%r655], %r689;
	shl.b32 	%r656, %r145, 2;
	add.s32 	%r657, %r626, %r656;
	st.shared.u32 	[%r657], %r688;
	shl.b32 	%r658, %r146, 2;
	add.s32 	%r659, %r626, %r658;
	st.shared.u32 	[%r659], %r687;
	shl.b32 	%r660, %r147, 2;
	add.s32 	%r661, %r626, %r660;
	st.shared.u32 	[%r661], %r686;
	shl.b32 	%r662, %r148, 2;
	add.s32 	%r663, %r626, %r662;
	st.shared.u32 	[%r663], %r685;
	bar.sync 	0;
	ld.shared.u32 	%r703, [%r46];
	ld.shared.u32 	%r702, [%r46+4];
	ld.shared.u32 	%r701, [%r46+8];
	ld.shared.u32 	%r700, [%r46+12];
	ld.shared.u32 	%r699, [%r46+16];
	ld.shared.u32 	%r698, [%r46+20];
	ld.shared.u32 	%r697, [%r46+24];
	ld.shared.u32 	%r696, [%r46+28];
	ld.shared.u32 	%r695, [%r46+32];
	ld.shared.u32 	%r694, [%r46+36];
	ld.shared.u32 	%r693, [%r46+40];
	ld.shared.u32 	%r692, [%r46+44];
	ld.shared.u32 	%r691, [%r46+48];
	ld.shared.u32 	%r690, [%r46+52];
	ld.shared.u32 	%r689, [%r46+56];
	ld.shared.u32 	%r688, [%r46+60];
	ld.shared.u32 	%r687, [%r46+64];
	ld.shared.u32 	%r686, [%r46+68];
	ld.shared.u32 	%r685, [%r46+72];
	bar.sync 	0;
	add.s32 	%r684, %r684, 6;
	add.s32 	%r683, %r683, -6;
	bra.uni 	$L__BB5_39;

}
	// .globl	_ZN3cub18CUB_300001_SM_10006detail10radix_sort30DeviceRadixSortHistogramKernelINS1_5radix10policy_hubIjNS0_8NullTypeEyE10Policy1000ELNS0_9SortOrderE0EjyNS1_21identity_decomposer_tEEEvPT2_PKT1_SB_iiT3_
.visible .entry _ZN3cub18CUB_300001_SM_10006detail10radix_sort30DeviceRadixSortHistogramKernelINS1_5radix10policy_hubIjNS0_8NullTypeEyE10Policy1000ELNS0_9SortOrderE0EjyNS1_21identity_decomposer_tEEEvPT2_PKT1_SB_iiT3_(
	.param .u64 .ptr .align 1 _ZN3cub18CUB_300001_SM_10006detail10radix_sort30DeviceRadixSortHistogramKernelINS1_5radix10policy_hubIjNS0_8NullTypeEyE10Policy1000ELNS0_9SortOrderE0EjyNS1_21identity_decomposer_tEEEvPT2_PKT1_SB_iiT3__param_0,
	.param .u64 .ptr .align 1 _ZN3cub18CUB_300001_SM_10006detail10radix_sort30DeviceRadixSortHistogramKernelINS1_5radix10policy_hubIjNS0_8NullTypeEyE10Policy1000ELNS0_9SortOrderE0EjyNS1_21identity_decomposer_tEEEvPT2_PKT1_SB_iiT3__param_1,
	.param .u64 _ZN3cub18CUB_300001_SM_10006detail10radix_sort30DeviceRadixSortHistogramKernelINS1_5radix10policy_hubIjNS0_8NullTypeEyE10Policy1000ELNS0_9SortOrderE0EjyNS1_21identity_decomposer_tEEEvPT2_PKT1_SB_iiT3__param_2,
	.param .u32 _ZN3cub18CUB_300001_SM_10006detail10radix_sort30DeviceRadixSortHistogramKernelINS1_5radix10policy_hubIjNS0_8NullTypeEyE10Policy1000ELNS0_9SortOrderE0EjyNS1_21identity_decomposer_tEEEvPT2_PKT1_SB_iiT3__param_3,
	.param .u32 _ZN3cub18CUB_300001_SM_10006detail10radix_sort30DeviceRadixSortHistogramKernelINS1_5radix10policy_hubIjNS0_8NullTypeEyE10Policy1000ELNS0_9SortOrderE0EjyNS1_21identity_decomposer_tEEEvPT2_PKT1_SB_iiT3__param_4,
	.param .align 1 .b8 _ZN3cub18CUB_300001_SM_10006detail10radix_sort30DeviceRadixSortHistogramKernelINS1_5radix10policy_hubIjNS0_8NullTypeEyE10Policy1000ELNS0_9SortOrderE0EjyNS1_21identity_decomposer_tEEEvPT2_PKT1_SB_iiT3__param_5[1]
)
.maxntid 128
{
	.reg .pred 	%p<91>;
	.reg .b32 	%r<470>;
	.reg .b64 	%rd<137>;
	// demoted variable
	.shared .align 4 .b8 _ZZN3cub18CUB_300001_SM_10006detail10radix_sort30DeviceRadixSortHistogramKernelINS1_5radix10policy_hubIjNS0_8NullTypeEyE10Policy1000ELNS0_9SortOrderE0EjyNS1_21identity_decomposer_tEEEvPT2_PKT1_SB_iiT3_E12temp_storage[4096];
	ld.param.u64 	%rd18, [_ZN3cub18CUB_300001_SM_10006detail10radix_sort30DeviceRadixSortHistogramKernelINS1_5radix10policy_hubIjNS0_8NullTypeEyE10Policy1000ELNS0_9SortOrderE0EjyNS1_21identity_decomposer_tEEEvPT2_PKT1_SB_iiT3__param_0];
	ld.param.u64 	%rd19, [_ZN3cub18CUB_300001_SM_10006detail10radix_sort30DeviceRadixSortHistogramKernelINS1_5radix10policy_hubIjNS0_8NullTypeEyE10Policy1000ELNS0_9SortOrderE0EjyNS1_21identity_decomposer_tEEEvPT2_PKT1_SB_iiT3__param_1];
	ld.param.u64 	%rd17, [_ZN3cub18CUB_300001_SM_10006detail10radix_sort30DeviceRadixSortHistogramKernelINS1_5radix10policy_hubIjNS0_8NullTypeEyE10Policy1000ELNS0_9SortOrderE0EjyNS1_21identity_decomposer_tEEEvPT2_PKT1_SB_iiT3__param_2];
	ld.param.u32 	%r158, [_ZN3cub18CUB_300001_SM_10006detail10radix_sort30DeviceRadixSortHistogramKernelINS1_5radix10policy_hubIjNS0_8NullTypeEyE10Policy1000ELNS0_9SortOrderE0EjyNS1_21identity_decomposer_tEEEvPT2_PKT1_SB_iiT3__param_3];
	ld.param.u32 	%r159, [_ZN3cub18CUB_300001_SM_10006detail10radix_sort30DeviceRadixSortHistogramKernelINS1_5radix10policy_hubIjNS0_8NullTypeEyE10Policy1000ELNS0_9SortOrderE0EjyNS1_21identity_decomposer_tEEEvPT2_PKT1_SB_iiT3__param_4];
	cvta.to.global.u64 	%rd1, %rd19;
	cvta.to.global.u64 	%rd2, %rd18;
	setp.eq.s64 	%p2, %rd17, 0;
	@%p2 bra 	$L__BB6_153;
	sub.s32 	%r160, %r159, %r158;
	add.s32 	%r161, %r160, 7;
	shr.s32 	%r162, %r161, 31;
	shr.u32 	%r163, %r162, 29;
	add.s32 	%r164, %r161, %r163;
	shr.s32 	%r165, %r164, 3;
	mov.u32 	%r166, %tid.x;
	setp.gt.u32 	%p3, %r166, 255;
	setp.lt.s32 	%p4, %r161, 8;
	mov.u32 	%r167, %ctaid.x;
	shl.b32 	%r168, %r167, 11;
	cvt.u64.u32 	%rd3, %r168;
	mov.u32 	%r169, %nctaid.x;
	shl.b32 	%r170, %r169, 11;
	cvt.u64.u32 	%rd4, %r170;
	add.s32 	%r1, %r165, -1;
	and.b32  	%r2, %r165, 15;
	and.b32  	%r3, %r165, 7;
	add.s32 	%r4, %r3, -1;
	and.b32  	%r5, %r165, 3;
	or.pred  	%p1, %p3, %p4;
	shl.b32 	%r171, %r166, 2;
	mov.u32 	%r172, _ZZN3cub18CUB_300001_SM_10006detail10radix_sort30DeviceRadixSortHistogramKernelINS1_5radix10policy_hubIjNS0_8NullTypeEyE10Policy1000ELNS0_9SortOrderE0EjyNS1_21identity_decomposer_tEEEvPT2_PKT1_SB_iiT3_E12temp_storage;
	add.s32 	%r6, %r172, %r171;
	and.b32  	%r7, %r165, 268435440;
	cvt.u64.u32 	%rd5, %r166;
	add.s32 	%r8, %r166, 128;
	add.s32 	%r9, %r166, 256;
	add.s32 	%r10, %r166, 384;
	add.s32 	%r11, %r166, 512;
	add.s32 	%r12, %r166, 640;
	add.s32 	%r13, %r166, 768;
	add.s32 	%r14, %r166, 1280;
	add.s32 	%r15, %r166, 1920;
	and.b32  	%r16, %r165, 268435448;
	and.b32  	%r17, %r165, 1;
	neg.s32 	%r18, %r7;
	add.s32 	%r19, %r6, 8192;
	add.s64 	%rd21, %rd17, -1;
	shr.u64 	%rd22, %rd21, 30;
	add.s64 	%rd23, %rd22, 1;
	min.u64 	%rd6, %rd23, %rd17;
	mov.b64 	%rd135, 0;
$L__BB6_2:
	@%p1 bra 	$L__BB6_30;
	setp.lt.u32 	%p5, %r1, 15;
	mov.b32 	%r423, 0;
	@%p5 bra 	$L__BB6_6;
	mov.u32 	%r420, %r19;
	mov.u32 	%r421, %r18;
$L__BB6_5:
	.pragma "nounroll";
	mov.b32 	%r174, 0;
	st.shared.u32 	[%r420+-8192], %r174;
	st.shared.u32 	[%r420+-7168], %r174;
	st.shared.u32 	[%r420+-6144], %r174;
	st.shared.u32 	[%r420+-5120], %r174;
	st.shared.u32 	[%r420+-4096], %r174;
	st.shared.u32 	[%r420+-3072], %r174;
	st.shared.u32 	[%r420+-2048], %r174;
	st.shared.u32 	[%r420+-1024], %r174;
	st.shared.u32 	[%r420], %r174;
	st.shared.u32 	[%r420+1024], %r174;
	st.shared.u32 	[%r420+2048], %r174;
	st.shared.u32 	[%r420+3072], %r174;
	st.shared.u32 	[%r420+4096], %r174;
	st.shared.u32 	[%r420+5120], %r174;
	st.shared.u32 	[%r420+6144], %r174;
	st.shared.u32 	[%r420+7168], %r174;
	add.s32 	%r421, %r421, 16;
	add.s32 	%r420, %r420, 16384;
	setp.ne.s32 	%p6, %r421, 0;
	mov.u32 	%r423, %r7;
	@%p6 bra 	$L__BB6_5;
$L__BB6_6:
	add.s32 	%r25, %r2, -1;
	setp.eq.s32 	%p7, %r2, 0;
	@%p7 bra 	$L__BB6_16;
	setp.lt.u32 	%p8, %r25, 7;
	@%p8 bra 	$L__BB6_9;
	shl.b32 	%r175, %r423, 10;
	add.s32 	%r176, %r6, %r175;
	mov.b32 	%r177, 0;
	st.shared.u32 	[%r176], %r177;
	st.shared.u32 	[%r176+1024], %r177;
	st.shared.u32 	[%r176+2048], %r177;
	st.shared.u32 	[%r176+3072], %r177;
	st.shared.u32 	[%r176+4096], %r177;
	st.shared.u32 	[%r176+5120], %r177;
	st.shared.u32 	[%r176+6144], %r177;
	st.shared.u32 	[%r176+7168], %r177;
	add.s32 	%r423, %r423, 8;
$L__BB6_9:
	setp.eq.s32 	%p9, %r3, 0;
	@%p9 bra 	$L__BB6_16;
	setp.lt.u32 	%p10, %r4, 3;
	@%p10 bra 	$L__BB6_12;
	shl.b32 	%r178, %r423, 10;
	add.s32 	%r179, %r6, %r178;
	mov.b32 	%r180, 0;
	st.shared.u32 	[%r179], %r180;
	st.shared.u32 	[%r179+1024], %r180;
	st.shared.u32 	[%r179+2048], %r180;
	st.shared.u32 	[%r179+3072], %r180;
	add.s32 	%r423, %r423, 4;
$L__BB6_12:
	setp.eq.s32 	%p11, %r5, 0;
	@%p11 bra 	$L__BB6_16;
	setp.eq.s32 	%p12, %r5, 1;
	shl.b32 	%r181, %r423, 10;
	add.s32 	%r30, %r6, %r181;
	mov.b32 	%r182, 0;
	st.shared.u32 	[%r30], %r182;
	@%p12 bra 	$L__BB6_16;
	setp.eq.s32 	%p13, %r5, 2;
	mov.b32 	%r183, 0;
	st.shared.u32 	[%r30+1024], %r183;
	@%p13 bra 	$L__BB6_16;
	mov.b32 	%r184, 0;
	st.shared.u32 	[%r30+2048], %r184;
$L__BB6_16:
	cvt.u32.u64 	%r185, %rd5;
	setp.gt.u32 	%p14, %r185, 127;
	@%p14 bra 	$L__BB6_30;
	setp.lt.u32 	%p15, %r1, 15;
	mov.b32 	%r427, 0;
	@%p15 bra 	$L__BB6_20;
	mov.b32 	%r425, 0;
$L__BB6_19:
	.pragma "nounroll";
	shl.b32 	%r188, %r425, 10;
	add.s32 	%r189, %r6, %r188;
	mov.b32 	%r190, 0;
	st.shared.u32 	[%r189+512], %r190;
	st.shared.u32 	[%r189+1536], %r190;
	st.shared.u32 	[%r189+2560], %r190;
	st.shared.u32 	[%r189+3584], %r190;
	st.shared.u32 	[%r189+4608], %r190;
	st.shared.u32 	[%r189+5632], %r190;
	st.shared.u32 	[%r189+6656], %r190;
	st.shared.u32 	[%r189+7680], %r190;
	st.shared.u32 	[%r189+8704], %r190;
	st.shared.u32 	[%r189+9728], %r190;
	st.shared.u32 	[%r189+10752], %r190;
	st.shared.u32 	[%r189+11776], %r190;
	st.shared.u32 	[%r189+12800], %r190;
	st.shared.u32 	[%r189+13824], %r190;
	st.shared.u32 	[%r189+14848], %r190;
	st.shared.u32 	[%r189+15872], %r190;
	add.s32 	%r425, %r425, 16;
	setp.ne.s32 	%p16, %r425, %r7;
	mov.u32 	%r427, %r7;
	@%p16 bra 	$L__BB6_19;
$L__BB6_20:
	setp.eq.s32 	%p17, %r2, 0;
	@%p17 bra 	$L__BB6_30;
	setp.lt.u32 	%p18, %r25, 7;
	@%p18 bra 	$L__BB6_23;
	shl.b32 	%r191, %r427, 10;
	add.s32 	%r192, %r6, %r191;
	mov.b32 	%r193, 0;
	st.shared.u32 	[%r192+512], %r193;
	st.shared.u32 	[%r192+1536], %r193;
	st.shared.u32 	[%r192+2560], %r193;
	st.shared.u32 	[%r192+3584], %r193;
	st.shared.u32 	[%r192+4608], %r193;
	st.shared.u32 	[%r192+5632], %r193;
	st.shared.u32 	[%r192+6656], %r193;
	st.shared.u32 	[%r192+7680], %r193;
	add.s32 	%r427, %r427, 8;
$L__BB6_23:
	setp.eq.s32 	%p19, %r3, 0;
	@%p19 bra 	$L__BB6_30;
	setp.lt.u32 	%p20, %r4, 3;
	@%p20 bra 	$L__BB6_26;
	shl.b32 	%r194, %r427, 10;
	add.s32 	%r195, %r6, %r194;
	mov.b32 	%r196, 0;
	st.shared.u32 	[%r195+512], %r196;
	st.shared.u32 	[%r195+1536], %r196;
	st.shared.u32 	[%r195+2560], %r196;
	st.shared.u32 	[%r195+3584], %r196;
	add.s32 	%r427, %r427, 4;
$L__BB6_26:
	setp.eq.s32 	%p21, %r5, 0;
	@%p21 bra 	$L__BB6_30;
	setp.eq.s32 	%p22, %r5, 1;
	shl.b32 	%r197, %r427, 10;
	add.s32 	%r38, %r6, %r197;
	mov.b32 	%r198, 0;
	st.shared.u32 	[%r38+512], %r198;
	@%p22 bra 	$L__BB6_30;
	setp.eq.s32 	%p23, %r5, 2;
	mov.b32 	%r199, 0;
	st.shared.u32 	[%r38+1536], %r199;
	@%p23 bra 	$L__BB6_30;
	mov.b32 	%r200, 0;
	st.shared.u32 	[%r38+2560], %r200;
$L__BB6_30:
	bar.sync 	0;
	bar.sync 	0;
	shl.b64 	%rd8, %rd135, 30;
	sub.s64 	%rd24, %rd17, %rd8;
	min.u64 	%rd9, %rd24, 1073741824;
	setp.le.u64 	%p24, %rd9, %rd3;
	@%p24 bra 	$L__BB6_70;
	mov.u64 	%rd136, %rd3;
$L__BB6_32:
	add.s64 	%rd11, %rd136, %rd8;
	sub.s64 	%rd12, %rd17, %rd11;
	setp.lt.u64 	%p25, %rd12, 2048;
	@%p25 bra 	$L__BB6_34;
	add.s64 	%rd27, %rd11, %rd5;
	shl.b64 	%rd28, %rd27, 2;
	add.s64 	%rd29, %rd1, %rd28;
	ld.global.u32 	%r459, [%rd29];
	ld.global.u32 	%r458, [%rd29+512];
	ld.global.u32 	%r457, [%rd29+1024];
	ld.global.u32 	%r456, [%rd29+1536];
	ld.global.u32 	%r455, [%rd29+2048];
	ld.global.u32 	%r454, [%rd29+2560];
	ld.global.u32 	%r453, [%rd29+3072];
	ld.global.u32 	%r452, [%rd29+3584];
	ld.global.u32 	%r451, [%rd29+4096];
	ld.global.u32 	%r450, [%rd29+4608];
	ld.global.u32 	%r449, [%rd29+5120];
	ld.global.u32 	%r448, [%rd29+5632];
	ld.global.u32 	%r447, [%rd29+6144];
	ld.global.u32 	%r446, [%rd29+6656];
	ld.global.u32 	%r445, [%rd29+7168];
	ld.global.u32 	%r444, [%rd29+7680];
	bra.uni 	$L__BB6_66;
$L__BB6_34:
	cvt.u32.u64 	%r202, %rd5;
	cvt.u32.u64 	%r55, %rd12;
	setp.ge.s32 	%p26, %r202, %r55;
	add.s64 	%rd25, %rd11, %rd5;
	shl.b64 	%rd26, %rd25, 2;
	add.s64 	%rd13, %rd1, %rd26;
	mov.b32 	%r459, -1;
	@%p26 bra 	$L__BB6_36;
	ld.global.u32 	%r459, [%rd13];
$L__BB6_36:
	setp.ge.s32 	%p27, %r8, %r55;
	mov.b32 	%r458, -1;
	@%p27 bra 	$L__BB6_38;
	ld.global.u32 	%r458, [%rd13+512];
$L__BB6_38:
	setp.ge.s32 	%p28, %r9, %r55;
	mov.b32 	%r457, -1;
	@%p28 bra 	$L__BB6_40;
	ld.global.u32 	%r457, [%rd13+1024];
$L__BB6_40:
	setp.ge.s32 	%p29, %r10, %r55;
	mov.b32 	%r456, -1;
	@%p29 bra 	$L__BB6_42;
	ld.global.u32 	%r456, [%rd13+1536];
$L__BB6_42:
	setp.ge.s32 	%p30, %r11, %r55;
	mov.b32 	%r455, -1;
	@%p30 bra 	$L__BB6_44;
	ld.global.u32 	%r455, [%rd13+2048];
$L__BB6_44:
	setp.ge.s32 	%p31, %r12, %r55;
	mov.b32 	%r454, -1;
	@%p31 bra 	$L__BB6_46;
	ld.global.u32 	%r454, [%rd13+2560];
$L__BB6_46:
	setp.ge.s32 	%p32, %r13, %r55;
	mov.b32 	%r453, -1;
	@%p32 bra 	$L__BB6_48;
	ld.global.u32 	%r453, [%rd13+3072];
$L__BB6_48:
	mov.u32 	%r210, %tid.x;
	add.s32 	%r211, %r210, 896;
	setp.ge.s32 	%p33, %r211, %r55;
	mov.b32 	%r452, -1;
	@%p33 bra 	$L__BB6_50;
	ld.global.u32 	%r452, [%rd13+3584];
$L__BB6_50:
	or.b32  	%r214, %r210, 1024;
	setp.ge.s32 	%p34, %r214, %r55;
	mov.b32 	%r451, -1;
	@%p34 bra 	$L__BB6_52;
	ld.global.u32 	%r451, [%rd13+4096];
$L__BB6_52:
	add.s32 	%r217, %r210, 1152;
	setp.ge.s32 	%p35, %r217, %r55;
	mov.b32 	%r450, -1;
	@%p35 bra 	$L__BB6_54;
	ld.global.u32 	%r450, [%rd13+4608];
$L__BB6_54:
	setp.ge.s32 	%p36, %r14, %r55;
	mov.b32 	%r449, -1;
	@%p36 bra 	$L__BB6_56;
	ld.global.u32 	%r449, [%rd13+5120];
$L__BB6_56:
	add.s32 	%r221, %r210, 1408;
	setp.ge.s32 	%p37, %r221, %r55;
	mov.b32 	%r448, -1;
	@%p37 bra 	$L__BB6_58;
	ld.global.u32 	%r448, [%rd13+5632];
$L__BB6_58:
	add.s32 	%r224, %r210, 1536;
	setp.ge.s32 	%p38, %r224, %r55;
	mov.b32 	%r447, -1;
	@%p38 bra 	$L__BB6_60;
	ld.global.u32 	%r447, [%rd13+6144];
$L__BB6_60:
	add.s32 	%r227, %r210, 1664;
	setp.ge.s32 	%p39, %r227, %r55;
	mov.b32 	%r446, -1;
	@%p39 bra 	$L__BB6_62;
	ld.global.u32 	%r446, [%rd13+6656];
$L__BB6_62:
	add.s32 	%r230, %r210, 1792;
	setp.ge.s32 	%p40, %r230, %r55;
	mov.b32 	%r445, -1;
	@%p40 bra 	$L__BB6_64;
	ld.global.u32 	%r445, [%rd13+7168];
$L__BB6_64:
	setp.ge.s32 	%p41, %r15, %r55;
	mov.b32 	%r444, -1;
	@%p41 bra 	$L__BB6_66;
	ld.global.u32 	%r444, [%rd13+7680];
$L__BB6_66:
	setp.le.s32 	%p42, %r159, %r158;
	@%p42 bra 	$L__BB6_69;
	mov.b32 	%r460, 0;
	mov.u32 	%r461, %r158;
$L__BB6_68:
	sub.s32 	%r233, %r159, %r461;
	shl.b32 	%r234, %r460, 10;
	mov.u32 	%r235, _ZZN3cub18CUB_300001_SM_10006detail10radix_sort30DeviceRadixSortHistogramKernelINS1_5radix10policy_hubIjNS0_8NullTypeEyE10Policy1000ELNS0_9SortOrderE0EjyNS1_21identity_decomposer_tEEEvPT2_PKT1_SB_iiT3_E12temp_storage;
	add.s32 	%r236, %r235, %r234;
	min.s32 	%r237, %r233, 8;
	mov.b32 	%r238, -1;
	shl.b32 	%r239, %r238, %r237;
	not.b32 	%r240, %r239;
	shr.u32 	%r241, %r459, %r461;
	and.b32  	%r242, %r241, %r240;
	shl.b32 	%r243, %r242, 2;
	add.s32 	%r244, %r236, %r243;
	atom.shared.add.u32 	%r245, [%r244], 1;
	shr.u32 	%r246, %r458, %r461;
	and.b32  	%r247, %r246, %r240;
	shl.b32 	%r248, %r247, 2;
	add.s32 	%r249, %r236, %r248;
	atom.shared.add.u32 	%r250, [%r249], 1;
	shr.u32 	%r251, %r457, %r461;
	and.b32  	%r252, %r251, %r240;
	shl.b32 	%r253, %r252, 2;
	add.s32 	%r254, %r236, %r253;
	atom.shared.add.u32 	%r255, [%r254], 1;
	shr.u32 	%r256, %r456, %r461;
	and.b32  	%r257, %r256, %r240;
	shl.b32 	%r258, %r257, 2;
	add.s32 	%r259, %r236, %r258;
	atom.shared.add.u32 	%r260, [%r259], 1;
	shr.u32 	%r261, %r455, %r461;
	and.b32  	%r262, %r261, %r240;
	shl.b32 	%r263, %r262, 2;
	add.s32 	%r264, %r236, %r263;
	atom.shared.add.u32 	%r265, [%r264], 1;
	shr.u32 	%r266, %r454, %r461;
	and.b32  	%r267, %r266, %r240;
	shl.b32 	%r268, %r267, 2;
	add.s32 	%r269, %r236, %r268;
	atom.shared.add.u32 	%r270, [%r269], 1;
	shr.u32 	%r271, %r453, %r461;
	and.b32  	%r272, %r271, %r240;
	shl.b32 	%r273, %r272, 2;
	add.s32 	%r274, %r236, %r273;
	atom.shared.add.u32 	%r275, [%r274], 1;
	shr.u32 	%r276, %r452, %r461;
	and.b32  	%r277, %r276, %r240;
	shl.b32 	%r278, %r277, 2;
	add.s32 	%r279, %r236, %r278;
	atom.shared.add.u32 	%r280, [%r279], 1;
	shr.u32 	%r281, %r451, %r461;
	and.b32  	%r282, %r281, %r240;
	shl.b32 	%r283, %r282, 2;
	add.s32 	%r284, %r236, %r283;
	atom.shared.add.u32 	%r285, [%r284], 1;
	shr.u32 	%r286, %r450, %r461;
	and.b32  	%r287, %r286, %r240;
	shl.b32 	%r288, %r287, 2;
	add.s32 	%r289, %r236, %r288;
	atom.shared.add.u32 	%r290, [%r289], 1;
	shr.u32 	%r291, %r449, %r461;
	and.b32  	%r292, %r291, %r240;
	shl.b32 	%r293, %r292, 2;
	add.s32 	%r294, %r236, %r293;
	atom.shared.add.u32 	%r295, [%r294], 1;
	shr.u32 	%r296, %r448, %r461;
	and.b32  	%r297, %r296, %r240;
	shl.b32 	%r298, %r297, 2;
	add.s32 	%r299, %r236, %r298;
	atom.shared.add.u32 	%r300, [%r299], 1;
	shr.u32 	%r301, %r447, %r461;
	and.b32  	%r302, %r301, %r240;
	shl.b32 	%r303, %r302, 2;
	add.s32 	%r304, %r236, %r303;
	atom.shared.add.u32 	%r305, [%r304], 1;
	shr.u32 	%r306, %r446, %r461;
	and.b32  	%r307, %r306, %r240;
	shl.b32 	%r308, %r307, 2;
	add.s32 	%r309, %r236, %r308;
	atom.shared.add.u32 	%r310, [%r309], 1;
	shr.u32 	%r311, %r445, %r461;
	and.b32  	%r312, %r311, %r240;
	shl.b32 	%r313, %r312, 2;
	add.s32 	%r314, %r236, %r313;
	atom.shared.add.u32 	%r315, [%r314], 1;
	shr.u32 	%r316, %r444, %r461;
	and.b32  	%r317, %r316, %r240;
	shl.b32 	%r318, %r317, 2;
	add.s32 	%r319, %r236, %r318;
	atom.shared.add.u32 	%r320, [%r319], 1;
	add.s32 	%r461, %r461, 8;
	add.s32 	%r460, %r460, 1;
	setp.lt.s32 	%p43, %r461, %r159;
	@%p43 bra 	$L__BB6_68;
$L__BB6_69:
	add.s64 	%rd136, %rd136, %rd4;
	setp.lt.u64 	%p44, %rd136, %rd9;
	@%p44 bra 	$L__BB6_32;
$L__BB6_70:
	bar.sync 	0;
	@%p1 bra 	$L__BB6_152;
	setp.lt.u32 	%p45, %r1, 7;
	mov.b32 	%r464, 0;
	@%p45 bra 	$L__BB6_90;
	mov.b32 	%r462, 0;
$L__BB6_73:
	.pragma "nounroll";
	shl.b32 	%r323, %r462, 10;
	add.s32 	%r108, %r6, %r323;
	ld.shared.u32 	%r109, [%r108];
	setp.eq.s32 	%p46, %r109, 0;
	@%p46 bra 	$L__BB6_75;
	cvt.u32.u64 	%r324, %rd5;
	shl.b32 	%r325, %r462, 8;
	add.s32 	%r326, %r325, %r324;
	mul.wide.u32 	%rd30, %r326, 8;
	add.s64 	%rd31, %rd2, %rd30;
	cvt.u64.u32 	%rd32, %r109;
	atom.global.add.u64 	%rd33, [%rd31], %rd32;
$L__BB6_75:
	ld.shared.u32 	%r110, [%r108+1024];
	setp.eq.s32 	%p47, %r110, 0;
	@%p47 bra 	$L__BB6_77;
	cvt.u32.u64 	%r327, %rd5;
	shl.b32 	%r328, %r462, 8;
	add.s32 	%r329, %r328, %r327;
	add.s32 	%r330, %r329, 256;
	mul.wide.u32 	%rd34, %r330, 8;
	add.s64 	%rd35, %rd2, %rd34;
	cvt.u64.u32 	%rd36, %r110;
	atom.global.add.u64 	%rd37, [%rd35], %rd36;
$L__BB6_77:
	ld.shared.u32 	%r111, [%r108+2048];
	setp.eq.s32 	%p48, %r111, 0;
	@%p48 bra 	$L__BB6_79;
	cvt.u32.u64 	%r331, %rd5;
	shl.b32 	%r332, %r462, 8;
	add.s32 	%r333, %r332, %r331;
	add.s32 	%r334, %r333, 512;
	mul.wide.u32 	%rd38, %r334, 8;
	add.s64 	%rd39, %rd2, %rd38;
	cvt.u64.u32 	%rd40, %r111;
	atom.global.add.u64 	%rd41, [%rd39], %rd40;
$L__BB6_79:
	ld.shared.u32 	%r112, [%r108+3072];
	setp.eq.s32 	%p49, %r112, 0;
	@%p49 bra 	$L__BB6_81;
	cvt.u32.u64 	%r335, %rd5;
	shl.b32 	%r336, %r462, 8;
	add.s32 	%r337, %r336, %r335;
	add.s32 	%r338, %r337, 768;
	mul.wide.u32 	%rd42, %r338, 8;
	add.s64 	%rd43, %rd2, %rd42;
	cvt.u64.u32 	%rd44, %r112;
	atom.global.add.u64 	%rd45, [%rd43], %rd44;
$L__BB6_81:
	ld.shared.u32 	%r113, [%r108+4096];
	setp.eq.s32 	%p50, %r113, 0;
	@%p50 bra 	$L__BB6_83;
	cvt.u32.u64 	%r339, %rd5;
	shl.b32 	%r340, %r462, 8;
	add.s32 	%r341, %r340, %r339;
	add.s32 	%r342, %r341, 1024;
	mul.wide.u32 	%rd46, %r342, 8;
	add.s64 	%rd47, %rd2, %rd46;
	cvt.u64.u32 	%rd48, %r113;
	atom.global.add.u64 	%rd49, [%rd47], %rd48;
$L__BB6_83:
	ld.shared.u32 	%r114, [%r108+5120];
	setp.eq.s32 	%p51, %r114, 0;
	@%p51 bra 	$L__BB6_85;
	cvt.u32.u64 	%r343, %rd5;
	shl.b32 	%r344, %r462, 8;
	add.s32 	%r345, %r344, %r343;
	add.s32 	%r346, %r345, 1280;
	mul.wide.u32 	%rd50, %r346, 8;
	add.s64 	%rd51, %rd2, %rd50;
	cvt.u64.u32 	%rd52, %r114;
	atom.global.add.u64 	%rd53, [%rd51], %rd52;
$L__BB6_85:
	ld.shared.u32 	%r115, [%r108+6144];
	setp.eq.s32 	%p52, %r115, 0;
	@%p52 bra 	$L__BB6_87;
	cvt.u32.u64 	%r347, %rd5;
	shl.b32 	%r348, %r462, 8;
	add.s32 	%r349, %r348, %r347;
	add.s32 	%r350, %r349, 1536;
	mul.wide.u32 	%rd54, %r350, 8;
	add.s64 	%rd55, %rd2, %rd54;
	cvt.u64.u32 	%rd56, %r115;
	atom.global.add.u64 	%rd57, [%rd55], %rd56;
$L__BB6_87:
	ld.shared.u32 	%r116, [%r108+7168];
	setp.eq.s32 	%p53, %r116, 0;
	@%p53 bra 	$L__BB6_89;
	cvt.u32.u64 	%r351, %rd5;
	shl.b32 	%r352, %r462, 8;
	add.s32 	%r353, %r352, %r351;
	add.s32 	%r354, %r353, 1792;
	mul.wide.u32 	%rd58, %r354, 8;
	add.s64 	%rd59, %rd2, %rd58;
	cvt.u64.u32 	%rd60, %r116;
	atom.global.add.u64 	%rd61, [%rd59], %rd60;
$L__BB6_89:
	add.s32 	%r462, %r462, 8;
	setp.ne.s32 	%p54, %r462, %r16;
	mov.u32 	%r464, %r16;
	@%p54 bra 	$L__BB6_73;
$L__BB6_90:
	add.s32 	%r119, %r5, -1;
	setp.eq.s32 	%p55, %r3, 0;
	@%p55 bra 	$L__BB6_111;
	setp.lt.u32 	%p56, %r4, 3;
	@%p56 bra 	$L__BB6_101;
	shl.b32 	%r355, %r464, 10;
	add.s32 	%r120, %r6, %r355;
	ld.shared.u32 	%r121, [%r120];
	setp.eq.s32 	%p57, %r121, 0;
	@%p57 bra 	$L__BB6_94;
	cvt.u32.u64 	%r356, %rd5;
	shl.b32 	%r357, %r464, 8;
	add.s32 	%r358, %r357, %r356;
	mul.wide.u32 	%rd62, %r358, 8;
	add.s64 	%rd63, %rd2, %rd62;
	cvt.u64.u32 	%rd64, %r121;
	atom.global.add.u64 	%rd65, [%rd63], %rd64;
$L__BB6_94:
	ld.shared.u32 	%r122, [%r120+1024];
	setp.eq.s32 	%p58, %r122, 0;
	@%p58 bra 	$L__BB6_96;
	cvt.u32.u64 	%r359, %rd5;
	shl.b32 	%r360, %r464, 8;
	add.s32 	%r361, %r360, %r359;
	add.s32 	%r362, %r361, 256;
	mul.wide.u32 	%rd66, %r362, 8;
	add.s64 	%rd67, %rd2, %rd66;
	cvt.u64.u32 	%rd68, %r122;
	atom.global.add.u64 	%rd69, [%rd67], %rd68;
$L__BB6_96:
	ld.shared.u32 	%r123, [%r120+2048];
	setp.eq.s32 	%p59, %r123, 0;
	@%p59 bra 	$L__BB6_98;
	cvt.u32.u64 	%r363, %rd5;
	shl.b32 	%r364, %r464, 8;
	add.s32 	%r365, %r364, %r363;
	add.s32 	%r366, %r365, 512;
	mul.wide.u32 	%rd70, %r366, 8;
	add.s64 	%rd71, %rd2, %rd70;
	cvt.u64.u32 	%rd72, %r123;
	atom.global.add.u64 	%rd73, [%rd71], %rd72;
$L__BB6_98:
	ld.shared.u32 	%r124, [%r120+3072];
	setp.eq.s32 	%p60, %r124, 0;
	@%p60 bra 	$L__BB6_100;
	cvt.u32.u64 	%r367, %rd5;
	shl.b32 	%r368, %r464, 8;
	add.s32 	%r369, %r368, %r367;
	add.s32 	%r370, %r369, 768;
	mul.wide.u32 	%rd74, %r370, 8;
	add.s64 	%rd75, %rd2, %rd74;
	cvt.u64.u32 	%rd76, %r124;
	atom.global.add.u64 	%rd77, [%rd75], %rd76;
$L__BB6_100:
	add.s32 	%r464, %r464, 4;
$L__BB6_101:
	setp.eq.s32 	%p61, %r5, 0;
	@%p61 bra 	$L__BB6_111;
	setp.eq.s32 	%p62, %r119, 0;
	@%p62 bra 	$L__BB6_108;
	shl.b32 	%r371, %r464, 10;
	add.s32 	%r127, %r6, %r371;
	ld.shared.u32 	%r128, [%r127];
	setp.eq.s32 	%p63, %r128, 0;
	@%p63 bra 	$L__BB6_105;
	cvt.u32.u64 	%r372, %rd5;
	shl.b32 	%r373, %r464, 8;
	add.s32 	%r374, %r373, %r372;
	mul.wide.u32 	%rd78, %r374, 8;
	add.s64 	%rd79, %rd2, %rd78;
	cvt.u64.u32 	%rd80, %r128;
	atom.global.add.u64 	%rd81, [%rd79], %rd80;
$L__BB6_105:
	ld.shared.u32 	%r129, [%r127+1024];
	setp.eq.s32 	%p64, %r129, 0;
	@%p64 bra 	$L__BB6_107;
	cvt.u32.u64 	%r375, %rd5;
	shl.b32 	%r376, %r464, 8;
	add.s32 	%r377, %r376, %r375;
	add.s32 	%r378, %r377, 256;
	mul.wide.u32 	%rd82, %r378, 8;
	add.s64 	%rd83, %rd2, %rd82;
	cvt.u64.u32 	%rd84, %r129;
	atom.global.add.u64 	%rd85, [%rd83], %rd84;
$L__BB6_107:
	add.s32 	%r464, %r464, 2;
$L__BB6_108:
	setp.eq.s32 	%p65, %r17, 0;
	@%p65 bra 	$L__BB6_111;
	shl.b32 	%r379, %r464, 10;
	add.s32 	%r380, %r6, %r379;
	ld.shared.u32 	%r132, [%r380];
	setp.eq.s32 	%p66, %r132, 0;
	@%p66 bra 	$L__BB6_111;
	cvt.u32.u64 	%r381, %rd5;
	shl.b32 	%r382, %r464, 8;
	add.s32 	%r383, %r382, %r381;
	mul.wide.u32 	%rd86, %r383, 8;
	add.s64 	%rd87, %rd2, %rd86;
	cvt.u64.u32 	%rd88, %r132;
	atom.global.add.u64 	%rd89, [%rd87], %rd88;
$L__BB6_111:
	cvt.u32.u64 	%r384, %rd5;
	setp.gt.u32 	%p67, %r384, 127;
	@%p67 bra 	$L__BB6_152;
	setp.lt.u32 	%p68, %r1, 7;
	mov.b32 	%r468, 0;
	@%p68 bra 	$L__BB6_131;
	mov.b32 	%r466, 0;
$L__BB6_114:
	.pragma "nounroll";
	shl.b32 	%r388, %r466, 10;
	add.s32 	%r134, %r6, %r388;
	ld.shared.u32 	%r135, [%r134+512];
	setp.eq.s32 	%p69, %r135, 0;
	shl.b32 	%r389, %r466, 8;
	add.s32 	%r390, %r389, %r384;
	mul.wide.u32 	%rd90, %r390, 8;
	add.s64 	%rd15, %rd2, %rd90;
	@%p69 bra 	$L__BB6_116;
	cvt.u64.u32 	%rd91, %r135;
	atom.global.add.u64 	%rd92, [%rd15+1024], %rd91;
$L__BB6_116:
	ld.shared.u32 	%r136, [%r134+1536];
	setp.eq.s32 	%p70, %r136, 0;
	@%p70 bra 	$L__BB6_118;
	cvt.u64.u32 	%rd93, %r136;
	atom.global.add.u64 	%rd94, [%rd15+3072], %rd93;
$L__BB6_118:
	ld.shared.u32 	%r137, [%r134+2560];
	setp.eq.s32 	%p71, %r137, 0;
	@%p71 bra 	$L__BB6_120;
	cvt.u64.u32 	%rd95, %r137;
	atom.global.add.u64 	%rd96, [%rd15+5120], %rd95;
$L__BB6_120:
	ld.shared.u32 	%r138, [%r134+3584];
	setp.eq.s32 	%p72, %r138, 0;
	@%p72 bra 	$L__BB6_122;
	cvt.u64.u32 	%rd97, %r138;
	atom.global.add.u64 	%rd98, [%rd15+7168], %rd97;
$L__BB6_122:
	ld.shared.u32 	%r139, [%r134+4608];
	setp.eq.s32 	%p73, %r139, 0;
	@%p73 bra 	$L__BB6_124;
	cvt.u64.u32 	%rd99, %r139;
	atom.global.add.u64 	%rd100, [%rd15+9216], %rd99;
$L__BB6_124:
	ld.shared.u32 	%r140, [%r134+5632];
	setp.eq.s32 	%p74, %r140, 0;
	@%p74 bra 	$L__BB6_126;
	cvt.u64.u32 	%rd101, %r140;
	atom.global.add.u64 	%rd102, [%rd15+11264], %rd101;
$L__BB6_126:
	ld.shared.u32 	%r141, [%r134+6656];
	setp.eq.s32 	%p75, %r141, 0;
	@%p75 bra 	$L__BB6_128;
	cvt.u64.u32 	%rd103, %r141;
	atom.global.add.u64 	%rd104, [%rd15+13312], %rd103;
$L__BB6_128:
	ld.shared.u32 	%r142, [%r134+7680];
	setp.eq.s32 	%p76, %r142, 0;
	@%p76 bra 	$L__BB6_130;
	cvt.u64.u32 	%rd105, %r142;
	atom.global.add.u64 	%rd106, [%rd15+15360], %rd105;
$L__BB6_130:
	add.s32 	%r466, %r466, 8;
	setp.ne.s32 	%p77, %r466, %r16;
	mov.u32 	%r468, %r16;
	@%p77 bra 	$L__BB6_114;
$L__BB6_131:
	setp.eq.s32 	%p78, %r3, 0;
	@%p78 bra 	$L__BB6_152;
	setp.lt.u32 	%p79, %r4, 3;
	@%p79 bra 	$L__BB6_142;
	shl.b32 	%r391, %r468, 10;
	add.s32 	%r145, %r6, %r391;
	ld.shared.u32 	%r146, [%r145+512];
	setp.eq.s32 	%p80, %r146, 0;
	@%p80 bra 	$L__BB6_135;
	shl.b32 	%r393, %r468, 8;
	add.s32 	%r394, %r393, %r384;
	mul.wide.u32 	%rd107, %r394, 8;
	add.s64 	%rd108, %rd2, %rd107;
	cvt.u64.u32 	%rd109, %r146;
	atom.global.add.u64 	%rd110, [%rd108+1024], %rd109;
$L__BB6_135:
	ld.shared.u32 	%r147, [%r145+1536];
	setp.eq.s32 	%p81, %r147, 0;
	@%p81 bra 	$L__BB6_137;
	shl.b32 	%r396, %r468, 8;
	add.s32 	%r397, %r396, %r384;
	add.s32 	%r398, %r397, 256;
	mul.wide.u32 	%rd111, %r398, 8;
	add.s64 	%rd112, %rd2, %rd111;
	cvt.u64.u32 	%rd113, %r147;
	atom.global.add.u64 	%rd114, [%rd112+1024], %rd113;
$L__BB6_137:
	ld.shared.u32 	%r148, [%r145+2560];
	setp.eq.s32 	%p82, %r148, 0;
	@%p82 bra 	$L__BB6_139;
	shl.b32 	%r400, %r468, 8;
	add.s32 	%r401, %r400, %r384;
	add.s32 	%r402, %r401, 512;
	mul.wide.u32 	%rd115, %r402, 8;
	add.s64 	%rd116, %rd2, %rd115;
	cvt.u64.u32 	%rd117, %r148;
	atom.global.add.u64 	%rd118, [%rd116+1024], %rd117;
$L__BB6_139:
	ld.shared.u32 	%r149, [%r145+3584];
	setp.eq.s32 	%p83, %r149, 0;
	@%p83 bra 	$L__BB6_141;
	shl.b32 	%r404, %r468, 8;
	add.s32 	%r405, %r404, %r384;
	add.s32 	%r406, %r405, 768;
	mul.wide.u32 	%rd119, %r406, 8;
	add.s64 	%rd120, %rd2, %rd119;
	cvt.u64.u32 	%rd121, %r149;
	atom.global.add.u64 	%rd122, [%rd120+1024], %rd121;
$L__BB6_141:
	add.s32 	%r468, %r468, 4;
$L__BB6_142:
	setp.eq.s32 	%p84, %r5, 0;
	@%p84 bra 	$L__BB6_152;
	setp.eq.s32 	%p85, %r119, 0;
	@%p85 bra 	$L__BB6_149;
	shl.b32 	%r407, %r468, 10;
	add.s32 	%r152, %r6, %r407;
	ld.shared.u32 	%r153, [%r152+512];
	setp.eq.s32 	%p86, %r153, 0;
	@%p86 bra 	$L__BB6_146;
	shl.b32 	%r409, %r468, 8;
	add.s32 	%r410, %r409, %r384;
	mul.wide.u32 	%rd123, %r410, 8;
	add.s64 	%rd124, %rd2, %rd123;
	cvt.u64.u32 	%rd125, %r153;
	atom.global.add.u64 	%rd126, [%rd124+1024], %rd125;
$L__BB6_146:
	ld.shared.u32 	%r154, [%r152+1536];
	setp.eq.s32 	%p87, %r154, 0;
	@%p87 bra 	$L__BB6_148;
	shl.b32 	%r412, %r468, 8;
	add.s32 	%r413, %r412, %r384;
	add.s32 	%r414, %r413, 256;
	mul.wide.u32 	%rd127, %r414, 8;
	add.s64 	%rd128, %rd2, %rd127;
	cvt.u64.u32 	%rd129, %r154;
	atom.global.add.u64 	%rd130, [%rd128+1024], %rd129;
$L__BB6_148:
	add.s32 	%r468, %r468, 2;
$L__BB6_149:
	setp.eq.s32 	%p88, %r17, 0;
	@%p88 bra 	$L__BB6_152;
	shl.b32 	%r415, %r468, 10;
	add.s32 	%r416, %r6, %r415;
	ld.shared.u32 	%r157, [%r416+512];
	setp.eq.s32 	%p89, %r157, 0;
	@%p89 bra 	$L__BB6_152;
	shl.b32 	%r418, %r468, 8;
	add.s32 	%r419, %r418, %r384;
	mul.wide.u32 	%rd131, %r419, 8;
	add.s64 	%rd132, %rd2, %rd131;
	cvt.u64.u32 	%rd133, %r157;
	atom.global.add.u64 	%rd134, [%rd132+1024], %rd133;
$L__BB6_152:
	bar.sync 	0;
	add.s64 	%rd135, %rd135, 1;
	setp.ne.s64 	%p90, %rd135, %rd6;
	@%p90 bra 	$L__BB6_2;
$L__BB6_153:
	ret;

}
	// .globl	_ZN3cub18CUB_300001_SM_10006detail10radix_sort33DeviceRadixSortExclusiveSumKernelINS1_5radix10policy_hubIjNS0_8NullTypeEyE10Policy1000EyEEvPT0_
.visible .entry _ZN3cub18CUB_300001_SM_10006detail10radix_sort33DeviceRadixSortExclusiveSumKernelINS1_5radix10policy_hubIjNS0_8NullTypeEyE10Policy1000EyEEvPT0_(
	.param .u64 .ptr .align 1 _ZN3cub18CUB_300001_SM_10006detail10radix_sort33DeviceRadixSortExclusiveSumKernelINS1_5radix10policy_hubIjNS0_8NullTypeEyE10Policy1000EyEEvPT0__param_0
)
{
	.reg .pred 	%p<4>;
	.reg .b32 	%r<28>;
	.reg .b64 	%rd<54>;
	// demoted variable
	.shared .align 16 .b8 _ZZN3cub18CUB_300001_SM_10006detail10radix_sort33DeviceRadixSortExclusiveSumKernelINS1_5radix10policy_hubIjNS0_8NullTypeEyE10Policy1000EyEEvPT0_E12temp_storage[2336];
	ld.param.u64 	%rd5, [_ZN3cub18CUB_300001_SM_10006detail10radix_sort33DeviceRadixSortExclusiveSumKernelINS1_5radix10policy_hubIjNS0_8NullTypeEyE10Policy1000EyEEvPT0__param_0];
	cvta.to.global.u64 	%rd6, %rd5;
	mov.u32 	%r3, %ctaid.x;
	shl.b32 	%r4, %r3, 8;
	mov.u32 	%r1, %tid.x;
	setp.gt.u32 	%p1, %r1, 255;
	add.s32 	%r5, %r4, %r1;
	mul.wide.s32 	%rd7, %r5, 8;
	add.s64 	%rd1, %rd6, %rd7;
	@%p1 bra 	$L__BB7_2;
	ld.global.u64 	%rd53, [%rd1];
$L__BB7_2:
	shr.u32 	%r6, %r1, 3;
	add.s32 	%r7, %r6, %r1;
	shl.b32 	%r8, %r7, 3;
	mov.u32 	%r9, _ZZN3cub18CUB_300001_SM_10006detail10radix_sort33DeviceRadixSortExclusiveSumKernelINS1_5radix10policy_hubIjNS0_8NullTypeEyE10Policy1000EyEEvPT0_E12temp_storage;
	add.s32 	%r10, %r9, %r8;
	add.s32 	%r2, %r10, 16;
	st.shared.u64 	[%r10+16], %rd53;
	bar.sync 	0;
	setp.gt.u32 	%p2, %r1, 31;
	@%p2 bra 	$L__BB7_4;
	mad.lo.s32 	%r27, %r1, 72, %r9;
	ld.shared.u64 	%rd23, [%r27+16];
	ld.shared.u64 	%rd24, [%r27+24];
	ld.shared.u64 	%rd25, [%r27+32];
	ld.shared.u64 	%rd26, [%r27+40];
	ld.shared.u64 	%rd27, [%r27+48];
	ld.shared.u64 	%rd28, [%r27+56];
	ld.shared.u64 	%rd29, [%r27+64];
	ld.shared.u64 	%rd30, [%r27+72];
	add.s64 	%rd31, %rd24, %rd23;
	add.s64 	%rd32, %rd31, %rd25;
	add.s64 	%rd33, %rd32, %rd26;
	add.s64 	%rd34, %rd33, %rd27;
	add.s64 	%rd35, %rd34, %rd28;
	add.s64 	%rd36, %rd35, %rd29;
	add.s64 	%rd10, %rd36, %rd30;
	mov.b32 	%r11, 1;
	mov.b32 	%r24, 0;
	mov.b32 	%r25, -1;
	// begin inline asm
	{  .reg .u64 r0;  .reg .u32 lo;  .reg .u32 hi;  .reg .pred p;  mov.b64 {lo, hi}, %rd10;  shfl.sync.up.b32 lo|p, lo, %r11, %r24, %r25;  shfl.sync.up.b32 hi|p, hi, %r11, %r24, %r25;  mov.b64 r0, {lo, hi};  @p add.u64 r0, r0, %rd10;  mov.u64 %rd8, r0;}
	// end inline asm
	mov.b32 	%r14, 2;
	// begin inline asm
	{  .reg .u64 r0;  .reg .u32 lo;  .reg .u32 hi;  .reg .pred p;  mov.b64 {lo, hi}, %rd8;  shfl.sync.up.b32 lo|p, lo, %r14, %r24, %r25;  shfl.sync.up.b32 hi|p, hi, %r14, %r24, %r25;  mov.b64 r0, {lo, hi};  @p add.u64 r0, r0, %rd8;  mov.u64 %rd11, r0;}
	// end inline asm
	mov.b32 	%r17, 4;
	// begin inline asm
	{  .reg .u64 r0;  .reg .u32 lo;  .reg .u32 hi;  .reg .pred p;  mov.b64 {lo, hi}, %rd11;  shfl.sync.up.b32 lo|p, lo, %r17, %r24, %r25;  shfl.sync.up.b32 hi|p, hi, %r17, %r24, %r25;  mov.b64 r0, {lo, hi};  @p add.u64 r0, r0, %rd11;  mov.u64 %rd14, r0;}
	// end inline asm
	mov.b32 	%r20, 8;
	// begin inline asm
	{  .reg .u64 r0;  .reg .u32 lo;  .reg .u32 hi;  .reg .pred p;  mov.b64 {lo, hi}, %rd14;  shfl.sync.up.b32 lo|p, lo, %r20, %r24, %r25;  shfl.sync.up.b32 hi|p, hi, %r20, %r24, %r25;  mov.b64 r0, {lo, hi};  @p add.u64 r0, r0, %rd14;  mov.u64 %rd17, r0;}
	// end inline asm
	mov.b32 	%r23, 16;
	// begin inline asm
	{  .reg .u64 r0;  .reg .u32 lo;  .reg .u32 hi;  .reg .pred p;  mov.b64 {lo, hi}, %rd17;  shfl.sync.up.b32 lo|p, lo, %r23, %r24, %r25;  shfl.sync.up.b32 hi|p, hi, %r23, %r24, %r25;  mov.b64 r0, {lo, hi};  @p add.u64 r0, r0, %rd17;  mov.u64 %rd20, r0;}
	// end inline asm
	sub.s64 	%rd37, %rd20, %rd10;
	ld.shared.u64 	%rd38, [%r27+16];
	ld.shared.u64 	%rd39, [%r27+24];
	ld.shared.u64 	%rd40, [%r27+32];
	ld.shared.u64 	%rd41, [%r27+40];
	ld.shared.u64 	%rd42, [%r27+48];
	ld.shared.u64 	%rd43, [%r27+56];
	ld.shared.u64 	%rd44, [%r27+64];
	add.s64 	%rd45, %rd38, %rd37;
	add.s64 	%rd46, %rd39, %rd45;
	add.s64 	%rd47, %rd40, %rd46;
	add.s64 	%rd48, %rd41, %rd47;
	add.s64 	%rd49, %rd42, %rd48;
	add.s64 	%rd50, %rd43, %rd49;
	add.s64 	%rd51, %rd44, %rd50;
	st.shared.u64 	[%r27+16], %rd37;
	st.shared.u64 	[%r27+24], %rd45;
	st.shared.u64 	[%r27+32], %rd46;
	st.shared.u64 	[%r27+40], %rd47;
	st.shared.u64 	[%r27+48], %rd48;
	st.shared.u64 	[%r27+56], %rd49;
	st.shared.u64 	[%r27+64], %rd50;
	st.shared.u64 	[%r27+72], %rd51;
$L__BB7_4:
	setp.gt.u32 	%p3, %r1, 255;
	bar.sync 	0;
	@%p3 bra 	$L__BB7_6;
	ld.shared.u64 	%rd52, [%r2];
	st.global.u64 	[%rd1], %rd52;
$L__BB7_6:
	ret;

}
	// .globl	_ZN3cub18CUB_300001_SM_10006detail10radix_sort29DeviceRadixSortOnesweepKernelINS1_5radix10policy_hubIjNS0_8NullTypeEyE10Policy1000ELNS0_9SortOrderE0EjS6_yiiNS1_21identity_decomposer_tEEEvPT5_SC_PT3_PKSD_PT1_PKSH_PT2_PKSL_T4_iiT6_
.visible .entry _ZN3cub18CUB_300001_SM_10006detail10radix_sort29DeviceRadixSortOnesweepKernelINS1_5radix10policy_hubIjNS0_8NullTypeEyE10Policy1000ELNS0_9SortOrderE0EjS6_yiiNS1_21identity_decomposer_tEEEvPT5_SC_PT3_PKSD_PT1_PKSH_PT2_PKSL_T4_iiT6_(
	.param .u64 .ptr .align 1 _ZN3cub18CUB_300001_SM_10006detail10radix_sort29DeviceRadixSortOnesweepKernelINS1_5radix10policy_hubIjNS0_8NullTypeEyE10Policy1000ELNS0_9SortOrderE0EjS6_yiiNS1_21identity_decomposer_tEEEvPT5_SC_PT3_PKSD_PT1_PKSH_PT2_PKSL_T4_iiT6__param_0,
	.param .u64 .ptr .align 1 _ZN3cub18CUB_300001_SM_10006detail10radix_sort29DeviceRadixSortOnesweepKernelINS1_5radix10policy_hubIjNS0_8NullTypeEyE10Policy1000ELNS0_9SortOrderE0EjS6_yiiNS1_21identity_decomposer_tEEEvPT5_SC_PT3_PKSD_PT1_PKSH_PT2_PKSL_T4_iiT6__param_1,
	.param .u64 .ptr .align 1 _ZN3cub18CUB_300001_SM_10006detail10radix_sort29DeviceRadixSortOnesweepKernelINS1_5radix10policy_hubIjNS0_8NullTypeEyE10Policy1000ELNS0_9SortOrderE0EjS6_yiiNS1_21identity_decomposer_tEEEvPT5_SC_PT3_PKSD_PT1_PKSH_PT2_PKSL_T4_iiT6__param_2,
	.param .u64 .ptr .align 1 _ZN3cub18CUB_300001_SM_10006detail10radix_sort29DeviceRadixSortOnesweepKernelINS1_5radix10policy_hubIjNS0_8NullTypeEyE10Policy1000ELNS0_9SortOrderE0EjS6_yiiNS1_21identity_decomposer_tEEEvPT5_SC_PT3_PKSD_PT1_PKSH_PT2_PKSL_T4_iiT6__param_3,
	.param .u64 .ptr .align 1 _ZN3cub18CUB_300001_SM_10006detail10radix_sort29DeviceRadixSortOnesweepKernelINS1_5radix10policy_hubIjNS0_8NullTypeEyE10Policy1000ELNS0_9SortOrderE0EjS6_yiiNS1_21identity_decomposer_tEEEvPT5_SC_PT3_PKSD_PT1_PKSH_PT2_PKSL_T4_iiT6__param_4,
	.param .u64 .ptr .align 1 _ZN3cub18CUB_300001_SM_10006detail10radix_sort29DeviceRadixSortOnesweepKernelINS1_5radix10policy_hubIjNS0_8NullTypeEyE10Policy1000ELNS0_9SortOrderE0EjS6_yiiNS1_21identity_decomposer_tEEEvPT5_SC_PT3_PKSD_PT1_PKSH_PT2_PKSL_T4_iiT6__param_5,
	.param .u64 .ptr .align 1 _ZN3cub18CUB_300001_SM_10006detail10radix_sort29DeviceRadixSortOnesweepKernelINS1_5radix10policy_hubIjNS0_8NullTypeEyE10Policy1000ELNS0_9SortOrderE0EjS6_yiiNS1_21identity_decomposer_tEEEvPT5_SC_PT3_PKSD_PT1_PKSH_PT2_PKSL_T4_iiT6__param_6,
	.param .u64 .ptr .align 1 _ZN3cub18CUB_300001_SM_10006detail10radix_sort29DeviceRadixSortOnesweepKernelINS1_5radix10policy_hubIjNS0_8NullTypeEyE10Policy1000ELNS0_9SortOrderE0EjS6_yiiNS1_21identity_decomposer_tEEEvPT5_SC_PT3_PKSD_PT1_PKSH_PT2_PKSL_T4_iiT6__param_7,
	.param .u32 _ZN3cub18CUB_300001_SM_10006detail10radix_sort29DeviceRadixSortOnesweepKernelINS1_5radix10policy_hubIjNS0_8NullTypeEyE10Policy1000ELNS0_9SortOrderE0EjS6_yiiNS1_21identity_decomposer_tEEEvPT5_SC_PT3_PKSD_PT1_PKSH_PT2_PKSL_T4_iiT6__param_8,
	.param .u32 _ZN3cub18CUB_300001_SM_10006detail10radix_sort29DeviceRadixSortOnesweepKernelINS1_5radix10policy_hubIjNS0_8NullTypeEyE10Policy1000ELNS0_9SortOrderE0EjS6_yiiNS1_21identity_decomposer_tEEEvPT5_SC_PT3_PKSD_PT1_PKSH_PT2_PKSL_T4_iiT6__param_9,
	.param .u32 _ZN3cub18CUB_300001_SM_10006detail10radix_sort29DeviceRadixSortOnesweepKernelINS1_5radix10policy_hubIjNS0_8NullTypeEyE10Policy1000ELNS0_9SortOrderE0EjS6_yiiNS1_21identity_decomposer_tEEEvPT5_SC_PT3_PKSD_PT1_PKSH_PT2_PKSL_T4_iiT6__param_10,
	.param .align 1 .b8 _ZN3cub18CUB_300001_SM_10006detail10radix_sort29DeviceRadixSortOnesweepKernelINS1_5radix10policy_hubIjNS0_8NullTypeEyE10Policy1000ELNS0_9SortOrderE0EjS6_yiiNS1_21identity_decomposer_tEEEvPT5_SC_PT3_PKSD_PT1_PKSH_PT2_PKSL_T4_iiT6__param_11[1]
)
.maxntid 384
{
	.reg .pred 	%p<143>;
	.reg .b32 	%r<1708>;
	.reg .b64 	%rd<242>;
	// demoted variable
	.shared .align 16 .b8 _ZZN3cub18CUB_300001_SM_10006detail10radix_sort29DeviceRadixSortOnesweepKernelINS1_5radix10policy_hubIjNS0_8NullTypeEyE10Policy1000ELNS0_9SortOrderE0EjS6_yiiNS1_21identity_decomposer_tEEEvPT5_SC_PT3_PKSD_PT1_PKSH_PT2_PKSL_T4_iiT6_E1s[31232];
	ld.param.u64 	%rd18, [_ZN3cub18CUB_300001_SM_10006detail10radix_sort29DeviceRadixSortOnesweepKernelINS1_5radix10policy_hubIjNS0_8NullTypeEyE10Policy1000ELNS0_9SortOrderE0EjS6_yiiNS1_21identity_decomposer_tEEEvPT5_SC_PT3_PKSD_PT1_PKSH_PT2_PKSL_T4_iiT6__param_1];
	ld.param.u64 	%rd22, [_ZN3cub18CUB_300001_SM_10006detail10radix_sort29DeviceRadixSortOnesweepKernelINS1_5radix10policy_hubIjNS0_8NullTypeEyE10Policy1000ELNS0_9SortOrderE0EjS6_yiiNS1_21identity_decomposer_tEEEvPT5_SC_PT3_PKSD_PT1_PKSH_PT2_PKSL_T4_iiT6__param_5];
	ld.param.u32 	%r247, [_ZN3cub18CUB_300001_SM_10006detail10radix_sort29DeviceRadixSortOnesweepKernelINS1_5radix10policy_hubIjNS0_8NullTypeEyE10Policy1000ELNS0_9SortOrderE0EjS6_yiiNS1_21identity_decomposer_tEEEvPT5_SC_PT3_PKSD_PT1_PKSH_PT2_PKSL_T4_iiT6__param_10];
	cvta.to.global.u64 	%rd1, %rd22;
	mov.u32 	%r1, %tid.x;
	shr.u32 	%r2, %r1, 5;
	// begin inline asm
	mov.u32 %r248, %laneid;
	// end inline asm
	setp.ne.s32 	%p1, %r1, 0;
	@%p1 bra 	$L__BB8_2;
	cvta.to.global.u64 	%rd23, %rd18;
	atom.global.add.u32 	%r249, [%rd23], 1;
	st.shared.u32 	[_ZZN3cub18CUB_300001_SM_10006detail10radix_sort29DeviceRadixSortOnesweepKernelINS1_5radix10policy_hubIjNS0_8NullTypeEyE10Policy1000ELNS0_9SortOrderE0EjS6_yiiNS1_21identity_decomposer_tEEEvPT5_SC_PT3_PKSD_PT1_PKSH_PT2_PKSL_T4_iiT6_E1s+29184], %r249;
$L__BB8_2:
	ld.param.u32 	%r1582, [_ZN3cub18CUB_300001_SM_10006detail10radix_sort29DeviceRadixSortOnesweepKernelINS1_5radix10policy_hubIjNS0_8NullTypeEyE10Policy1000ELNS0_9SortOrderE0EjS6_yiiNS1_21identity_decomposer_tEEEvPT5_SC_PT3_PKSD_PT1_PKSH_PT2_PKSL_T4_iiT6__param_8];
	bar.sync 	0;
	ld.shared.u32 	%r4, [_ZZN3cub18CUB_300001_SM_10006detail10radix_sort29DeviceRadixSortOnesweepKernelINS1_5radix10policy_hubIjNS0_8NullTypeEyE10Policy1000ELNS0_9SortOrderE0EjS6_yiiNS1_21identity_decomposer_tEEEvPT5_SC_PT3_PKSD_PT1_PKSH_PT2_PKSL_T4_iiT6_E1s+29184];
	mul.lo.s32 	%r250, %r4, 7296;
	add.s32 	%r251, %r250, 7296;
	setp.gt.s32 	%p2, %r251, %r1582;
	cvt.s64.s32 	%rd2, %r250;
	@%p2 bra 	$L__BB8_4;
	and.b32  	%r252, %r1, 31;
	and.b32  	%r253, %r1, 992;
	mul.lo.s32 	%r254, %r253, 19;
	or.b32  	%r255, %r254, %r252;
	cvt.u64.u32 	%rd24, %r255;
	add.s64 	%rd25, %rd24, %rd2;
	shl.b64 	%rd26, %rd25, 2;
	add.s64 	%rd27, %rd1, %rd26;
	ld.global.u32 	%r1653, [%rd27];
	ld.global.u32 	%r1654, [%rd27+128];
	ld.global.u32 	%r1655, [%rd27+256];
	ld.global.u32 	%r1656, [%rd27+384];
	ld.global.u32 	%r1657, [%rd27+512];
	ld.global.u32 	%r1658, [%rd27+640];
	ld.global.u32 	%r1659, [%rd27+768];
	ld.global.u32 	%r1660, [%rd27+896];
	ld.global.u32 	%r1661, [%rd27+1024];
	ld.global.u32 	%r1662, [%rd27+1152];
	ld.global.u32 	%r1663, [%rd27+1280];
	ld.global.u32 	%r1664, [%rd27+1408];
	ld.global.u32 	%r1665, [%rd27+1536];
	ld.global.u32 	%r1666, [%rd27+1664];
	ld.global.u32 	%r1667, [%rd27+1792];
	ld.global.u32 	%r1668, [%rd27+1920];
	ld.global.u32 	%r1669, [%rd27+2048];
	ld.global.u32 	%r1670, [%rd27+2176];
	ld.global.u32 	%r1671, [%rd27+2304];
	bra.uni 	$L__BB8_42;
$L__BB8_4:
	ld.param.u32 	%r1583, [_ZN3cub18CUB_300001_SM_10006detail10radix_sort29DeviceRadixSortOnesweepKernelINS1_5radix10policy_hubIjNS0_8NullTypeEyE10Policy1000ELNS0_9SortOrderE0EjS6_yiiNS1_21identity_decomposer_tEEEvPT5_SC_PT3_PKSD_PT1_PKSH_PT2_PKSL_T4_iiT6__param_8];
	cvt.u32.u64 	%r257, %rd2;
	sub.s32 	%r24, %r1583, %r257;
	and.b32  	%r258, %r1, 31;
	and.b32  	%r259, %r1, 992;
	mul.lo.s32 	%r260, %r259, 19;
	or.b32  	%r25, %r260, %r258;
	setp.ge.s32 	%p3, %r25, %r24;
	cvt.u64.u32 	%rd28, %r25;
	add.s64 	%rd29, %rd28, %rd2;
	shl.b64 	%rd30, %rd29, 2;
	add.s64 	%rd3, %rd1, %rd30;
	mov.b32 	%r1653, -1;
	@%p3 bra 	$L__BB8_6;
	ld.global.u32 	%r1653, [%rd3];
$L__BB8_6:
	add.s32 	%r262, %r25, 32;
	setp.ge.s32 	%p4, %r262, %r24;
	mov.b32 	%r1654, -1;
	@%p4 bra 	$L__BB8_8;
	ld.global.u32 	%r1654, [%rd3+128];
$L__BB8_8:
	add.s32 	%r264, %r25, 64;
	setp.ge.s32 	%p5, %r264, %r24;
	mov.b32 	%r1655, -1;
	@%p5 bra 	$L__BB8_10;
	ld.global.u32 	%r1655, [%rd3+256];
$L__BB8_10:
	add.s32 	%r266, %r25, 96;
	setp.ge.s32 	%p6, %r266, %r24;
	mov.b32 	%r1656, -1;
	@%p6 bra 	$L__BB8_12;
	ld.global.u32 	%r1656, [%rd3+384];
$L__BB8_12:
	add.s32 	%r268, %r25, 128;
	setp.ge.s32 	%p7, %r268, %r24;
	mov.b32 	%r1657, -1;
	@%p7 bra 	$L__BB8_14;
	ld.global.u32 	%r1657, [%rd3+512];
$L__BB8_14:
	add.s32 	%r270, %r25, 160;
	setp.ge.s32 	%p8, %r270, %r24;
	mov.b32 	%r1658, -1;
	@%p8 bra 	$L__BB8_16;
	ld.global.u32 	%r1658, [%rd3+640];
$L__BB8_16:
	add.s32 	%r272, %r25, 192;
	setp.ge.s32 	%p9, %r272, %r24;
	mov.b32 	%r1659, -1;
	@%p9 bra 	$L__BB8_18;
	ld.global.u32 	%r1659, [%rd3+768];
$L__BB8_18:
	add.s32 	%r274, %r25, 224;
	setp.ge.s32 	%p10, %r274, %r24;
	mov.b32 	%r1660, -1;
	@%p10 bra 	$L__BB8_20;
	ld.global.u32 	%r1660, [%rd3+896];
$L__BB8_20:
	add.s32 	%r276, %r25, 256;
	setp.ge.s32 	%p11, %r276, %r24;
	mov.b32 	%r1661, -1;
	@%p11 bra 	$L__BB8_22;
	ld.global.u32 	%r1661, [%rd3+1024];
$L__BB8_22:
	add.s32 	%r278, %r25, 288;
	setp.ge.s32 	%p12, %r278, %r24;
	mov.b32 	%r1662, -1;
	@%p12 bra 	$L__BB8_24;
	ld.global.u32 	%r1662, [%rd3+1152];
$L__BB8_24:
	add.s32 	%r280, %r25, 320;
	setp.ge.s32 	%p13, %r280, %r24;
	mov.b32 	%r1663, -1;
	@%p13 bra 	$L__BB8_26;
	ld.global.u32 	%r1663, [%rd3+1280];
$L__BB8_26:
	add.s32 	%r282, %r25, 352;
	setp.ge.s32 	%p14, %r282, %r24;
	mov.b32 	%r1664, -1;
	@%p14 bra 	$L__BB8_28;
	ld.global.u32 	%r1664, [%rd3+1408];
$L__BB8_28:
	add.s32 	%r284, %r25, 384;
	setp.ge.s32 	%p15, %r284, %r24;
	mov.b32 	%r1665, -1;
	@%p15 bra 	$L__BB8_30;
	ld.global.u32 	%r1665, [%rd3+1536];
$L__BB8_30:
	add.s32 	%r286, %r25, 416;
	setp.ge.s32 	%p16, %r286, %r24;
	mov.b32 	%r1666, -1;
	@%p16 bra 	$L__BB8_32;
	ld.global.u32 	%r1666, [%rd3+1664];
$L__BB8_32:
	add.s32 	%r288, %r25, 448;
	setp.ge.s32 	%p17, %r288, %r24;
	mov.b32 	%r1667, -1;
	@%p17 bra 	$L__BB8_34;
	ld.global.u32 	%r1667, [%rd3+1792];
$L__BB8_34:
	add.s32 	%r290, %r25, 480;
	setp.ge.s32 	%p18, %r290, %r24;
	mov.b32 	%r1668, -1;
	@%p18 bra 	$L__BB8_36;
	ld.global.u32 	%r1668, [%rd3+1920];
$L__BB8_36:
	add.s32 	%r292, %r25, 512;
	setp.ge.s32 	%p19, %r292, %r24;
	mov.b32 	%r1669, -1;
	@%p19 bra 	$L__BB8_38;
	ld.global.u32 	%r1669, [%rd3+2048];
$L__BB8_38:
	add.s32 	%r294, %r25, 544;
	setp.ge.s32 	%p20, %r294, %r24;
	mov.b32 	%r1670, -1;
	@%p20 bra 	$L__BB8_40;
	ld.global.u32 	%r1670, [%rd3+2176];
$L__BB8_40:
	add.s32 	%r296, %r25, 576;
	setp.ge.s32 	%p21, %r296, %r24;
	mov.b32 	%r1671, -1;
	@%p21 bra 	$L__BB8_42;
	ld.global.u32 	%r1671, [%rd3+2304];
$L__BB8_42:
	mov.b32 	%r297, -1;
	shl.b32 	%r298, %r297, %r247;
	not.b32 	%r82, %r298;
	shl.b32 	%r299, %r2, 10;
	mov.u32 	%r300, _ZZN3cub18CUB_300001_SM_10006detail10radix_sort29DeviceRadixSortOnesweepKernelINS1_5radix10policy_hubIjNS0_8NullTypeEyE10Policy1000ELNS0_9SortOrderE0EjS6_yiiNS1_21identity_decomposer_tEEEvPT5_SC_PT3_PKSD_PT1_PKSH_PT2_PKSL_T4_iiT6_E1s;
	add.s32 	%r83, %r300, %r299;
	setp.gt.s32 	%p22, %r248, 255;
	@%p22 bra 	$L__BB8_55;
	max.s32 	%r301, %r248, 224;
	sub.s32 	%r302, %r301, %r248;
	add.s32 	%r303, %r302, 31;
	shr.u32 	%r304, %r303, 5;
	add.s32 	%r84, %r304, 1;
	and.b32  	%r85, %r84, 15;
	setp.lt.u32 	%p23, %r303, 480;
	mov.u32 	%r1675, %r248;
	@%p23 bra 	$L__BB8_46;
	and.b32  	%r305, %r84, 268435440;
	neg.s32 	%r1673, %r305;
	shl.b32 	%r307, %r248, 2;
	add.s32 	%r308, %r299, %r307;
	add.s32 	%r310, %r308, %r300;
	add.s32 	%r1672, %r310, 1024;
	mov.u32 	%r1675, %r248;
$L__BB8_45:
	.pragma "nounroll";
	mov.b32 	%r311, 0;
	st.shared.u32 	[%r1672+-1024], %r311;
	st.shared.u32 	[%r1672+-896], %r311;
	st.shared.u32 	[%r1672+-768], %r311;
	st.shared.u32 	[%r1672+-640], %r311;
	st.shared.u32 	[%r1672+-512], %r311;
	st.shared.u32 	[%r1672+-384], %r311;
	st.shared.u32 	[%r1672+-256], %r311;
	st.shared.u32 	[%r1672+-128], %r311;
	st.shared.u32 	[%r1672], %r311;
	st.shared.u32 	[%r1672+128], %r311;
	st.shared.u32 	[%r1672+256], %r311;
	st.shared.u32 	[%r1672+384], %r311;
	st.shared.u32 	[%r1672+512], %r311;
	st.shared.u32 	[%r1672+640], %r311;
	st.shared.u32 	[%r1672+768], %r311;
	st.shared.u32 	[%r1672+896], %r311;
	add.s32 	%r1675, %r1675, 512;
	add.s32 	%r1673, %r1673, 16;
	add.s32 	%r1672, %r1672, 2048;
	setp.ne.s32 	%p24, %r1673, 0;
	@%p24 bra 	$L__BB8_45;
$L__BB8_46:
	setp.eq.s32 	%p25, %r85, 0;
	@%p25 bra 	$L__BB8_55;
	and.b32  	%r95, %r84, 7;
	setp.lt.u32 	%p26, %r85, 8;
	@%p26 bra 	$L__BB8_49;
	shl.b32 	%r312, %r1675, 2;
	add.s32 	%r313, %r83, %r312;
	mov.b32 	%r314, 0;
	st.shared.u32 	[%r313], %r314;
	st.shared.u32 	[%r313+128], %r314;
	st.shared.u32 	[%r313+256], %r314;
	st.shared.u32 	[%r313+384], %r314;
	st.shared.u32 	[%r313+512], %r314;
	st.shared.u32 	[%r313+640], %r314;
	st.shared.u32 	[%r313+768], %r314;
	st.shared.u32 	[%r313+896], %r314;
	add.s32 	%r1675, %r1675, 256;
$L__BB8_49:
	setp.eq.s32 	%p27, %r95, 0;
	@%p27 bra 	$L__BB8_55;
	and.b32  	%r98, %r84, 3;
	setp.lt.u32 	%p28, %r95, 4;
	@%p28 bra 	$L__BB8_52;
	shl.b32 	%r315, %r1675, 2;
	add.s32 	%r316, %r83, %r315;
	mov.b32 	%r317, 0;
	st.shared.u32 	[%r316], %r317;
	st.shared.u32 	[%r316+128], %r317;
	st.shared.u32 	[%r316+256], %r317;
	st.shared.u32 	[%r316+384], %r317;
	add.s32 	%r1675, %r1675, 128;
$L__BB8_52:
	setp.eq.s32 	%p29, %r98, 0;
	@%p29 bra 	$L__BB8_55;
	shl.b32 	%r319, %r1675, 2;
	add.s32 	%r320, %r299, %r319;
	add.s32 	%r1679, %r300, %r320;
	neg.s32 	%r1678, %r98;
$L__BB8_54:
	.pragma "nounroll";
	mov.b32 	%r322, 0;
	st.shared.u32 	[%r1679], %r322;
	add.s32 	%r1679, %r1679, 128;
	add.s32 	%r1678, %r1678, 1;
	setp.ne.s32 	%p30, %r1678, 0;
	@%p30 bra 	$L__BB8_54;
$L__BB8_55:
	ld.param.u32 	%r1590, [_ZN3cub18CUB_300001_SM_10006detail10radix_sort29DeviceRadixSortOnesweepKernelINS1_5radix10policy_hubIjNS0_8NullTypeEyE10Policy1000ELNS0_9SortOrderE0EjS6_yiiNS1_21identity_decomposer_tEEEvPT5_SC_PT3_PKSD_PT1_PKSH_PT2_PKSL_T4_iiT6__param_9];
	bar.warp.sync 	-1;
	shr.u32 	%r324, %r1653, %r1590;
	and.b32  	%r107, %r324, %r82;
	shl.b32 	%r325, %r1, 5;
	and.b32  	%r326, %r325, 31744;
	mov.u32 	%r327, _ZZN3cub18CUB_300001_SM_10006detail10radix_sort29DeviceRadixSortOnesweepKernelINS1_5radix10policy_hubIjNS0_8NullTypeEyE10Policy1000ELNS0_9SortOrderE0EjS6_yiiNS1_21identity_decomposer_tEEEvPT5_SC_PT3_PKSD_PT1_PKSH_PT2_PKSL_T4_iiT6_E1s;
	add.s32 	%r328, %r327, %r326;
	shl.b32 	%r329, %r107, 2;
	add.s32 	%r108, %r328, %r329;
	atom.shared.add.u32 	%r330, [%r108], 1;
	shr.u32 	%r331, %r1654, %r1590;
	and.b32  	%r332, %r331, %r82;
	shl.b32 	%r333, %r332, 2;
	add.s32 	%r109, %r328, %r333;
	atom.shared.add.u32 	%r334, [%r109], 1;
	shr.u32 	%r335, %r1655, %r1590;
	and.b32  	%r336, %r335, %r82;
	shl.b32 	%r337, %r336, 2;
	add.s32 	%r110, %r328, %r337;
	atom.shared.add.u32 	%r338, [%r110], 1;
	shr.u32 	%r339, %r1656, %r1590;
	and.b32  	%r340, %r339, %r82;
	shl.b32 	%r341, %r340, 2;
	add.s32 	%r111, %r328, %r341;
	atom.shared.add.u32 	%r342, [%r111], 1;
	shr.u32 	%r343, %r1657, %r1590;
	and.b32  	%r344, %r343, %r82;
	shl.b32 	%r345, %r344, 2;
	add.s32 	%r112, %r328, %r345;
	atom.shared.add.u32 	%r346, [%r112], 1;
	shr.u32 	%r347, %r1658, %r1590;
	and.b32  	%r348, %r347, %r82;
	shl.b32 	%r349, %r348, 2;
	add.s32 	%r113, %r328, %r349;
	atom.shared.add.u32 	%r350, [%r113], 1;
	shr.u32 	%r351, %r1659, %r1590;
	and.b32  	%r352, %r351, %r82;
	shl.b32 	%r353, %r352, 2;
	add.s32 	%r114, %r328, %r353;
	atom.shared.add.u32 	%r354, [%r114], 1;
	shr.u32 	%r355, %r1660, %r1590;
	and.b32  	%r356, %r355, %r82;
	shl.b32 	%r357, %r356, 2;
	add.s32 	%r358, %r328, %r357;
	atom.shared.add.u32 	%r359, [%r358], 1;
	shr.u32 	%r360, %r1661, %r1590;
	and.b32  	%r361, %r360, %r82;
	shl.b32 	%r362, %r361, 2;
	add.s32 	%r363, %r328, %r362;
	atom.shared.add.u32 	%r364, [%r363], 1;
	shr.u32 	%r365, %r1662, %r1590;
	and.b32  	%r366, %r365, %r82;
	shl.b32 	%r367, %r366, 2;
	add.s32 	%r115, %r328, %r367;
	atom.shared.add.u32 	%r368, [%r115], 1;
	shr.u32 	%r369, %r1663, %r1590;
	and.b32  	%r370, %r369, %r82;
	shl.b32 	%r371, %r370, 2;
	add.s32 	%r116, %r328, %r371;
	atom.shared.add.u32 	%r372, [%r116], 1;
	shr.u32 	%r373, %r1664, %r1590;
	and.b32  	%r374, %r373, %r82;
	shl.b32 	%r375, %r374, 2;
	add.s32 	%r117, %r328, %r375;
	atom.shared.add.u32 	%r376, [%r117], 1;
	shr.u32 	%r377, %r1665, %r1590;
	and.b32  	%r378, %r377, %r82;
	shl.b32 	%r379, %r378, 2;
	add.s32 	%r118, %r328, %r379;
	atom.shared.add.u32 	%r380, [%r118], 1;
	shr.u32 	%r381, %r1666, %r1590;
	and.b32  	%r382, %r381, %r82;
	shl.b32 	%r383, %r382, 2;
	add.s32 	%r119, %r328, %r383;
	atom.shared.add.u32 	%r384, [%r119], 1;
	shr.u32 	%r385, %r1667, %r1590;
	and.b32  	%r386, %r385, %r82;
	shl.b32 	%r387, %r386, 2;
	add.s32 	%r120, %r328, %r387;
	atom.shared.add.u32 	%r388, [%r120], 1;
	shr.u32 	%r389, %r1668, %r1590;
	and.b32  	%r390, %r389, %r82;
	shl.b32 	%r391, %r390, 2;
	add.s32 	%r392, %r328, %r391;
	atom.shared.add.u32 	%r393, [%r392], 1;
	shr.u32 	%r394, %r1669, %r1590;
	and.b32  	%r395, %r394, %r82;
	shl.b32 	%r396, %r395, 2;
	add.s32 	%r397, %r328, %r396;
	atom.shared.add.u32 	%r398, [%r397], 1;
	shr.u32 	%r399, %r1670, %r1590;
	and.b32  	%r400, %r399, %r82;
	shl.b32 	%r401, %r400, 2;
	add.s32 	%r402, %r328, %r401;
	atom.shared.add.u32 	%r403, [%r402], 1;
	shr.u32 	%r404, %r1671, %r1590;
	and.b32  	%r405, %r404, %r82;
	shl.b32 	%r406, %r405, 2;
	add.s32 	%r407, %r328, %r406;
	atom.shared.add.u32 	%r408, [%r407], 1;
	bar.sync 	0;
	setp.gt.u32 	%p31, %r1, 255;
	shl.b32 	%r409, %r1, 2;
	add.s32 	%r121, %r327, %r409;
	mov.b32 	%r1680, 0;
	@%p31 bra 	$L__BB8_57;
	ld.shared.u32 	%r410, [%r121];
	mov.b32 	%r411, 0;
	st.shared.u32 	[%r121], %r411;
	ld.shared.u32 	%r412, [%r121+1024];
	st.shared.u32 	[%r121+1024], %r410;
	add.s32 	%r413, %r412, %r410;
	ld.shared.u32 	%r414, [%r121+2048];
	st.shared.u32 	[%r121+2048], %r413;
	add.s32 	%r415, %r414, %r413;
	ld.shared.u32 	%r416, [%r121+3072];
	st.shared.u32 	[%r121+3072], %r415;
	add.s32 	%r417, %r416, %r415;
	ld.shared.u32 	%r418, [%r121+4096];
	st.shared.u32 	[%r121+4096], %r417;
	add.s32 	%r419, %r418, %r417;
	ld.shared.u32 	%r420, [%r121+5120];
	st.shared.u32 	[%r121+5120], %r419;
	add.s32 	%r421, %r420, %r419;
	ld.shared.u32 	%r422, [%r121+6144];
	st.shared.u32 	[%r121+6144], %r421;
	add.s32 	%r423, %r422, %r421;
	ld.shared.u32 	%r424, [%r121+7168];
	st.shared.u32 	[%r121+7168], %r423;
	add.s32 	%r425, %r424, %r423;
	ld.shared.u32 	%r426, [%r121+8192];
	st.shared.u32 	[%r121+8192], %r425;
	add.s32 	%r427, %r426, %r425;
	ld.shared.u32 	%r428, [%r121+9216];
	st.shared.u32 	[%r121+9216], %r427;
	add.s32 	%r429, %r428, %r427;
	ld.shared.u32 	%r430, [%r121+10240];
	st.shared.u32 	[%r121+10240], %r429;
	add.s32 	%r431, %r430, %r429;
	ld.shared.u32 	%r432, [%r121+11264];
	st.shared.u32 	[%r121+11264], %r431;
	add.s32 	%r1680, %r432, %r431;
$L__BB8_57:
	ld.param.u64 	%rd230, [_ZN3cub18CUB_300001_SM_10006detail10radix_sort29DeviceRadixSortOnesweepKernelINS1_5radix10policy_hubIjNS0_8NullTypeEyE10Policy1000ELNS0_9SortOrderE0EjS6_yiiNS1_21identity_decomposer_tEEEvPT5_SC_PT3_PKSD_PT1_PKSH_PT2_PKSL_T4_iiT6__param_0];
	cvta.to.global.u64 	%rd4, %rd230;
	setp.gt.u32 	%p32, %r1, 255;
	@%p32 bra 	$L__BB8_59;
	or.b32  	%r433, %r1680, 1073741824;
	shl.b32 	%r434, %r4, 8;
	add.s32 	%r435, %r434, %r1;
	mul.wide.s32 	%rd31, %r435, 4;
	add.s64 	%rd32, %rd4, %rd31;
	st.volatile.global.u32 	[%rd32], %r433;
$L__BB8_59:
	ld.param.u64 	%rd239, [_ZN3cub18CUB_300001_SM_10006detail10radix_sort29DeviceRadixSortOnesweepKernelINS1_5radix10policy_hubIjNS0_8NullTypeEyE10Policy1000ELNS0_9SortOrderE0EjS6_yiiNS1_21identity_decomposer_tEEEvPT5_SC_PT3_PKSD_PT1_PKSH_PT2_PKSL_T4_iiT6__param_4];
	cvta.to.global.u64 	%rd5, %rd239;
	setp.lt.u32 	%p33, %r1, 256;
	setp.eq.s32 	%p34, %r1680, 7296;
	and.pred  	%p35, %p33, %p34;
	selp.u32 	%r436, 1, 0, %p35;
	{ 
	.reg .pred 	%p1; 
	.reg .pred 	%p2; 
	setp.ne.u32 	%p1, %r436, 0; 
	bar.red.or.pred 	%p2, 0, %p1; 
	selp.u32 	%r437, 1, 0, %p2; 
	}
	setp.eq.s32 	%p36, %r437, 0;
	cvt.u64.u32 	%rd6, %r1;
	@%p36 bra 	$L__BB8_111;
	shl.b32 	%r438, %r1, 3;
	add.s32 	%r440, %r327, %r438;
	add.s32 	%r124, %r440, 29184;
	@%p32 bra 	$L__BB8_68;
	ld.param.u64 	%rd237, [_ZN3cub18CUB_300001_SM_10006detail10radix_sort29DeviceRadixSortOnesweepKernelINS1_5radix10policy_hubIjNS0_8NullTypeEyE10Policy1000ELNS0_9SortOrderE0EjS6_yiiNS1_21identity_decomposer_tEEEvPT5_SC_PT3_PKSD_PT1_PKSH_PT2_PKSL_T4_iiT6__param_3];
	cvta.to.global.u64 	%rd33, %rd237;
	shl.b64 	%rd34, %rd6, 3;
	add.s64 	%rd35, %rd33, %rd34;
	ld.global.u64 	%rd36, [%rd35];
	setp.gt.u32 	%p38, %r1, %r107;
	selp.b64 	%rd37, 7296, 0, %p38;
	sub.s64 	%rd240, %rd36, %rd37;
	st.shared.u64 	[%r124], %rd240;
	setp.lt.s32 	%p39, %r4, 1;
	mov.u32 	%r1684, %r1680;
	@%p39 bra 	$L__BB8_67;
	mov.b32 	%r1682, -1;
	mov.u32 	%r1681, %r4;
	mov.u32 	%r1684, %r1680;
$L__BB8_63:
	add.s32 	%r128, %r1681, -1;
$L__BB8_64:
	membar.cta;
	shl.b32 	%r442, %r128, 8;
	add.s32 	%r443, %r442, %r1;
	mul.wide.s32 	%rd38, %r443, 4;
	add.s64 	%rd39, %rd4, %rd38;
	ld.volatile.global.u32 	%r129, [%rd39];
	setp.eq.s32 	%p40, %r129, 0;
	@%p40 bra 	$L__BB8_64;
	and.b32  	%r444, %r129, 1073741823;
	add.s32 	%r1684, %r444, %r1684;
	setp.gt.s32 	%p41, %r129, -1;
	vote.sync.ballot.b32 	%r1682, %p41, %r1682;
	setp.gt.u32 	%p43, %r1681, 1;
	and.pred  	%p44, %p41, %p43;
	mov.u32 	%r1681, %r128;
	@%p44 bra 	$L__BB8_63;
	ld.shared.u64 	%rd240, [%r124];
$L__BB8_67:
	or.b32  	%r445, %r1684, -2147483648;
	shl.b32 	%r446, %r4, 8;
	add.s32 	%r447, %r446, %r1;
	mul.wide.s32 	%rd40, %r447, 4;
	add.s64 	%rd41, %rd4, %rd40;
	st.volatile.global.u32 	[%rd41], %r445;
	sub.s32 	%r448, %r1684, %r1680;
	cvt.s64.s32 	%rd42, %r448;
	add.s64 	%rd43, %rd240, %rd42;
	st.shared.u64 	[%r124], %rd43;
$L__BB8_68:
	ld.param.u32 	%r1584, [_ZN3cub18CUB_300001_SM_10006detail10radix_sort29DeviceRadixSortOnesweepKernelINS1_5radix10policy_hubIjNS0_8NullTypeEyE10Policy1000ELNS0_9SortOrderE0EjS6_yiiNS1_21identity_decomposer_tEEEvPT5_SC_PT3_PKSD_PT1_PKSH_PT2_PKSL_T4_iiT6__param_8];
	ld.param.u64 	%rd233, [_ZN3cub18CUB_300001_SM_10006detail10radix_sort29DeviceRadixSortOnesweepKernelINS1_5radix10policy_hubIjNS0_8NullTypeEyE10Policy1000ELNS0_9SortOrderE0EjS6_yiiNS1_21identity_decomposer_tEEEvPT5_SC_PT3_PKSD_PT1_PKSH_PT2_PKSL_T4_iiT6__param_2];
	mad.lo.s32 	%r133, %r4, 7296, 7296;
	setp.lt.s32 	%p46, %r133, %r1584;
	setp.eq.s64 	%p47, %rd233, 0;
	or.pred  	%p48, %p47, %p46;
	or.pred  	%p49, %p32, %p48;
	@%p49 bra 	$L__BB8_70;
	ld.param.u64 	%rd234, [_ZN3cub18CUB_300001_SM_10006detail10radix_sort29DeviceRadixSortOnesweepKernelINS1_5radix10policy_hubIjNS0_8NullTypeEyE10Policy1000ELNS0_9SortOrderE0EjS6_yiiNS1_21identity_decomposer_tEEEvPT5_SC_PT3_PKSD_PT1_PKSH_PT2_PKSL_T4_iiT6__param_2];
	ld.shared.u64 	%rd44, [%r124];
	setp.gt.u32 	%p50, %r1, %r107;
	selp.b64 	%rd45, 7296, 0, %p50;
	cvt.s64.s32 	%rd46, %r1680;
	add.s64 	%rd47, %rd45, %rd46;
	add.s64 	%rd48, %rd47, %rd44;
	cvta.to.global.u64 	%rd49, %rd234;
	shl.b64 	%rd50, %rd6, 3;
	add.s64 	%rd51, %rd49, %rd50;
	st.global.u64 	[%rd51], %rd48;
$L__BB8_70:
	ld.param.u32 	%r1585, [_ZN3cub18CUB_300001_SM_10006detail10radix_sort29DeviceRadixSortOnesweepKernelINS1_5radix10policy_hubIjNS0_8NullTypeEyE10Policy1000ELNS0_9SortOrderE0EjS6_yiiNS1_21identity_decomposer_tEEEvPT5_SC_PT3_PKSD_PT1_PKSH_PT2_PKSL_T4_iiT6__param_8];
	setp.gt.s32 	%p51, %r133, %r1585;
	bar.sync 	0;
	shl.b32 	%r449, %r107, 3;
	add.s32 	%r451, %r327, %r449;
	ld.shared.u64 	%rd10, [%r451+29184];
	@%p51 bra 	$L__BB8_72;
	and.b32  	%r452, %r1, 31;
	and.b32  	%r453, %r1, 992;
	mul.lo.s32 	%r454, %r453, 19;
	or.b32  	%r455, %r454, %r452;
	cvt.u64.u32 	%rd52, %r455;
	add.s64 	%rd53, %rd10, %rd52;
	shl.b64 	%rd54, %rd53, 2;
	add.s64 	%rd55, %rd5, %rd54;
	st.global.u32 	[%rd55], %r1653;
	st.global.u32 	[%rd55+128], %r1654;
	st.global.u32 	[%rd55+256], %r1655;
	st.global.u32 	[%rd55+384], %r1656;
	st.global.u32 	[%rd55+512], %r1657;
	st.global.u32 	[%rd55+640], %r1658;
	st.global.u32 	[%rd55+768], %r1659;
	st.global.u32 	[%rd55+896], %r1660;
	st.global.u32 	[%rd55+1024], %r1661;
	st.global.u32 	[%rd55+1152], %r1662;
	st.global.u32 	[%rd55+1280], %r1663;
	st.global.u32 	[%rd55+1408], %r1664;
	st.global.u32 	[%rd55+1536], %r1665;
	st.global.u32 	[%rd55+1664], %r1666;
	st.global.u32 	[%rd55+1792], %r1667;
	st.global.u32 	[%rd55+1920], %r1668;
	st.global.u32 	[%rd55+2048], %r1669;
	st.global.u32 	[%rd55+2176], %r1670;
	st.global.u32 	[%rd55+2304], %r1671;
	bra.uni 	$L__BB8_110;
$L__BB8_72:
	ld.param.u32 	%r1586, [_ZN3cub18CUB_300001_SM_10006detail10radix_sort29DeviceRadixSortOnesweepKernelINS1_5radix10policy_hubIjNS0_8NullTypeEyE10Policy1000ELNS0_9SortOrderE0EjS6_yiiNS1_21identity_decomposer_tEEEvPT5_SC_PT3_PKSD_PT1_PKSH_PT2_PKSL_T4_iiT6__param_8];
	mad.lo.s32 	%r134, %r4, -7296, %r1586;
	and.b32  	%r456, %r1, 31;
	and.b32  	%r457, %r1, 992;
	mul.lo.s32 	%r458, %r457, 19;
	or.b32  	%r135, %r458, %r456;
	setp.ge.s32 	%p52, %r135, %r134;
	cvt.u64.u32 	%rd56, %r135;
	add.s64 	%rd57, %rd10, %rd56;
	shl.b64 	%rd58, %rd57, 2;
	add.s64 	%rd11, %rd5, %rd58;
	@%p52 bra 	$L__BB8_74;
	st.global.u32 	[%rd11], %r1653;
$L__BB8_74:
	add.s32 	%r459, %r135, 32;
	setp.ge.s32 	%p53, %r459, %r134;
	@%p53 bra 	$L__BB8_76;
	st.global.u32 	[%rd11+128], %r1654;
$L__BB8_76:
	add.s32 	%r460, %r135, 64;
	setp.ge.s32 	%p54, %r460, %r134;
	@%p54 bra 	$L__BB8_78;
	st.global.u32 	[%rd11+256], %r1655;
$L__BB8_78:
	add.s32 	%r461, %r135, 96;
	setp.ge.s32 	%p55, %r461, %r134;
	@%p55 bra 	$L__BB8_80;
	st.global.u32 	[%rd11+384], %r1656;
$L__BB8_80:
	add.s32 	%r462, %r135, 128;
	setp.ge.s32 	%p56, %r462, %r134;
	@%p56 bra 	$L__BB8_82;
	st.global.u32 	[%rd11+512], %r1657;
$L__BB8_82:
	add.s32 	%r463, %r135, 160;
	setp.ge.s32 	%p57, %r463, %r134;
	@%p57 bra 	$L__BB8_84;
	st.global.u32 	[%rd11+640], %r1658;
$L__BB8_84:
	add.s32 	%r464, %r135, 192;
	setp.ge.s32 	%p58, %r464, %r134;
	@%p58 bra 	$L__BB8_86;
	st.global.u32 	[%rd11+768], %r1659;
$L__BB8_86:
	add.s32 	%r465, %r135, 224;
	setp.ge.s32 	%p59, %r465, %r134;
	@%p59 bra 	$L__BB8_88;
	st.global.u32 	[%rd11+896], %r1660;
$L__BB8_88:
	add.s32 	%r466, %r135, 256;
	setp.ge.s32 	%p60, %r466, %r134;
	@%p60 bra 	$L__BB8_90;
	st.global.u32 	[%rd11+1024], %r1661;
$L__BB8_90:
	add.s32 	%r467, %r135, 288;
	setp.ge.s32 	%p61, %r467, %r134;
	@%p61 bra 	$L__BB8_92;
	st.global.u32 	[%rd11+1152], %r1662;
$L__BB8_92:
	add.s32 	%r468, %r135, 320;
	setp.ge.s32 	%p62, %r468, %r134;
	@%p62 bra 	$L__BB8_94;
	st.global.u32 	[%rd11+1280], %r1663;
$L__BB8_94:
	add.s32 	%r469, %r135, 352;
	setp.ge.s32 	%p63, %r469, %r134;
	@%p63 bra 	$L__BB8_96;
	st.global.u32 	[%rd11+1408], %r1664;
$L__BB8_96:
	add.s32 	%r470, %r135, 384;
	setp.ge.s32 	%p64, %r470, %r134;
	@%p64 bra 	$L__BB8_98;
	st.global.u32 	[%rd11+1536], %r1665;
$L__BB8_98:
	add.s32 	%r471, %r135, 416;
	setp.ge.s32 	%p65, %r471, %r134;
	@%p65 bra 	$L__BB8_100;
	st.global.u32 	[%rd11+1664], %r1666;
$L__BB8_100:
	add.s32 	%r472, %r135, 448;
	setp.ge.s32 	%p66, %r472, %r134;
	@%p66 bra 	$L__BB8_102;
	st.global.u32 	[%rd11+1792], %r1667;
$L__BB8_102:
	add.s32 	%r473, %r135, 480;
	setp.ge.s32 	%p67, %r473, %r134;
	@%p67 bra 	$L__BB8_104;
	st.global.u32 	[%rd11+1920], %r1668;
$L__BB8_104:
	add.s32 	%r474, %r135, 512;
	setp.ge.s32 	%p68, %r474, %r134;
	@%p68 bra 	$L__BB8_106;
	st.global.u32 	[%rd11+2048], %r1669;
$L__BB8_106:
	add.s32 	%r475, %r135, 544;
	setp.ge.s32 	%p69, %r475, %r134;
	@%p69 bra 	$L__BB8_108;
	st.global.u32 	[%rd11+2176], %r1670;
$L__BB8_108:
	add.s32 	%r476, %r135, 576;
	setp.ge.s32 	%p70, %r476, %r134;
	@%p70 bra 	$L__BB8_110;
	st.global.u32 	[%rd11+2304], %r1671;
$L__BB8_110:
	// begin inline asm
	exit;
	// end inline asm
$L__BB8_111:
	mul.hi.u32 	%r477, %r1, 357913942;
	add.s32 	%r478, %r477, %r1;
	shl.b32 	%r479, %r478, 2;
	add.s32 	%r481, %r327, %r479;
	add.s32 	%r136, %r481, 13328;
	st.shared.u32 	[%r481+13328], %r1680;
	bar.sync 	0;
	setp.gt.u32 	%p71, %r1, 31;
	@%p71 bra 	$L__BB8_113;
	mov.u32 	%r512, _ZZN3cub18CUB_300001_SM_10006detail10radix_sort29DeviceRadixSortOnesweepKernelINS1_5radix10policy_hubIjNS0_8NullTypeEyE10Policy1000ELNS0_9SortOrderE0EjS6_yiiNS1_21identity_decomposer_tEEEvPT5_SC_PT3_PKSD_PT1_PKSH_PT2_PKSL_T4_iiT6_E1s;
	mad.lo.s32 	%r513, %r1, 52, %r512;
	ld.shared.u32 	%r514, [%r513+13328];
	ld.shared.u32 	%r515, [%r513+13332];
	ld.shared.u32 	%r516, [%r513+13336];
	ld.shared.u32 	%r517, [%r513+13340];
	ld.shared.u32 	%r518, [%r513+13344];
	ld.shared.u32 	%r519, [%r513+13348];
	ld.shared.u32 	%r520, [%r513+13352];
	ld.shared.u32 	%r521, [%r513+13356];
	ld.shared.u32 	%r522, [%r513+13360];
	ld.shared.u32 	%r523, [%r513+13364];
	ld.shared.u32 	%r524, [%r513+13368];
	ld.shared.u32 	%r525, [%r513+13372];
	add.s32 	%r526, %r515, %r514;
	add.s32 	%r527, %r526, %r516;
	add.s32 	%r528, %r527, %r517;
	add.s32 	%r529, %r528, %r518;
	add.s32 	%r530, %r529, %r519;
	add.s32 	%r531, %r530, %r520;
	add.s32 	%r532, %r531, %r521;
	add.s32 	%r533, %r532, %r522;
	add.s32 	%r534, %r533, %r523;
	add.s32 	%r535, %r534, %r524;
	add.s32 	%r486, %r535, %r525;
	mov.b32 	%r484, 1;
	mov.b32 	%r509, 0;
	mov.b32 	%r511, -1;
	// begin inline asm
	{  .reg .s32 r0;  .reg .pred p;  shfl.sync.up.b32 r0|p, %r486, %r484, %r509, %r511;  @p add.s32 r0, r0, %r486;  mov.s32 %r482, r0;}
	// end inline asm
	mov.b32 	%r490, 2;
	// begin inline asm
	{  .reg .s32 r0;  .reg .pred p;  shfl.sync.up.b32 r0|p, %r482, %r490, %r509, %r511;  @p add.s32 r0, r0, %r482;  mov.s32 %r488, r0;}
	// end inline asm
	mov.b32 	%r496, 4;
	// begin inline asm
	{  .reg .s32 r0;  .reg .pred p;  shfl.sync.up.b32 r0|p, %r488, %r496, %r509, %r511;  @p add.s32 r0, r0, %r488;  mov.s32 %r494, r0;}
	// end inline asm
	mov.b32 	%r502, 8;
	// begin inline asm
	{  .reg .s32 r0;  .reg .pred p;  shfl.sync.up.b32 r0|p, %r494, %r502, %r509, %r511;  @p add.s32 r0, r0, %r494;  mov.s32 %r500, r0;}
	// end inline asm
	mov.b32 	%r508, 16;
	// begin inline asm
	{  .reg .s32 r0;  .reg .pred p;  shfl.sync.up.b32 r0|p, %r500, %r508, %r509, %r511;  @p add.s32 r0, r0, %r500;  mov.s32 %r506, r0;}
	// end inline asm
	sub.s32 	%r536, %r506, %r486;
	add.s32 	%r537, %r514, %r536;
	add.s32 	%r538, %r515, %r537;
	add.s32 	%r539, %r516, %r538;
	add.s32 	%r540, %r517, %r539;
	add.s32 	%r541, %r518, %r540;
	add.s32 	%r542, %r519, %r541;
	add.s32 	%r543, %r520, %r542;
	add.s32 	%r544, %r521, %r543;
	add.s32 	%r545, %r522, %r544;
	add.s32 	%r546, %r523, %r545;
	add.s32 	%r547, %r524, %r546;
	st.shared.u32 	[%r513+13328], %r536;
	st.shared.u32 	[%r513+13332], %r537;
	st.shared.u32 	[%r513+13336], %r538;
	st.shared.u32 	[%r513+13340], %r539;
	st.shared.u32 	[%r513+13344], %r540;
	st.shared.u32 	[%r513+13348], %r541;
	st.shared.u32 	[%r513+13352], %r542;
	st.shared.u32 	[%r513+13356], %r543;
	st.shared.u32 	[%r513+13360], %r544;
	st.shared.u32 	[%r513+13364], %r545;
	st.shared.u32 	[%r513+13368], %r546;
	st.shared.u32 	[%r513+13372], %r547;
$L__BB8_113:
	setp.gt.u32 	%p72, %r1, 255;
	bar.sync 	0;
	ld.shared.u32 	%r137, [%r136];
	@%p72 bra 	$L__BB8_115;
	ld.shared.u32 	%r548, [%r121];
	add.s32 	%r549, %r548, %r137;
	st.shared.u32 	[%r121], %r549;
	ld.shared.u32 	%r550, [%r121+1024];
	add.s32 	%r551, %r550, %r137;
	st.shared.u32 	[%r121+1024], %r551;
	ld.shared.u32 	%r552, [%r121+2048];
	add.s32 	%r553, %r552, %r137;
	st.shared.u32 	[%r121+2048], %r553;
	ld.shared.u32 	%r554, [%r121+3072];
	add.s32 	%r555, %r554, %r137;
	st.shared.u32 	[%r121+3072], %r555;
	ld.shared.u32 	%r556, [%r121+4096];
	add.s32 	%r557, %r556, %r137;
	st.shared.u32 	[%r121+4096], %r557;
	ld.shared.u32 	%r558, [%r121+5120];
	add.s32 	%r559, %r558, %r137;
	st.shared.u32 	[%r121+5120], %r559;
	ld.shared.u32 	%r560, [%r121+6144];
	add.s32 	%r561, %r560, %r137;
	st.shared.u32 	[%r121+6144], %r561;
	ld.shared.u32 	%r562, [%r121+7168];
	add.s32 	%r563, %r562, %r137;
	st.shared.u32 	[%r121+7168], %r563;
	ld.shared.u32 	%r564, [%r121+8192];
	add.s32 	%r565, %r564, %r137;
	st.shared.u32 	[%r121+8192], %r565;
	ld.shared.u32 	%r566, [%r121+9216];
	add.s32 	%r567, %r566, %r137;
	st.shared.u32 	[%r121+9216], %r567;
	ld.shared.u32 	%r568, [%r121+10240];
	add.s32 	%r569, %r568, %r137;
	st.shared.u32 	[%r121+10240], %r569;
	ld.shared.u32 	%r570, [%r121+11264];
	add.s32 	%r571, %r570, %r137;
	st.shared.u32 	[%r121+11264], %r571;
$L__BB8_115:
	bar.sync 	0;
	// begin inline asm
	mov.u32 %r572, %lanemask_le;
	// end inline asm
	mov.b32 	%r575, 1;
	// begin inline asm
	{
    .reg .pred p;
    and.b32 %r573, %r107, %r575;    setp.ne.u32 p, %r573, 0;
    vote.ballot.sync.b32 %r573, p, 0xffffffff;
    @!p not.b32 %r573, %r573;
}

	// end inline asm
	mov.b32 	%r578, 2;
	// begin inline asm
	{
    .reg .pred p;
    and.b32 %r576, %r107, %r578;    setp.ne.u32 p, %r576, 0;
    vote.ballot.sync.b32 %r576, p, 0xffffffff;
    @!p not.b32 %r576, %r576;
}

	// end inline asm
	and.b32  	%r598, %r576, %r573;
	mov.b32 	%r581, 4;
	// begin inline asm
	{
    .reg .pred p;
    and.b32 %r579, %r107, %r581;    setp.ne.u32 p, %r579, 0;
    vote.ballot.sync.b32 %r579, p, 0xffffffff;
    @!p not.b32 %r579, %r579;
}

	// end inline asm
	and.b32  	%r599, %r579, %r598;
	mov.b32 	%r584, 8;
	// begin inline asm
	{
    .reg .pred p;
    and.b32 %r582, %r107, %r584;    setp.ne.u32 p, %r582, 0;
    vote.ballot.sync.b32 %r582, p, 0xffffffff;
    @!p not.b32 %r582, %r582;
}

	// end inline asm
	and.b32  	%r600, %r582, %r599;
	mov.b32 	%r587, 16;
	// begin inline asm
	{
    .reg .pred p;
    and.b32 %r585, %r107, %r587;    setp.ne.u32 p, %r585, 0;
    vote.ballot.sync.b32 %r585, p, 0xffffffff;
    @!p not.b32 %r585, %r585;
}

	// end inline asm
	and.b32  	%r601, %r585, %r600;
	mov.b32 	%r590, 32;
	// begin inline asm
	{
    .reg .pred p;
    and.b32 %r588, %r107, %r590;    setp.ne.u32 p, %r588, 0;
    vote.ballot.sync.b32 %r588, p, 0xffffffff;
    @!p not.b32 %r588, %r588;
}

	// end inline asm
	and.b32  	%r602, %r588, %r601;
	mov.b32 	%r593, 64;
	// begin inline asm
	{
    .reg .pred p;
    and.b32 %r591, %r107, %r593;    setp.ne.u32 p, %r591, 0;
    vote.ballot.sync.b32 %r591, p, 0xffffffff;
    @!p not.b32 %r591, %r591;
}

	// end inline asm
	and.b32  	%r603, %r591, %r602;
	mov.b32 	%r596, 128;
	// begin inline asm
	{
    .reg .pred p;
    and.b32 %r594, %r107, %r596;    setp.ne.u32 p, %r594, 0;
    vote.ballot.sync.b32 %r594, p, 0xffffffff;
    @!p not.b32 %r594, %r594;
}

	// end inline asm
	and.b32  	%r604, %r594, %r603;
	clz.b32 	%r605, %r604;
	sub.s32 	%r139, 31, %r605;
	and.b32  	%r606, %r572, %r604;
	popc.b32 	%r140, %r606;
	setp.ne.s32 	%p73, %r248, %r139;
	mov.b32 	%r1685, 0;
	@%p73 bra 	$L__BB8_117;
	atom.shared.add.u32 	%r1685, [%r108], %r140;
$L__BB8_117:
	ld.param.u32 	%r1591, [_ZN3cub18CUB_300001_SM_10006detail10radix_sort29DeviceRadixSortOnesweepKernelINS1_5radix10policy_hubIjNS0_8NullTypeEyE10Policy1000ELNS0_9SortOrderE0EjS6_yiiNS1_21identity_decomposer_tEEEvPT5_SC_PT3_PKSD_PT1_PKSH_PT2_PKSL_T4_iiT6__param_9];
	shfl.sync.idx.b32	%r632|%p74, %r1685, %r139, 31, -1;
	add.s32 	%r143, %r140, %r632;
	shr.u32 	%r633, %r1654, %r1591;
	and.b32  	%r629, %r633, %r82;
	mov.b32 	%r609, 1;
	// begin inline asm
	{
    .reg .pred p;
    and.b32 %r607, %r629, %r609;    setp.ne.u32 p, %r607, 0;
    vote.ballot.sync.b32 %r607, p, 0xffffffff;
    @!p not.b32 %r607, %r607;
}

	// end inline asm
	mov.b32 	%r612, 2;
	// begin inline asm
	{
    .reg .pred p;
    and.b32 %r610, %r629, %r612;    setp.ne.u32 p, %r610, 0;
    vote.ballot.sync.b32 %r610, p, 0xffffffff;
    @!p not.b32 %r610, %r610;
}

	// end inline asm
	and.b32  	%r634, %r610, %r607;
	mov.b32 	%r615, 4;
	// begin inline asm
	{
    .reg .pred p;
    and.b32 %r613, %r629, %r615;    setp.ne.u32 p, %r613, 0;
    vote.ballot.sync.b32 %r613, p, 0xffffffff;
    @!p not.b32 %r613, %r613;
}

	// end inline asm
	and.b32  	%r635, %r613, %r634;
	mov.b32 	%r618, 8;
	// begin inline asm
	{
    .reg .pred p;
    and.b32 %r616, %r629, %r618;    setp.ne.u32 p, %r616, 0;
    vote.ballot.sync.b32 %r616, p, 0xffffffff;
    @!p not.b32 %r616, %r616;
}

	// end inline asm
	and.b32  	%r636, %r616, %r635;
	mov.b32 	%r621, 16;
	// begin inline asm
	{
    .reg .pred p;
    and.b32 %r619, %r629, %r621;    setp.ne.u32 p, %r619, 0;
    vote.ballot.sync.b32 %r619, p, 0xffffffff;
    @!p not.b32 %r619, %r619;
}

	// end inline asm
	and.b32  	%r637, %r619, %r636;
	mov.b32 	%r624, 32;
	// begin inline asm
	{
    .reg .pred p;
    and.b32 %r622, %r629, %r624;    setp.ne.u32 p, %r622, 0;
    vote.ballot.sync.b32 %r622, p, 0xffffffff;
    @!p not.b32 %r622, %r622;
}

	// end inline asm
	and.b32  	%r638, %r622, %r637;
	mov.b32 	%r627, 64;
	// begin inline asm
	{
    .reg .pred p;
    and.b32 %r625, %r629, %r627;    setp.ne.u32 p, %r625, 0;
    vote.ballot.sync.b32 %r625, p, 0xffffffff;
    @!p not.b32 %r625, %r625;
}

	// end inline asm
	and.b32  	%r639, %r625, %r638;
	mov.b32 	%r630, 128;
	// begin inline asm
	{
    .reg .pred p;
    and.b32 %r628, %r629, %r630;    setp.ne.u32 p, %r628, 0;
    vote.ballot.sync.b32 %r628, p, 0xffffffff;
    @!p not.b32 %r628, %r628;
}

	// end inline asm
	and.b32  	%r640, %r628, %r639;
	clz.b32 	%r641, %r640;
	sub.s32 	%r144, 31, %r641;
	and.b32  	%r642, %r572, %r640;
	popc.b32 	%r145, %r642;
	setp.ne.s32 	%p75, %r248, %r144;
	mov.b32 	%r1686, 0;
	@%p75 bra 	$L__BB8_119;
	atom.shared.add.u32 	%r1686, [%r109], %r145;
$L__BB8_119:
	ld.param.u32 	%r1592, [_ZN3cub18CUB_300001_SM_10006detail10radix_sort29DeviceRadixSortOnesweepKernelINS1_5radix10policy_hubIjNS0_8NullTypeEyE10Policy1000ELNS0_9SortOrderE0EjS6_yiiNS1_21identity_decomposer_tEEEvPT5_SC_PT3_PKSD_PT1_PKSH_PT2_PKSL_T4_iiT6__param_9];
	shfl.sync.idx.b32	%r668|%p76, %r1686, %r144, 31, -1;
	add.s32 	%r148, %r145, %r668;
	shr.u32 	%r669, %r1655, %r1592;
	and.b32  	%r665, %r669, %r82;
	mov.b32 	%r645, 1;
	// begin inline asm
	{
    .reg .pred p;
    and.b32 %r643, %r665, %r645;    setp.ne.u32 p, %r643, 0;
    vote.ballot.sync.b32 %r643, p, 0xffffffff;
    @!p not.b32 %r643, %r643;
}

	// end inline asm
	mov.b32 	%r648, 2;
	// begin inline asm
	{
    .reg .pred p;
    and.b32 %r646, %r665, %r648;    setp.ne.u32 p, %r646, 0;
    vote.ballot.sync.b32 %r646, p, 0xffffffff;
    @!p not.b32 %r646, %r646;
}

	// end inline asm
	and.b32  	%r670, %r646, %r643;
	mov.b32 	%r651, 4;
	// begin inline asm
	{
    .reg .pred p;
    and.b32 %r649, %r665, %r651;    setp.ne.u32 p, %r649, 0;
    vote.ballot.sync.b32 %r649, p, 0xffffffff;
    @!p not.b32 %r649, %r649;
}

	// end inline asm
	and.b32  	%r671, %r649, %r670;
	mov.b32 	%r654, 8;
	// begin inline asm
	{
    .reg .pred p;
    and.b32 %r652, %r665, %r654;    setp.ne.u32 p, %r652, 0;
    vote.ballot.sync.b32 %r652, p, 0xffffffff;
    @!p not.b32 %r652, %r652;
}

	// end inline asm
	and.b32  	%r672, %r652, %r671;
	mov.b32 	%r657, 16;
	// begin inline asm
	{
    .reg .pred p;
    and.b32 %r655, %r665, %r657;    setp.ne.u32 p, %r655, 0;
    vote.ballot.sync.b32 %r655, p, 0xffffffff;
    @!p not.b32 %r655, %r655;
}

	// end inline asm
	and.b32  	%r673, %r655, %r672;
	mov.b32 	%r660, 32;
	// begin inline asm
	{
    .reg .pred p;
    and.b32 %r658, %r665, %r660;    setp.ne.u32 p, %r658, 0;
    vote.ballot.sync.b32 %r658, p, 0xffffffff;
    @!p not.b32 %r658, %r658;
}

	// end inline asm
	and.b32  	%r674, %r658, %r673;
	mov.b32 	%r663, 64;
	// begin inline asm
	{
    .reg .pred p;
    and.b32 %r661, %r665, %r663;    setp.ne.u32 p, %r661, 0;
    vote.ballot.sync.b32 %r661, p, 0xffffffff;
    @!p not.b32 %r661, %r661;
}

	// end inline asm
	and.b32  	%r675, %r661, %r674;
	mov.b32 	%r666, 128;
	// begin inline asm
	{
    .reg .pred p;
    and.b32 %r664, %r665, %r666;    setp.ne.u32 p, %r664, 0;
    vote.ballot.sync.b32 %r664, p, 0xffffffff;
    @!p not.b32 %r664, %r664;
}

	// end inline asm
	and.b32  	%r676, %r664, %r675;
	clz.b32 	%r677, %r676;
	sub.s32 	%r149, 31, %r677;
	and.b32  	%r678, %r572, %r676;
	popc.b32 	%r150, %r678;
	setp.ne.s32 	%p77, %r248, %r149;
	mov.b32 	%r1687, 0;
	@%p77 bra 	$L__BB8_121;
	atom.shared.add.u32 	%r1687, [%r110], %r150;
$L__BB8_121:
	ld.param.u32 	%r1593, [_ZN3cub18CUB_300001_SM_10006detail10radix_sort29DeviceRadixSortOnesweepKernelINS1_5radix10policy_hubIjNS0_8NullTypeEyE10Policy1000ELNS0_9SortOrderE0EjS6_yiiNS1_21identity_decomposer_tEEEvPT5_SC_PT3_PKSD_PT1_PKSH_PT2_PKSL_T4_iiT6__param_9];
	shfl.sync.idx.b32	%r704|%p78, %r1687, %r149, 31, -1;
	add.s32 	%r153, %r150, %r704;
	shr.u32 	%r705, %r1656, %r1593;
	and.b32  	%r701, %r705, %r82;
	mov.b32 	%r681, 1;
	// begin inline asm
	{
    .reg .pred p;
    and.b32 %r679, %r701, %r681;    setp.ne.u32 p, %r679, 0;
    vote.ballot.sync.b32 %r679, p, 0xffffffff;
    @!p not.b32 %r679, %r679;
}

	// end inline asm
	mov.b32 	%r684, 2;
	// begin inline asm
	{
    .reg .pred p;
    and.b32 %r682, %r701, %r684;    setp.ne.u32 p, %r682, 0;
    vote.ballot.sync.b32 %r682, p, 0xffffffff;
    @!p not.b32 %r682, %r682;
}

	// end inline asm
	and.b32  	%r706, %r682, %r679;
	mov.b32 	%r687, 4;
	// begin inline asm
	{
    .reg .pred p;
    and.b32 %r685, %r701, %r687;    setp.ne.u32 p, %r685, 0;
    vote.ballot.sync.b32 %r685, p, 0xffffffff;
    @!p not.b32 %r685, %r685;
}

	// end inline asm
	and.b32  	%r707, %r685, %r706;
	mov.b32 	%r690, 8;
	// begin inline asm
	{
    .reg .pred p;
    and.b32 %r688, %r701, %r690;    setp.ne.u32 p, %r688, 0;
    vote.ballot.sync.b32 %r688, p, 0xffffffff;
    @!p not.b32 %r688, %r688;
}

	// end inline asm
	and.b32  	%r708, %r688, %r707;
	mov.b32 	%r693, 16;
	// begin inline asm
	{
    .reg .pred p;
    and.b32 %r691, %r701, %r693;    setp.ne.u32 p, %r691, 0;
    vote.ballot.sync.b32 %r691, p, 0xffffffff;
    @!p not.b32 %r691, %r691;
}

	// end inline asm
	and.b32  	%r709, %r691, %r708;
	mov.b32 	%r696, 32;
	// begin inline asm
	{
    .reg .pred p;
    and.b32 %r694, %r701, %r696;    setp.ne.u32 p, %r694, 0;
    vote.ballot.sync.b32 %r694, p, 0xffffffff;
    @!p not.b32 %r694, %r694;
}

	// end inline asm
	and.b32  	%r710, %r694, %r709;
	mov.b32 	%r699, 64;
	// begin inline asm
	{
    .reg .pred p;
    and.b32 %r697, %r701, %r699;    setp.ne.u32 p, %r697, 0;
    vote.ballot.sync.b32 %r697, p, 0xffffffff;
    @!p not.b32 %r697, %r697;
}

	// end inline asm
	and.b32  	%r711, %r697, %r710;
	mov.b32 	%r702, 128;
	// begin inline asm
	{
    .reg .pred p;
    and.b32 %r700, %r701, %r702;    setp.ne.u32 p, %r700, 0;
    vote.ballot.sync.b32 %r700, p, 0xffffffff;
    @!p not.b32 %r700, %r700;
}

	// end inline asm
	and.b32  	%r712, %r700, %r711;
	clz.b32 	%r713, %r712;
	sub.s32 	%r154, 31, %r713;
	and.b32  	%r714, %r572, %r712;
	popc.b32 	%r155, %r714;
	setp.ne.s32 	%p79, %r248, %r154;
	mov.b32 	%r1688, 0;
	@%p79 bra 	$L__BB8_123;
	atom.shared.add.u32 	%r1688, [%r111], %r155;
$L__BB8_123:
	ld.param.u32 	%r1594, [_ZN3cub18CUB_300001_SM_10006detail10radix_sort29DeviceRadixSortOnesweepKernelINS1_5radix10policy_hubIjNS0_8NullTypeEyE10Policy1000ELNS0_9SortOrderE0EjS6_yiiNS1_21identity_decomposer_tEEEvPT5_SC_PT3_PKSD_PT1_PKSH_PT2_PKSL_T4_iiT6__param_9];
	shfl.sync.idx.b32	%r740|%p80, %r1688, %r154, 31, -1;
	add.s32 	%r158, %r155, %r740;
	shr.u32 	%r741, %r1657, %r1594;
	and.b32  	%r737, %r741, %r82;
	mov.b32 	%r717, 1;
	// begin inline asm
	{
    .reg .pred p;
    and.b32 %r715, %r737, %r717;    setp.ne.u32 p, %r715, 0;
    vote.ballot.sync.b32 %r715, p, 0xffffffff;
    @!p not.b32 %r715, %r715;
}

	// end inline asm
	mov.b32 	%r720, 2;
	// begin inline asm
	{
    .reg .pred p;
    and.b32 %r718, %r737, %r720;    setp.ne.u32 p, %r718, 0;
    vote.ballot.sync.b32 %r718, p, 0xffffffff;
    @!p not.b32 %r718, %r718;
}

	// end inline asm
	and.b32  	%r742, %r718, %r715;
	mov.b32 	%r723, 4;
	// begin inline asm
	{
    .reg .pred p;
    and.b32 %r721, %r737, %r723;    setp.ne.u32 p, %r721, 0;
    vote.ballot.sync.b32 %r721, p, 0xffffffff;
    @!p not.b32 %r721, %r721;
}

	// end inline asm
	and.b32  	%r743, %r721, %r742;
	mov.b32 	%r726, 8;
	// begin inline asm
	{
    .reg .pred p;
    and.b32 %r724, %r737, %r726;    setp.ne.u32 p, %r724, 0;
    vote.ballot.sync.b32 %r724, p, 0xffffffff;
    @!p not.b32 %r724, %r724;
}

	// end inline asm
	and.b32  	%r744, %r724, %r743;
	mov.b32 	%r729, 16;
	// begin inline asm
	{
    .reg .pred p;
    and.b32 %r727, %r737, %r729;    setp.ne.u32 p, %r727, 0;
    vote.ballot.sync.b32 %r727, p, 0xffffffff;
    @!p not.b32 %r727, %r727;
}

	// end inline asm
	and.b32  	%r745, %r727, %r744;
	mov.b32 	%r732, 32;
	// begin inline asm
	{
    .reg .pred p;
    and.b32 %r730, %r737, %r732;    setp.ne.u32 p, %r730, 0;
    vote.ballot.sync.b32 %r730, p, 0xffffffff;
    @!p not.b32 %r730, %r730;
}

	// end inline asm
	and.b32  	%r746, %r730, %r745;
	mov.b32 	%r735, 64;
	// begin inline asm
	{
    .reg .pred p;
    and.b32 %r733, %r737, %r735;    setp.ne.u32 p, %r733, 0;
    vote.ballot.sync.b32 %r733, p, 0xffffffff;
    @!p not.b32 %r733, %r733;
}

	// end inline asm
	and.b32  	%r747, %r733, %r746;
	mov.b32 	%r738, 128;
	// begin inline asm
	{
    .reg .pred p;
    and.b32 %r736, %r737, %r738;    setp.ne.u32 p, %r736, 0;
    vote.ballot.sync.b32 %r736, p, 0xffffffff;
    @!p not.b32 %r736, %r736;
}

	// end inline asm
	and.b32  	%r748, %r736, %r747;
	clz.b32 	%r749, %r748;
	sub.s32 	%r159, 31, %r749;
	and.b32  	%r750, %r572, %r748;
	popc.b32 	%r160, %r750;
	setp.ne.s32 	%p81, %r248, %r159;
	mov.b32 	%r1689, 0;
	@%p81 bra 	$L__BB8_125;
	atom.shared.add.u32 	%r1689, [%r112], %r160;
$L__BB8_125:
	ld.param.u32 	%r1595, [_ZN3cub18CUB_300001_SM_10006detail10radix_sort29DeviceRadixSortOnesweepKernelINS1_5radix10policy_hubIjNS0_8NullTypeEyE10Policy1000ELNS0_9SortOrderE0EjS6_yiiNS1_21identity_decomposer_tEEEvPT5_SC_PT3_PKSD_PT1_PKSH_PT2_PKSL_T4_iiT6__param_9];
	shfl.sync.idx.b32	%r776|%p82, %r1689, %r159, 31, -1;
	add.s32 	%r163, %r160, %r776;
	shr.u32 	%r777, %r1658, %r1595;
	and.b32  	%r773, %r777, %r82;
	mov.b32 	%r753, 1;
	// begin inline asm
	{
    .reg .pred p;
    and.b32 %r751, %r773, %r753;    setp.ne.u32 p, %r751, 0;
    vote.ballot.sync.b32 %r751, p, 0xffffffff;
    @!p not.b32 %r751, %r751;
}

	// end inline asm
	mov.b32 	%r756, 2;
	// begin inline asm
	{
    .reg .pred p;
    and.b32 %r754, %r773, %r756;    setp.ne.u32 p, %r754, 0;
    vote.ballot.sync.b32 %r754, p, 0xffffffff;
    @!p not.b32 %r754, %r754;
}

	// end inline asm
	and.b32  	%r778, %r754, %r751;
	mov.b32 	%r759, 4;
	// begin inline asm
	{
    .reg .pred p;
    and.b32 %r757, %r773, %r759;    setp.ne.u32 p, %r757, 0;
    vote.ballot.sync.b32 %r757, p, 0xffffffff;
    @!p not.b32 %r757, %r757;
}

	// end inline asm
	and.b32  	%r779, %r757, %r778;
	mov.b32 	%r762, 8;
	// begin inline asm
	{
    .reg .pred p;
    and.b32 %r760, %r773, %r762;    setp.ne.u32 p, %r760, 0;
    vote.ballot.sync.b32 %r760, p, 0xffffffff;
    @!p not.b32 %r760, %r760;
}

	// end inline asm
	and.b32  	%r780, %r760, %r779;
	mov.b32 	%r765, 16;
	// begin inline asm
	{
    .reg .pred p;
    and.b32 %r763, %r773, %r765;    setp.ne.u32 p, %r763, 0;
    vote.ballot.sync.b32 %r763, p, 0xffffffff;
    @!p not.b32 %r763, %r763;
}

	// end inline asm
	and.b32  	%r781, %r763, %r780;
	mov.b32 	%r768, 32;
	// begin inline asm
	{
    .reg .pred p;
    and.b32 %r766, %r773, %r768;    setp.ne.u32 p, %r766, 0;
    vote.ballot.sync.b32 %r766, p, 0xffffffff;
    @!p not.b32 %r766, %r766;
}

	// end inline asm
	and.b32  	%r782, %r766, %r781;
	mov.b32 	%r771, 64;
	// begin inline asm
	{
    .reg .pred p;
    and.b32 %r769, %r773, %r771;    setp.ne.u32 p, %r769, 0;
    vote.ballot.sync.b32 %r769, p, 0xffffffff;
    @!p not.b32 %r769, %r769;
}

	// end inline asm
	and.b32  	%r783, %r769, %r782;
	mov.b32 	%r774, 128;
	// begin inline asm
	{
    .reg .pred p;
    and.b32 %r772, %r773, %r774;    setp.ne.u32 p, %r772, 0;
    vote.ballot.sync.b32 %r772, p, 0xffffffff;
    @!p not.b32 %r772, %r772;
}

	// end inline asm
	and.b32  	%r784, %r772, %r783;
	clz.b32 	%r785, %r784;
	sub.s32 	%r164, 31, %r785;
	and.b32  	%r786, %r572, %r784;
	popc.b32 	%r165, %r786;
	setp.ne.s32 	%p83, %r248, %r164;
	mov.b32 	%r1690, 0;
	@%p83 bra 	$L__BB8_127;
	atom.shared.add.u32 	%r1690, [%r113], %r165;
$L__BB8_127:
	ld.param.u32 	%r1596, [_ZN3cub18CUB_300001_SM_10006detail10radix_sort29DeviceRadixSortOnesweepKernelINS1_5radix10policy_hubIjNS0_8NullTypeEyE10Policy1000ELNS0_9SortOrderE0EjS6_yiiNS1_21identity_decomposer_tEEEvPT5_SC_PT3_PKSD_PT1_PKSH_PT2_PKSL_T4_iiT6__param_9];
	shfl.sync.idx.b32	%r812|%p84, %r1690, %r164, 31, -1;
	add.s32 	%r168, %r165, %r812;
	shr.u32 	%r813, %r1659, %r1596;
	and.b32  	%r809, %r813, %r82;
	mov.b32 	%r789, 1;
	// begin inline asm
	{
    .reg .pred p;
    and.b32 %r787, %r809, %r789;    setp.ne.u32 p, %r787, 0;
    vote.ballot.sync.b32 %r787, p, 0xffffffff;
    @!p not.b32 %r787, %r787;
}

	// end inline asm
	mov.b32 	%r792, 2;
	// begin inline asm
	{
    .reg .pred p;
    and.b32 %r790, %r809, %r792;    setp.ne.u32 p, %r790, 0;
    vote.ballot.sync.b32 %r790, p, 0xffffffff;
    @!p not.b32 %r790, %r790;
}

	// end inline asm
	and.b32  	%r814, %r790, %r787;
	mov.b32 	%r795, 4;
	// begin inline asm
	{
    .reg .pred p;
    and.b32 %r793, %r809, %r795;    setp.ne.u32 p, %r793, 0;
    vote.ballot.sync.b32 %r793, p, 0xffffffff;
    @!p not.b32 %r793, %r793;
}

	// end inline asm
	and.b32  	%r815, %r793, %r814;
	mov.b32 	%r798, 8;
	// begin inline asm
	{
    .reg .pred p;
    and.b32 %r796, %r809, %r798;    setp.ne.u32 p, %r796, 0;
    vote.ballot.sync.b32 %r796, p, 0xffffffff;
    @!p not.b32 %r796, %r796;
}

	// end inline asm
	and.b32  	%r816, %r796, %r815;
	mov.b32 	%r801, 16;
	// begin inline asm
	{
    .reg .pred p;
    and.b32 %r799, %r809, %r801;    setp.ne.u32 p, %r799, 0;
    vote.ballot.sync.b32 %r799, p, 0xffffffff;
    @!p not.b32 %r799, %r799;
}

	// end inline asm
	and.b32  	%r817, %r799, %r816;
	mov.b32 	%r804, 32;
	// begin inline asm
	{
    .reg .pred p;
    and.b32 %r802, %r809, %r804;    setp.ne.u32 p, %r802, 0;
    vote.ballot.sync.b32 %r802, p, 0xffffffff;
    @!p not.b32 %r802, %r802;
}

	// end inline asm
	and.b32  	%r818, %r802, %r817;
	mov.b32 	%r807, 64;
	// begin inline asm
	{
    .reg .pred p;
    and.b32 %r805, %r809, %r807;    setp.ne.u32 p, %r805, 0;
    vote.ballot.sync.b32 %r805, p, 0xffffffff;
    @!p not.b32 %r805, %r805;
}

	// end inline asm
	and.b32  	%r819, %r805, %r818;
	mov.b32 	%r810, 128;
	// begin inline asm
	{
    .reg .pred p;
    and.b32 %r808, %r809, %r810;    setp.ne.u32 p, %r808, 0;
    vote.ballot.sync.b32 %r808, p, 0xffffffff;
    @!p not.b32 %r808, %r808;
}

	// end inline asm
	and.b32  	%r820, %r808, %r819;
	clz.b32 	%r821, %r820;
	sub.s32 	%r169, 31, %r821;
	and.b32  	%r822, %r572, %r820;
	popc.b32 	%r170, %r822;
	setp.ne.s32 	%p85, %r248, %r169;
	mov.b32 	%r1691, 0;
	@%p85 bra 	$L__BB8_129;
	atom.shared.add.u32 	%r1691, [%r114], %r170;
$L__BB8_129:
	ld.param.u32 	%r1597, [_ZN3cub18CUB_300001_SM_10006detail10radix_sort29DeviceRadixSortOnesweepKernelINS1_5radix10policy_hubIjNS0_8NullTypeEyE10Policy1000ELNS0_9SortOrderE0EjS6_yiiNS1_21identity_decomposer_tEEEvPT5_SC_PT3_PKSD_PT1_PKSH_PT2_PKSL_T4_iiT6__param_9];
	shfl.sync.idx.b32	%r848|%p86, %r1691, %r169, 31, -1;
	add.s32 	%r173, %r170, %r848;
	shr.u32 	%r849, %r1660, %r1597;
	and.b32  	%r845, %r849, %r82;
	mov.b32 	%r825, 1;
	// begin inline asm
	{
    .reg .pred p;
    and.b32 %r823, %r845, %r825;    setp.ne.u32 p, %r823, 0;
    vote.ballot.sync.b32 %r823, p, 0xffffffff;
    @!p not.b32 %r823, %r823;
}

	// end inline asm
	mov.b32 	%r828, 2;
	// begin inline asm
	{
    .reg .pred p;
    and.b32 %r826, %r845, %r828;    setp.ne.u32 p, %r826, 0;
    vote.ballot.sync.b32 %r826, p, 0xffffffff;
    @!p not.b32 %r826, %r826;
}

	// end inline asm
	and.b32  	%r850, %r826, %r823;
	mov.b32 	%r831, 4;
	// begin inline asm
	{
    .reg .pred p;
    and.b32 %r829, %r845, %r831;    setp.ne.u32 p, %r829, 0;
    vote.ballot.sync.b32 %r829, p, 0xffffffff;
    @!p not.b32 %r829, %r829;
}

	// end inline asm
	and.b32  	%r851, %r829, %r850;
	mov.b32 	%r834, 8;
	// begin inline asm
	{
    .reg .pred p;
    and.b32 %r832, %r845, %r834;    setp.ne.u32 p, %r832, 0;
    vote.ballot.sync.b32 %r832, p, 0xffffffff;
    @!p not.b32 %r832, %r832;
}

	// end inline asm
	and.b32  	%r852, %r832, %r851;
	mov.b32 	%r837, 16;
	// begin inline asm
	{
    .reg .pred p;
    and.b32 %r835, %r845, %r837;    setp.ne.u32 p, %r835, 0;
    vote.ballot.sync.b32 %r835, p, 0xffffffff;
    @!p not.b32 %r835, %r835;
}

	// end inline asm
	and.b32  	%r853, %r835, %r852;
	mov.b32 	%r840, 32;
	// begin inline asm
	{
    .reg .pred p;
    and.b32 %r838, %r845, %r840;    setp.ne.u32 p, %r838, 0;
    vote.ballot.sync.b32 %r838, p, 0xffffffff;
    @!p not.b32 %r838, %r838;
}

	// end inline asm
	and.b32  	%r854, %r838, %r853;
	mov.b32 	%r843, 64;
	// begin inline asm
	{
    .reg .pred p;
    and.b32 %r841, %r845, %r843;    setp.ne.u32 p, %r841, 0;
    vote.ballot.sync.b32 %r841, p, 0xffffffff;
    @!p not.b32 %r841, %r841;
}

	// end inline asm
	and.b32  	%r855, %r841, %r854;
	mov.b32 	%r846, 128;
	// begin inline asm
	{
    .reg .pred p;
    and.b32 %r844, %r845, %r846;    setp.ne.u32 p, %r844, 0;
    vote.ballot.sync.b32 %r844, p, 0xffffffff;
    @!p not.b32 %r844, %r844;
}

	// end inline asm
	and.b32  	%r856, %r844, %r855;
	clz.b32 	%r857, %r856;
	sub.s32 	%r174, 31, %r857;
	and.b32  	%r858, %r572, %r856;
	popc.b32 	%r175, %r858;
	setp.ne.s32 	%p87, %r248, %r174;
	mov.b32 	%r1692, 0;
	@%p87 bra 	$L__BB8_131;
	ld.param.u32 	%r1598, [_ZN3cub18CUB_300001_SM_10006detail10radix_sort29DeviceRadixSortOnesweepKernelINS1_5radix10policy_hubIjNS0_8NullTypeEyE10Policy1000ELNS0_9SortOrderE0EjS6_yiiNS1_21identity_decomposer_tEEEvPT5_SC_PT3_PKSD_PT1_PKSH_PT2_PKSL_T4_iiT6__param_9];
	shl.b32 	%r859, %r1, 5;
	and.b32  	%r860, %r859, 31744;
	mov.u32 	%r861, _ZZN3cub18CUB_300001_SM_10006detail10radix_sort29DeviceRadixSortOnesweepKernelINS1_5radix10policy_hubIjNS0_8NullTypeEyE10Policy1000ELNS0_9SortOrderE0EjS6_yiiNS1_21identity_decomposer_tEEEvPT5_SC_PT3_PKSD_PT1_PKSH_PT2_PKSL_T4_iiT6_E1s;
	add.s32 	%r862, %r861, %r860;
	shr.u32 	%r863, %r1660, %r1598;
	and.b32  	%r864, %r863, %r82;
	shl.b32 	%r865, %r864, 2;
	add.s32 	%r866, %r862, %r865;
	atom.shared.add.u32 	%r1692, [%r866], %r175;
$L__BB8_131:
	ld.param.u32 	%r1599, [_ZN3cub18CUB_300001_SM_10006detail10radix_sort29DeviceRadixSortOnesweepKernelINS1_5radix10policy_hubIjNS0_8NullTypeEyE10Policy1000ELNS0_9SortOrderE0EjS6_yiiNS1_21identity_decomposer_tEEEvPT5_SC_PT3_PKSD_PT1_PKSH_PT2_PKSL_T4_iiT6__param_9];
	shfl.sync.idx.b32	%r892|%p88, %r1692, %r174, 31, -1;
	add.s32 	%r178, %r175, %r892;
	shr.u32 	%r893, %r1661, %r1599;
	and.b32  	%r889, %r893, %r82;
	mov.b32 	%r869, 1;
	// begin inline asm
	{
    .reg .pred p;
    and.b32 %r867, %r889, %r869;    setp.ne.u32 p, %r867, 0;
    vote.ballot.sync.b32 %r867, p, 0xffffffff;
    @!p not.b32 %r867, %r867;
}

	// end inline asm
	mov.b32 	%r872, 2;
	// begin inline asm
	{
    .reg .pred p;
    and.b32 %r870, %r889, %r872;    setp.ne.u32 p, %r870, 0;
    vote.ballot.sync.b32 %r870, p, 0xffffffff;
    @!p not.b32 %r870, %r870;
}

	// end inline asm
	and.b32  	%r894, %r870, %r867;
	mov.b32 	%r875, 4;
	// begin inline asm
	{
    .reg .pred p;
    and.b32 %r873, %r889, %r875;    setp.ne.u32 p, %r873, 0;
    vote.ballot.sync.b32 %r873, p, 0xffffffff;
    @!p not.b32 %r873, %r873;
}

	// end inline asm
	and.b32  	%r895, %r873, %r894;
	mov.b32 	%r878, 8;
	// begin inline asm
	{
    .reg .pred p;
    and.b32 %r876, %r889, %r878;    setp.ne.u32 p, %r876, 0;
    vote.ballot.sync.b32 %r876, p, 0xffffffff;
    @!p not.b32 %r876, %r876;
}

	// end inline asm
	and.b32  	%r896, %r876, %r895;
	mov.b32 	%r881, 16;
	// begin inline asm
	{
    .reg .pred p;
    and.b32 %r879, %r889, %r881;    setp.ne.u32 p, %r879, 0;
    vote.ballot.sync.b32 %r879, p, 0xffffffff;
    @!p not.b32 %r879, %r879;
}

	// end inline asm
	and.b32  	%r897, %r879, %r896;
	mov.b32 	%r884, 32;
	// begin inline asm
	{
    .reg .pred p;
    and.b32 %r882, %r889, %r884;    setp.ne.u32 p, %r882, 0;
    vote.ballot.sync.b32 %r882, p, 0xffffffff;
    @!p not.b32 %r882, %r882;
}

	// end inline asm
	and.b32  	%r898, %r882, %r897;
	mov.b32 	%r887, 64;
	// begin inline asm
	{
    .reg .pred p;
    and.b32 %r885, %r889, %r887;    setp.ne.u32 p, %r885, 0;
    vote.ballot.sync.b32 %r885, p, 0xffffffff;
    @!p not.b32 %r885, %r885;
}

	// end inline asm
	and.b32  	%r899, %r885, %r898;
	mov.b32 	%r890, 128;
	// begin inline asm
	{
    .reg .pred p;
    and.b32 %r888, %r889, %r890;    setp.ne.u32 p, %r888, 0;
    vote.ballot.sync.b32 %r888, p, 0xffffffff;
    @!p not.b32 %r888, %r888;
}

	// end inline asm
	and.b32  	%r900, %r888, %r899;
	clz.b32 	%r901, %r900;
	sub.s32 	%r179, 31, %r901;
	and.b32  	%r902, %r572, %r900;
	popc.b32 	%r180, %r902;
	setp.ne.s32 	%p89, %r248, %r179;
	mov.b32 	%r1693, 0;
	@%p89 bra 	$L__BB8_133;
	ld.param.u32 	%r1600, [_ZN3cub18CUB_300001_SM_10006detail10radix_sort29DeviceRadixSortOnesweepKernelINS1_5radix10policy_hubIjNS0_8NullTypeEyE10Policy1000ELNS0_9SortOrderE0EjS6_yiiNS1_21identity_decomposer_tEEEvPT5_SC_PT3_PKSD_PT1_PKSH_PT2_PKSL_T4_iiT6__param_9];
	shl.b32 	%r903, %r1, 5;
	and.b32  	%r904, %r903, 31744;
	mov.u32 	%r905, _ZZN3cub18CUB_300001_SM_10006detail10radix_sort29DeviceRadixSortOnesweepKernelINS1_5radix10policy_hubIjNS0_8NullTypeEyE10Policy1000ELNS0_9SortOrderE0EjS6_yiiNS1_21identity_decomposer_tEEEvPT5_SC_PT3_PKSD_PT1_PKSH_PT2_PKSL_T4_iiT6_E1s;
	add.s32 	%r906, %r905, %r904;
	shr.u32 	%r907, %r1661, %r1600;
	and.b32  	%r908, %r907, %r82;
	shl.b32 	%r909, %r908, 2;
	add.s32 	%r910, %r906, %r909;
	atom.shared.add.u32 	%r1693, [%r910], %r180;
$L__BB8_133:
	ld.param.u32 	%r1601, [_ZN3cub18CUB_300001_SM_10006detail10radix_sort29DeviceRadixSortOnesweepKernelINS1_5radix10policy_hubIjNS0_8NullTypeEyE10Policy1000ELNS0_9SortOrderE0EjS6_yiiNS1_21identity_decomposer_tEEEvPT5_SC_PT3_PKSD_PT1_PKSH_PT2_PKSL_T4_iiT6__param_9];
	shfl.sync.idx.b32	%r936|%p90, %r1693, %r179, 31, -1;
	add.s32 	%r183, %r180, %r936;
	shr.u32 	%r937, %r1662, %r1601;
	and.b32  	%r933, %r937, %r82;
	mov.b32 	%r913, 1;
	// begin inline asm
	{
    .reg .pred p;
    and.b32 %r911, %r933, %r913;    setp.ne.u32 p, %r911, 0;
    vote.ballot.sync.b32 %r911, p, 0xffffffff;
    @!p not.b32 %r911, %r911;
}

	// end inline asm
	mov.b32 	%r916, 2;
	// begin inline asm
	{
    .reg .pred p;
    and.b32 %r914, %r933, %r916;    setp.ne.u32 p, %r914, 0;
    vote.ballot.sync.b32 %r914, p, 0xffffffff;
    @!p not.b32 %r914, %r914;
}

	// end inline asm
	and.b32  	%r938, %r914, %r911;
	mov.b32 	%r919, 4;
	// begin inline asm
	{
    .reg .pred p;
    and.b32 %r917, %r933, %r919;    setp.ne.u32 p, %r917, 0;
    vote.ballot.sync.b32 %r917, p, 0xffffffff;
    @!p not.b32 %r917, %r917;
}

	// end inline asm
	and.b32  	%r939, %r917, %r938;
	mov.b32 	%r922, 8;
	// begin inline asm
	{
    .reg .pred p;
    and.b32 %r920, %r933, %r922;    setp.ne.u32 p, %r920, 0;
    vote.ballot.sync.b32 %r920, p, 0xffffffff;
    @!p not.b32 %r920, %r920;
}

	// end inline asm
	and.b32  	%r940, %r920, %r939;
	mov.b32 	%r925, 16;
	// begin inline asm
	{
    .reg .pred p;
    and.b32 %r923, %r933, %r925;    setp.ne.u32 p, %r923, 0;
    vote.ballot.sync.b32 %r923, p, 0xffffffff;
    @!p not.b32 %r923, %r923;
}

	// end inline asm
	and.b32  	%r941, %r923, %r940;
	mov.b32 	%r928, 32;
	// begin inline asm
	{
    .reg .pred p;
    and.b32 %r926, %r933, %r928;    setp.ne.u32 p, %r926, 0;
    vote.ballot.sync.b32 %r926, p, 0xffffffff;
    @!p not.b32 %r926, %r926;
}

	// end inline asm
	and.b32  	%r942, %r926, %r941;
	mov.b32 	%r931, 64;
	// begin inline asm
	{
    .reg .pred p;
    and.b32 %r929, %r933, %r931;    setp.ne.u32 p, %r929, 0;
    vote.ballot.sync.b32 %r929, p, 0xffffffff;
    @!p not.b32 %r929, %r929;
}

	// end inline asm
	and.b32  	%r943, %r929, %r942;
	mov.b32 	%r934, 128;
	// begin inline asm
	{
    .reg .pred p;
    and.b32 %r932, %r933, %r934;    setp.ne.u32 p, %r932, 0;
    vote.ballot.sync.b32 %r932, p, 0xffffffff;
    @!p not.b32 %r932, %r932;
}

	// end inline asm
	and.b32  	%r944, %r932, %r943;
	clz.b32 	%r945, %r944;
	sub.s32 	%r184, 31, %r945;
	and.b32  	%r946, %r572, %r944;
	popc.b32 	%r185, %r946;
	setp.ne.s32 	%p91, %r248, %r184;
	mov.b32 	%r1694, 0;
	@%p91 bra 	$L__BB8_135;
	atom.shared.add.u32 	%r1694, [%r115], %r185;
$L__BB8_135:
	ld.param.u32 	%r1602, [_ZN3cub18CUB_300001_SM_10006detail10radix_sort29DeviceRadixSortOnesweepKernelINS1_5radix10policy_hubIjNS0_8NullTypeEyE10Policy1000ELNS0_9SortOrderE0EjS6_yiiNS1_21identity_decomposer_tEEEvPT5_SC_PT3_PKSD_PT1_PKSH_PT2_PKSL_T4_iiT6__param_9];
	shfl.sync.idx.b32	%r972|%p92, %r1694, %r184, 31, -1;
	add.s32 	%r188, %r185, %r972;
	shr.u32 	%r973, %r1663, %r1602;
	and.b32  	%r969, %r973, %r82;
	mov.b32 	%r949, 1;
	// begin inline asm
	{
    .reg .pred p;
    and.b32 %r947, %r969, %r949;    setp.ne.u32 p, %r947, 0;
    vote.ballot.sync.b32 %r947, p, 0xffffffff;
    @!p not.b32 %r947, %r947;
}

	// end inline asm
	mov.b32 	%r952, 2;
	// begin inline asm
	{
    .reg .pred p;
    and.b32 %r950, %r969, %r952;    setp.ne.u32 p, %r950, 0;
    vote.ballot.sync.b32 %r950, p, 0xffffffff;
    @!p not.b32 %r950, %r950;
}

	// end inline asm
	and.b32  	%r974, %r950, %r947;
	mov.b32 	%r955, 4;
	// begin inline asm
	{
    .reg .pred p;
    and.b32 %r953, %r969, %r955;    setp.ne.u32 p, %r953, 0;
    vote.ballot.sync.b32 %r953, p, 0xffffffff;
    @!p not.b32 %r953, %r953;
}

	// end inline asm
	and.b32  	%r975, %r953, %r974;
	mov.b32 	%r958, 8;
	// begin inline asm
	{
    .reg .pred p;
    and.b32 %r956, %r969, %r958;    setp.ne.u32 p, %r956, 0;
    vote.ballot.sync.b32 %r956, p, 0xffffffff;
    @!p not.b32 %r956, %r956;
}

	// end inline asm
	and.b32  	%r976, %r956, %r975;
	mov.b32 	%r961, 16;
	// begin inline asm
	{
    .reg .pred p;
    and.b32 %r959, %r969, %r961;    setp.ne.u32 p, %r959, 0;
    vote.ballot.sync.b32 %r959, p, 0xffffffff;
    @!p not.b32 %r959, %r959;
}

	// end inline asm
	and.b32  	%r977, %r959, %r976;
	mov.b32 	%r964, 32;
	// begin inline asm
	{
    .reg .pred p;
    and.b32 %r962, %r969, %r964;    setp.ne.u32 p, %r962, 0;
    vote.ballot.sync.b32 %r962, p, 0xffffffff;
    @!p not.b32 %r962, %r962;
}

	// end inline asm
	and.b32  	%r978, %r962, %r977;
	mov.b32 	%r967, 64;
	// begin inline asm
	{
    .reg .pred p;
    and.b32 %r965, %r969, %r967;    setp.ne.u32 p, %r965, 0;
    vote.ballot.sync.b32 %r965, p, 0xffffffff;
    @!p not.b32 %r965, %r965;
}

	// end inline asm
	and.b32  	%r979, %r965, %r978;
	mov.b32 	%r970, 128;
	// begin inline asm
	{
    .reg .pred p;
    and.b32 %r968, %r969, %r970;    setp.ne.u32 p, %r968, 0;
    vote.ballot.sync.b32 %r968, p, 0xffffffff;
    @!p not.b32 %r968, %r968;
}

	// end inline asm
	and.b32  	%r980, %r968, %r979;
	clz.b32 	%r981, %r980;
	sub.s32 	%r189, 31, %r981;
	and.b32  	%r982, %r572, %r980;
	popc.b32 	%r190, %r982;
	setp.ne.s32 	%p93, %r248, %r189;
	mov.b32 	%r1695, 0;
	@%p93 bra 	$L__BB8_137;
	atom.shared.add.u32 	%r1695, [%r116], %r190;
$L__BB8_137:
	ld.param.u32 	%r1603, [_ZN3cub18CUB_300001_SM_10006detail10radix_sort29DeviceRadixSortOnesweepKernelINS1_5radix10policy_hubIjNS0_8NullTypeEyE10Policy1000ELNS0_9SortOrderE0EjS6_yiiNS1_21identity_decomposer_tEEEvPT5_SC_PT3_PKSD_PT1_PKSH_PT2_PKSL_T4_iiT6__param_9];
	shfl.sync.idx.b32	%r1008|%p94, %r1695, %r189, 31, -1;
	add.s32 	%r193, %r190, %r1008;
	shr.u32 	%r1009, %r1664, %r1603;
	and.b32  	%r1005, %r1009, %r82;
	mov.b32 	%r985, 1;
	// begin inline asm
	{
    .reg .pred p;
    and.b32 %r983, %r1005, %r985;    setp.ne.u32 p, %r983, 0;
    vote.ballot.sync.b32 %r983, p, 0xffffffff;
    @!p not.b32 %r983, %r983;
}

	// end inline asm
	mov.b32 	%r988, 2;
	// begin inline asm
	{
    .reg .pred p;
    and.b32 %r986, %r1005, %r988;    setp.ne.u32 p, %r986, 0;
    vote.ballot.sync.b32 %r986, p, 0xffffffff;
    @!p not.b32 %r986, %r986;
}

	// end inline asm
	and.b32  	%r1010, %r986, %r983;
	mov.b32 	%r991, 4;
	// begin inline asm
	{
    .reg .pred p;
    and.b32 %r989, %r1005, %r991;    setp.ne.u32 p, %r989, 0;
    vote.ballot.sync.b32 %r989, p, 0xffffffff;
    @!p not.b32 %r989, %r989;
}

	// end inline asm
	and.b32  	%r1011, %r989, %r1010;
	mov.b32 	%r994, 8;
	// begin inline asm
	{
    .reg .pred p;
    and.b32 %r992, %r1005, %r994;    setp.ne.u32 p, %r992, 0;
    vote.ballot.sync.b32 %r992, p, 0xffffffff;
    @!p not.b32 %r992, %r992;
}

	// end inline asm
	and.b32  	%r1012, %r992, %r1011;
	mov.b32 	%r997, 16;
	// begin inline asm
	{
    .reg .pred p;
    and.b32 %r995, %r1005, %r997;    setp.ne.u32 p, %r995, 0;
    vote.ballot.sync.b32 %r995, p, 0xffffffff;
    @!p not.b32 %r995, %r995;
}

	// end inline asm
	and.b32  	%r1013, %r995, %r1012;
	mov.b32 	%r1000, 32;
	// begin inline asm
	{
    .reg .pred p;
    and.b32 %r998, %r1005, %r1000;    setp.ne.u32 p, %r998, 0;
    vote.ballot.sync.b32 %r998, p, 0xffffffff;
    @!p not.b32 %r998, %r998;
}

	// end inline asm
	and.b32  	%r1014, %r998, %r1013;
	mov.b32 	%r1003, 64;
	// begin inline asm
	{
    .reg .pred p;
    and.b32 %r1001, %r1005, %r1003;    setp.ne.u32 p, %r1001, 0;
    vote.ballot.sync.b32 %r1001, p, 0xffffffff;
    @!p not.b32 %r1001, %r1001;
}

	// end inline asm
	and.b32  	%r1015, %r1001, %r1014;
	mov.b32 	%r1006, 128;
	// begin inline asm
	{
    .reg .pred p;
    and.b32 %r1004, %r1005, %r1006;    setp.ne.u32 p, %r1004, 0;
    vote.ballot.sync.b32 %r1004, p, 0xffffffff;
    @!p not.b32 %r1004, %r1004;
}

	// end inline asm
	and.b32  	%r1016, %r1004, %r1015;
	clz.b32 	%r1017, %r1016;
	sub.s32 	%r194, 31, %r1017;
	and.b32  	%r1018, %r572, %r1016;
	popc.b32 	%r195, %r1018;
	setp.ne.s32 	%p95, %r248, %r194;
	mov.b32 	%r1696, 0;
	@%p95 bra 	$L__BB8_139;
	atom.shared.add.u32 	%r1696, [%r117], %r195;
$L__BB8_139:
	ld.param.u32 	%r1604, [_ZN3cub18CUB_300001_SM_10006detail10radix_sort29DeviceRadixSortOnesweepKernelINS1_5radix10policy_hubIjNS0_8NullTypeEyE10Policy1000ELNS0_9SortOrderE0EjS6_yiiNS1_21identity_decomposer_tEEEvPT5_SC_PT3_PKSD_PT1_PKSH_PT2_PKSL_T4_iiT6__param_9];
	shfl.sync.idx.b32	%r1044|%p96, %r1696, %r194, 31, -1;
	add.s32 	%r198, %r195, %r1044;
	shr.u32 	%r1045, %r1665, %r1604;
	and.b32  	%r1041, %r1045, %r82;
	mov.b32 	%r1021, 1;
	// begin inline asm
	{
    .reg .pred p;
    and.b32 %r1019, %r1041, %r1021;    setp.ne.u32 p, %r1019, 0;
    vote.ballot.sync.b32 %r1019, p, 0xffffffff;
    @!p not.b32 %r1019, %r1019;
}

	// end inline asm
	mov.b32 	%r1024, 2;
	// begin inline asm
	{
    .reg .pred p;
    and.b32 %r1022, %r1041, %r1024;    setp.ne.u32 p, %r1022, 0;
    vote.ballot.sync.b32 %r1022, p, 0xffffffff;
    @!p not.b32 %r1022, %r1022;
}

	// end inline asm
	and.b32  	%r1046, %r1022, %r1019;
	mov.b32 	%r1027, 4;
	// begin inline asm
	{
    .reg .pred p;
    and.b32 %r1025, %r1041, %r1027;    setp.ne.u32 p, %r1025, 0;
    vote.ballot.sync.b32 %r1025, p, 0xffffffff;
    @!p not.b32 %r1025, %r1025;
}

	// end inline asm
	and.b32  	%r1047, %r1025, %r1046;
	mov.b32 	%r1030, 8;
	// begin inline asm
	{
    .reg .pred p;
    and.b32 %r1028, %r1041, %r1030;    setp.ne.u32 p, %r1028, 0;
    vote.ballot.sync.b32 %r1028, p, 0xffffffff;
    @!p not.b32 %r1028, %r1028;
}

	// end inline asm
	and.b32  	%r1048, %r1028, %r1047;
	mov.b32 	%r1033, 16;
	// begin inline asm
	{
    .reg .pred p;
    and.b32 %r1031, %r1041, %r1033;    setp.ne.u32 p, %r1031, 0;
    vote.ballot.sync.b32 %r1031, p, 0xffffffff;
    @!p not.b32 %r1031, %r1031;
}

	// end inline asm
	and.b32  	%r1049, %r1031, %r1048;
	mov.b32 	%r1036, 32;
	// begin inline asm
	{
    .reg .pred p;
    and.b32 %r1034, %r1041, %r1036;    setp.ne.u32 p, %r1034, 0;
    vote.ballot.sync.b32 %r1034, p, 0xffffffff;
    @!p not.b32 %r1034, %r1034;
}

	// end inline asm
	and.b32  	%r1050, %r1034, %r1049;
	mov.b32 	%r1039, 64;
	// begin inline asm
	{
    .reg .pred p;
    and.b32 %r1037, %r1041, %r1039;    setp.ne.u32 p, %r1037, 0;
    vote.ballot.sync.b32 %r1037, p, 0xffffffff;
    @!p not.b32 %r1037, %r1037;
}

	// end inline asm
	and.b32  	%r1051, %r1037, %r1050;
	mov.b32 	%r1042, 128;
	// begin inline asm
	{
    .reg .pred p;
    and.b32 %r1040, %r1041, %r1042;    setp.ne.u32 p, %r1040, 0;
    vote.ballot.sync.b32 %r1040, p, 0xffffffff;
    @!p not.b32 %r1040, %r1040;
}

	// end inline asm
	and.b32  	%r1052, %r1040, %r1051;
	clz.b32 	%r1053, %r1052;
	sub.s32 	%r199, 31, %r1053;
	and.b32  	%r1054, %r572, %r1052;
	popc.b32 	%r200, %r1054;
	setp.ne.s32 	%p97, %r248, %r199;
	mov.b32 	%r1697, 0;
	@%p97 bra 	$L__BB8_141;
	atom.shared.add.u32 	%r1697, [%r118], %r200;
$L__BB8_141:
	ld.param.u32 	%r1605, [_ZN3cub18CUB_300001_SM_10006detail10radix_sort29DeviceRadixSortOnesweepKernelINS1_5radix10policy_hubIjNS0_8NullTypeEyE10Policy1000ELNS0_9SortOrderE0EjS6_yiiNS1_21identity_decomposer_tEEEvPT5_SC_PT3_PKSD_PT1_PKSH_PT2_PKSL_T4_iiT6__param_9];
	shfl.sync.idx.b32	%r1080|%p98, %r1697, %r199, 31, -1;
	add.s32 	%r203, %r200, %r1080;
	shr.u32 	%r1081, %r1666, %r1605;
	and.b32  	%r1077, %r1081, %r82;
	mov.b32 	%r1057, 1;
	// begin inline asm
	{
    .reg .pred p;
    and.b32 %r1055, %r1077, %r1057;    setp.ne.u32 p, %r1055, 0;
    vote.ballot.sync.b32 %r1055, p, 0xffffffff;
    @!p not.b32 %r1055, %r1055;
}

	// end inline asm
	mov.b32 	%r1060, 2;
	// begin inline asm
	{
    .reg .pred p;
    and.b32 %r1058, %r1077, %r1060;    setp.ne.u32 p, %r1058, 0;
    vote.ballot.sync.b32 %r1058, p, 0xffffffff;
    @!p not.b32 %r1058, %r1058;
}

	// end inline asm
	and.b32  	%r1082, %r1058, %r1055;
	mov.b32 	%r1063, 4;
	// begin inline asm
	{
    .reg .pred p;
    and.b32 %r1061, %r1077, %r1063;    setp.ne.u32 p, %r1061, 0;
    vote.ballot.sync.b32 %r1061, p, 0xffffffff;
    @!p not.b32 %r1061, %r1061;
}

	// end inline asm
	and.b32  	%r1083, %r1061, %r1082;
	mov.b32 	%r1066, 8;
	// begin inline asm
	{
    .reg .pred p;
    and.b32 %r1064, %r1077, %r1066;    setp.ne.u32 p, %r1064, 0;
    vote.ballot.sync.b32 %r1064, p, 0xffffffff;
    @!p not.b32 %r1064, %r1064;
}

	// end inline asm
	and.b32  	%r1084, %r1064, %r1083;
	mov.b32 	%r1069, 16;
	// begin inline asm
	{
    .reg .pred p;
    and.b32 %r1067, %r1077, %r1069;    setp.ne.u32 p, %r1067, 0;
    vote.ballot.sync.b32 %r1067, p, 0xffffffff;
    @!p not.b32 %r1067, %r1067;
}

	// end inline asm
	and.b32  	%r1085, %r1067, %r1084;
	mov.b32 	%r1072, 32;
	// begin inline asm
	{
    .reg .pred p;
    and.b32 %r1070, %r1077, %r1072;    setp.ne.u32 p, %r1070, 0;
    vote.ballot.sync.b32 %r1070, p, 0xffffffff;
    @!p not.b32 %r1070, %r1070;
}

	// end inline asm
	and.b32  	%r1086, %r1070, %r1085;
	mov.b32 	%r1075, 64;
	// begin inline asm
	{
    .reg .pred p;
    and.b32 %r1073, %r1077, %r1075;    setp.ne.u32 p, %r1073, 0;
    vote.ballot.sync.b32 %r1073, p, 0xffffffff;
    @!p not.b32 %r1073, %r1073;
}

	// end inline asm
	and.b32  	%r1087, %r1073, %r1086;
	mov.b32 	%r1078, 128;
	// begin inline asm
	{
    .reg .pred p;
    and.b32 %r1076, %r1077, %r1078;    setp.ne.u32 p, %r1076, 0;
    vote.ballot.sync.b32 %r1076, p, 0xffffffff;
    @!p not.b32 %r1076, %r1076;
}

	// end inline asm
	and.b32  	%r1088, %r1076, %r1087;
	clz.b32 	%r1089, %r1088;
	sub.s32 	%r204, 31, %r1089;
	and.b32  	%r1090, %r572, %r1088;
	popc.b32 	%r205, %r1090;
	setp.ne.s32 	%p99, %r248, %r204;
	mov.b32 	%r1698, 0;
	@%p99 bra 	$L__BB8_143;
	atom.shared.add.u32 	%r1698, [%r119], %r205;
$L__BB8_143:
	ld.param.u32 	%r1606, [_ZN3cub18CUB_300001_SM_10006detail10radix_sort29DeviceRadixSortOnesweepKernelINS1_5radix10policy_hubIjNS0_8NullTypeEyE10Policy1000ELNS0_9SortOrderE0EjS6_yiiNS1_21identity_decomposer_tEEEvPT5_SC_PT3_PKSD_PT1_PKSH_PT2_PKSL_T4_iiT6__param_9];
	shfl.sync.idx.b32	%r1116|%p100, %r1698, %r204, 31, -1;
	add.s32 	%r208, %r205, %r1116;
	shr.u32 	%r1117, %r1667, %r1606;
	and.b32  	%r1113, %r1117, %r82;
	mov.b32 	%r1093, 1;
	// begin inline asm
	{
    .reg .pred p;
    and.b32 %r1091, %r1113, %r1093;    setp.ne.u32 p, %r1091, 0;
    vote.ballot.sync.b32 %r1091, p, 0xffffffff;
    @!p not.b32 %r1091, %r1091;
}

	// end inline asm
	mov.b32 	%r1096, 2;
	// begin inline asm
	{
    .reg .pred p;
    and.b32 %r1094, %r1113, %r1096;    setp.ne.u32 p, %r1094, 0;
    vote.ballot.sync.b32 %r1094, p, 0xffffffff;
    @!p not.b32 %r1094, %r1094;
}

	// end inline asm
	and.b32  	%r1118, %r1094, %r1091;
	mov.b32 	%r1099, 4;
	// begin inline asm
	{
    .reg .pred p;
    and.b32 %r1097, %r1113, %r1099;    setp.ne.u32 p, %r1097, 0;
    vote.ballot.sync.b32 %r1097, p, 0xffffffff;
    @!p not.b32 %r1097, %r1097;
}

	// end inline asm
	and.b32  	%r1119, %r1097, %r1118;
	mov.b32 	%r1102, 8;
	// begin inline asm
	{
    .reg .pred p;
    and.b32 %r1100, %r1113, %r1102;    setp.ne.u32 p, %r1100, 0;
    vote.ballot.sync.b32 %r1100, p, 0xffffffff;
    @!p not.b32 %r1100, %r1100;
}

	// end inline asm
	and.b32  	%r1120, %r1100, %r1119;
	mov.b32 	%r1105, 16;
	// begin inline asm
	{
    .reg .pred p;
    and.b32 %r1103, %r1113, %r1105;    setp.ne.u32 p, %r1103, 0;
    vote.ballot.sync.b32 %r1103, p, 0xffffffff;
    @!p not.b32 %r1103, %r1103;
}

	// end inline asm
	and.b32  	%r1121, %r1103, %r1120;
	mov.b32 	%r1108, 32;
	// begin inline asm
	{
    .reg .pred p;
    and.b32 %r1106, %r1113, %r1108;    setp.ne.u32 p, %r1106, 0;
    vote.ballot.sync.b32 %r1106, p, 0xffffffff;
    @!p not.b32 %r1106, %r1106;
}

	// end inline asm
	and.b32  	%r1122, %r1106, %r1121;
	mov.b32 	%r1111, 64;
	// begin inline asm
	{
    .reg .pred p;
    and.b32 %r1109, %r1113, %r1111;    setp.ne.u32 p, %r1109, 0;
    vote.ballot.sync.b32 %r1109, p, 0xffffffff;
    @!p not.b32 %r1109, %r1109;
}

	// end inline asm
	and.b32  	%r1123, %r1109, %r1122;
	mov.b32 	%r1114, 128;
	// begin inline asm
	{
    .reg .pred p;
    and.b32 %r1112, %r1113, %r1114;    setp.ne.u32 p, %r1112, 0;
    vote.ballot.sync.b32 %r1112, p, 0xffffffff;
    @!p not.b32 %r1112, %r1112;
}

	// end inline asm
	and.b32  	%r1124, %r1112, %r1123;
	clz.b32 	%r1125, %r1124;
	sub.s32 	%r209, 31, %r1125;
	and.b32  	%r1126, %r572, %r1124;
	popc.b32 	%r210, %r1126;
	setp.ne.s32 	%p101, %r248, %r209;
	mov.b32 	%r1699, 0;
	@%p101 bra 	$L__BB8_145;
	atom.shared.add.u32 	%r1699, [%r120], %r210;
$L__BB8_145:
	ld.param.u32 	%r1607, [_ZN3cub18CUB_300001_SM_10006detail10radix_sort29DeviceRadixSortOnesweepKernelINS1_5radix10policy_hubIjNS0_8NullTypeEyE10Policy1000ELNS0_9SortOrderE0EjS6_yiiNS1_21identity_decomposer_tEEEvPT5_SC_PT3_PKSD_PT1_PKSH_PT2_PKSL_T4_iiT6__param_9];
	shfl.sync.idx.b32	%r1152|%p102, %r1699, %r209, 31, -1;
	add.s32 	%r213, %r210, %r1152;
	shr.u32 	%r1153, %r1668, %r1607;
	and.b32  	%r1149, %r1153, %r82;
	mov.b32 	%r1129, 1;
	// begin inline asm
	{
    .reg .pred p;
    and.b32 %r1127, %r1149, %r1129;    setp.ne.u32 p, %r1127, 0;
    vote.ballot.sync.b32 %r1127, p, 0xffffffff;
    @!p not.b32 %r1127, %r1127;
}

	// end inline asm
	mov.b32 	%r1132, 2;
	// begin inline asm
	{
    .reg .pred p;
    and.b32 %r1130, %r1149, %r1132;    setp.ne.u32 p, %r1130, 0;
    vote.ballot.sync.b32 %r1130, p, 0xffffffff;
    @!p not.b32 %r1130, %r1130;
}

	// end inline asm
	and.b32  	%r1154, %r1130, %r1127;
	mov.b32 	%r1135, 4;
	// begin inline asm
	{
    .reg .pred p;
    and.b32 %r1133, %r1149, %r1135;    setp.ne.u32 p, %r1133, 0;
    vote.ballot.sync.b32 %r1133, p, 0xffffffff;
    @!p not.b32 %r1133, %r1133;
}

	// end inline asm
	and.b32  	%r1155, %r1133, %r1154;
	mov.b32 	%r1138, 8;
	// begin inline asm
	{
    .reg .pred p;
    and.b32 %r1136, %r1149, %r1138;    setp.ne.u32 p, %r1136, 0;
    vote.ballot.sync.b32 %r1136, p, 0xffffffff;
    @!p not.b32 %r1136, %r1136;
}

	// end inline asm
	and.b32  	%r1156, %r1136, %r1155;
	mov.b32 	%r1141, 16;
	// begin inline asm
	{
    .reg .pred p;
    and.b32 %r1139, %r1149, %r1141;    setp.ne.u32 p, %r1139, 0;
    vote.ballot.sync.b32 %r1139, p, 0xffffffff;
    @!p not.b32 %r1139, %r1139;
}

	// end inline asm
	and.b32  	%r1157, %r1139, %r1156;
	mov.b32 	%r1144, 32;
	// begin inline asm
	{
    .reg .pred p;
    and.b32 %r1142, %r1149, %r1144;    setp.ne.u32 p, %r1142, 0;
    vote.ballot.sync.b32 %r1142, p, 0xffffffff;
    @!p not.b32 %r1142, %r1142;
}

	// end inline asm
	and.b32  	%r1158, %r1142, %r1157;
	mov.b32 	%r1147, 64;
	// begin inline asm
	{
    .reg .pred p;
    and.b32 %r1145, %r1149, %r1147;    setp.ne.u32 p, %r1145, 0;
    vote.ballot.sync.b32 %r1145, p, 0xffffffff;
    @!p not.b32 %r1145, %r1145;
}

	// end inline asm
	and.b32  	%r1159, %r1145, %r1158;
	mov.b32 	%r1150, 128;
	// begin inline asm
	{
    .reg .pred p;
    and.b32 %r1148, %r1149, %r1150;    setp.ne.u32 p, %r1148, 0;
    vote.ballot.sync.b32 %r1148, p, 0xffffffff;
    @!p not.b32 %r1148, %r1148;
}

	// end inline asm
	and.b32  	%r1160, %r1148, %r1159;
	clz.b32 	%r1161, %r1160;
	sub.s32 	%r214, 31, %r1161;
	and.b32  	%r1162, %r572, %r1160;
	popc.b32 	%r215, %r1162;
	setp.ne.s32 	%p103, %r248, %r214;
	mov.b32 	%r1700, 0;
	@%p103 bra 	$L__BB8_147;
	ld.param.u32 	%r1608, [_ZN3cub18CUB_300001_SM_10006detail10radix_sort29DeviceRadixSortOnesweepKernelINS1_5radix10policy_hubIjNS0_8NullTypeEyE10Policy1000ELNS0_9SortOrderE0EjS6_yiiNS1_21identity_decomposer_tEEEvPT5_SC_PT3_PKSD_PT1_PKSH_PT2_PKSL_T4_iiT6__param_9];
	shl.b32 	%r1163, %r1, 5;
	and.b32  	%r1164, %r1163, 31744;
	mov.u32 	%r1165, _ZZN3cub18CUB_300001_SM_10006detail10radix_sort29DeviceRadixSortOnesweepKernelINS1_5radix10policy_hubIjNS0_8NullTypeEyE10Policy1000ELNS0_9SortOrderE0EjS6_yiiNS1_21identity_decomposer_tEEEvPT5_SC_PT3_PKSD_PT1_PKSH_PT2_PKSL_T4_iiT6_E1s;
	add.s32 	%r1166, %r1165, %r1164;
	shr.u32 	%r1167, %r1668, %r1608;
	and.b32  	%r1168, %r1167, %r82;
	shl.b32 	%r1169, %r1168, 2;
	add.s32 	%r1170, %r1166, %r1169;
	atom.shared.add.u32 	%r1700, [%r1170], %r215;
$L__BB8_147:
	ld.param.u32 	%r1609, [_ZN3cub18CUB_300001_SM_10006detail10radix_sort29DeviceRadixSortOnesweepKernelINS1_5radix10policy_hubIjNS0_8NullTypeEyE10Policy1000ELNS0_9SortOrderE0EjS6_yiiNS1_21identity_decomposer_tEEEvPT5_SC_PT3_PKSD_PT1_PKSH_PT2_PKSL_T4_iiT6__param_9];
	shfl.sync.idx.b32	%r1196|%p104, %r1700, %r214, 31, -1;
	add.s32 	%r218, %r215, %r1196;
	shr.u32 	%r1197, %r1669, %r1609;
	and.b32  	%r1193, %r1197, %r82;
	mov.b32 	%r1173, 1;
	// begin inline asm
	{
    .reg .pred p;
    and.b32 %r1171, %r1193, %r1173;    setp.ne.u32 p, %r1171, 0;
    vote.ballot.sync.b32 %r1171, p, 0xffffffff;
    @!p not.b32 %r1171, %r1171;
}

	// end inline asm
	mov.b32 	%r1176, 2;
	// begin inline asm
	{
    .reg .pred p;
    and.b32 %r1174, %r1193, %r1176;    setp.ne.u32 p, %r1174, 0;
    vote.ballot.sync.b32 %r1174, p, 0xffffffff;
    @!p not.b32 %r1174, %r1174;
}

	// end inline asm
	and.b32  	%r1198, %r1174, %r1171;
	mov.b32 	%r1179, 4;
	// begin inline asm
	{
    .reg .pred p;
    and.b32 %r1177, %r1193, %r1179;    setp.ne.u32 p, %r1177, 0;
    vote.ballot.sync.b32 %r1177, p, 0xffffffff;
    @!p not.b32 %r1177, %r1177;
}

	// end inline asm
	and.b32  	%r1199, %r1177, %r1198;
	mov.b32 	%r1182, 8;
	// begin inline asm
	{
    .reg .pred p;
    and.b32 %r1180, %r1193, %r1182;    setp.ne.u32 p, %r1180, 0;
    vote.ballot.sync.b32 %r1180, p, 0xffffffff;
    @!p not.b32 %r1180, %r1180;
}

	// end inline asm
	and.b32  	%r1200, %r1180, %r1199;
	mov.b32 	%r1185, 16;
	// begin inline asm
	{
    .reg .pred p;
    and.b32 %r1183, %r1193, %r1185;    setp.ne.u32 p, %r1183, 0;
    vote.ballot.sync.b32 %r1183, p, 0xffffffff;
    @!p not.b32 %r1183, %r1183;
}

	// end inline asm
	and.b32  	%r1201, %r1183, %r1200;
	mov.b32 	%r1188, 32;
	// begin inline asm
	{
    .reg .pred p;
    and.b32 %r1186, %r1193, %r1188;    setp.ne.u32 p, %r1186, 0;
    vote.ballot.sync.b32 %r1186, p, 0xffffffff;
    @!p not.b32 %r1186, %r1186;
}

	// end inline asm
	and.b32  	%r1202, %r1186, %r1201;
	mov.b32 	%r1191, 64;
	// begin inline asm
	{
    .reg .pred p;
    and.b32 %r1189, %r1193, %r1191;    setp.ne.u32 p, %r1189, 0;
    vote.ballot.sync.b32 %r1189, p, 0xffffffff;
    @!p not.b32 %r1189, %r1189;
}

	// end inline asm
	and.b32  	%r1203, %r1189, %r1202;
	mov.b32 	%r1194, 128;
	// begin inline asm
	{
    .reg .pred p;
    and.b32 %r1192, %r1193, %r1194;    setp.ne.u32 p, %r1192, 0;
    vote.ballot.sync.b32 %r1192, p, 0xffffffff;
    @!p not.b32 %r1192, %r1192;
}

	// end inline asm
	and.b32  	%r1204, %r1192, %r1203;
	clz.b32 	%r1205, %r1204;
	sub.s32 	%r219, 31, %r1205;
	and.b32  	%r1206, %r572, %r1204;
	popc.b32 	%r220, %r1206;
	setp.ne.s32 	%p105, %r248, %r219;
	mov.b32 	%r1701, 0;
	@%p105 bra 	$L__BB8_149;
	ld.param.u32 	%r1610, [_ZN3cub18CUB_300001_SM_10006detail10radix_sort29DeviceRadixSortOnesweepKernelINS1_5radix10policy_hubIjNS0_8NullTypeEyE10Policy1000ELNS0_9SortOrderE0EjS6_yiiNS1_21identity_decomposer_tEEEvPT5_SC_PT3_PKSD_PT1_PKSH_PT2_PKSL_T4_iiT6__param_9];
	shl.b32 	%r1207, %r1, 5;
	and.b32  	%r1208, %r1207, 31744;
	mov.u32 	%r1209, _ZZN3cub18CUB_300001_SM_10006detail10radix_sort29DeviceRadixSortOnesweepKernelINS1_5radix10policy_hubIjNS0_8NullTypeEyE10Policy1000ELNS0_9SortOrderE0EjS6_yiiNS1_21identity_decomposer_tEEEvPT5_SC_PT3_PKSD_PT1_PKSH_PT2_PKSL_T4_iiT6_E1s;
	add.s32 	%r1210, %r1209, %r1208;
	shr.u32 	%r1211, %r1669, %r1610;
	and.b32  	%r1212, %r1211, %r82;
	shl.b32 	%r1213, %r1212, 2;
	add.s32 	%r1214, %r1210, %r1213;
	atom.shared.add.u32 	%r1701, [%r1214], %r220;
$L__BB8_149:
	ld.param.u32 	%r1611, [_ZN3cub18CUB_300001_SM_10006detail10radix_sort29DeviceRadixSortOnesweepKernelINS1_5radix10policy_hubIjNS0_8NullTypeEyE10Policy1000ELNS0_9SortOrderE0EjS6_yiiNS1_21identity_decomposer_tEEEvPT5_SC_PT3_PKSD_PT1_PKSH_PT2_PKSL_T4_iiT6__param_9];
	shfl.sync.idx.b32	%r1240|%p106, %r1701, %r219, 31, -1;
	add.s32 	%r223, %r220, %r1240;
	shr.u32 	%r1241, %r1670, %r1611;
	and.b32  	%r1237, %r1241, %r82;
	mov.b32 	%r1217, 1;
	// begin inline asm
	{
    .reg .pred p;
    and.b32 %r1215, %r1237, %r1217;    setp.ne.u32 p, %r1215, 0;
    vote.ballot.sync.b32 %r1215, p, 0xffffffff;
    @!p not.b32 %r1215, %r1215;
}

	// end inline asm
	mov.b32 	%r1220, 2;
	// begin inline asm
	{
    .reg .pred p;
    and.b32 %r1218, %r1237, %r1220;    setp.ne.u32 p, %r1218, 0;
    vote.ballot.sync.b32 %r1218, p, 0xffffffff;
    @!p not.b32 %r1218, %r1218;
}

	// end inline asm
	and.b32  	%r1242, %r1218, %r1215;
	mov.b32 	%r1223, 4;
	// begin inline asm
	{
    .reg .pred p;
    and.b32 %r1221, %r1237, %r1223;    setp.ne.u32 p, %r1221, 0;
    vote.ballot.sync.b32 %r1221, p, 0xffffffff;
    @!p not.b32 %r1221, %r1221;
}

	// end inline asm
	and.b32  	%r1243, %r1221, %r1242;
	mov.b32 	%r1226, 8;
	// begin inline asm
	{
    .reg .pred p;
    and.b32 %r1224, %r1237, %r1226;    setp.ne.u32 p, %r1224, 0;
    vote.ballot.sync.b32 %r1224, p, 0xffffffff;
    @!p not.b32 %r1224, %r1224;
}

	// end inline asm
	and.b32  	%r1244, %r1224, %r1243;
	mov.b32 	%r1229, 16;
	// begin inline asm
	{
    .reg .pred p;
    and.b32 %r1227, %r1237, %r1229;    setp.ne.u32 p, %r1227, 0;
    vote.ballot.sync.b32 %r1227, p, 0xffffffff;
    @!p not.b32 %r1227, %r1227;
}

	// end inline asm
	and.b32  	%r1245, %r1227, %r1244;
	mov.b32 	%r1232, 32;
	// begin inline asm
	{
    .reg .pred p;
    and.b32 %r1230, %r1237, %r1232;    setp.ne.u32 p, %r1230, 0;
    vote.ballot.sync.b32 %r1230, p, 0xffffffff;
    @!p not.b32 %r1230, %r1230;
}

	// end inline asm
	and.b32  	%r1246, %r1230, %r1245;
	mov.b32 	%r1235, 64;
	// begin inline asm
	{
    .reg .pred p;
    and.b32 %r1233, %r1237, %r1235;    setp.ne.u32 p, %r1233, 0;
    vote.ballot.sync.b32 %r1233, p, 0xffffffff;
    @!p not.b32 %r1233, %r1233;
}

	// end inline asm
	and.b32  	%r1247, %r1233, %r1246;
	mov.b32 	%r1238, 128;
	// begin inline asm
	{
    .reg .pred p;
    and.b32 %r1236, %r1237, %r1238;    setp.ne.u32 p, %r1236, 0;
    vote.ballot.sync.b32 %r1236, p, 0xffffffff;
    @!p not.b32 %r1236, %r1236;
}

	// end inline asm
	and.b32  	%r1248, %r1236, %r1247;
	clz.b32 	%r1249, %r1248;
	sub.s32 	%r224, 31, %r1249;
	and.b32  	%r1250, %r572, %r1248;
	popc.b32 	%r225, %r1250;
	setp.ne.s32 	%p107, %r248, %r224;
	mov.b32 	%r1702, 0;
	@%p107 bra 	$L__BB8_151;
	ld.param.u32 	%r1612, [_ZN3cub18CUB_300001_SM_10006detail10radix_sort29DeviceRadixSortOnesweepKernelINS1_5radix10policy_hubIjNS0_8NullTypeEyE10Policy1000ELNS0_9SortOrderE0EjS6_yiiNS1_21identity_decomposer_tEEEvPT5_SC_PT3_PKSD_PT1_PKSH_PT2_PKSL_T4_iiT6__param_9];
	shl.b32 	%r1251, %r1, 5;
	and.b32  	%r1252, %r1251, 31744;
	mov.u32 	%r1253, _ZZN3cub18CUB_300001_SM_10006detail10radix_sort29DeviceRadixSortOnesweepKernelINS1_5radix10policy_hubIjNS0_8NullTypeEyE10Policy1000ELNS0_9SortOrderE0EjS6_yiiNS1_21identity_decomposer_tEEEvPT5_SC_PT3_PKSD_PT1_PKSH_PT2_PKSL_T4_iiT6_E1s;
	add.s32 	%r1254, %r1253, %r1252;
	shr.u32 	%r1255, %r1670, %r1612;
	and.b32  	%r1256, %r1255, %r82;
	shl.b32 	%r1257, %r1256, 2;
	add.s32 	%r1258, %r1254, %r1257;
	atom.shared.add.u32 	%r1702, [%r1258], %r225;
$L__BB8_151:
	ld.param.u32 	%r1613, [_ZN3cub18CUB_300001_SM_10006detail10radix_sort29DeviceRadixSortOnesweepKernelINS1_5radix10policy_hubIjNS0_8NullTypeEyE10Policy1000ELNS0_9SortOrderE0EjS6_yiiNS1_21identity_decomposer_tEEEvPT5_SC_PT3_PKSD_PT1_PKSH_PT2_PKSL_T4_iiT6__param_9];
	shfl.sync.idx.b32	%r1284|%p108, %r1702, %r224, 31, -1;
	add.s32 	%r228, %r225, %r1284;
	shr.u32 	%r1285, %r1671, %r1613;
	and.b32  	%r1281, %r1285, %r82;
	mov.b32 	%r1261, 1;
	// begin inline asm
	{
    .reg .pred p;
    and.b32 %r1259, %r1281, %r1261;    setp.ne.u32 p, %r1259, 0;
    vote.ballot.sync.b32 %r1259, p, 0xffffffff;
    @!p not.b32 %r1259, %r1259;
}

	// end inline asm
	mov.b32 	%r1264, 2;
	// begin inline asm
	{
    .reg .pred p;
    and.b32 %r1262, %r1281, %r1264;    setp.ne.u32 p, %r1262, 0;
    vote.ballot.sync.b32 %r1262, p, 0xffffffff;
    @!p not.b32 %r1262, %r1262;
}

	// end inline asm
	and.b32  	%r1286, %r1262, %r1259;
	mov.b32 	%r1267, 4;
	// begin inline asm
	{
    .reg .pred p;
    and.b32 %r1265, %r1281, %r1267;    setp.ne.u32 p, %r1265, 0;
    vote.ballot.sync.b32 %r1265, p, 0xffffffff;
    @!p not.b32 %r1265, %r1265;
}

	// end inline asm
	and.b32  	%r1287, %r1265, %r1286;
	mov.b32 	%r1270, 8;
	// begin inline asm
	{
    .reg .pred p;
    and.b32 %r1268, %r1281, %r1270;    setp.ne.u32 p, %r1268, 0;
    vote.ballot.sync.b32 %r1268, p, 0xffffffff;
    @!p not.b32 %r1268, %r1268;
}

	// end inline asm
	and.b32  	%r1288, %r1268, %r1287;
	mov.b32 	%r1273, 16;
	// begin inline asm
	{
    .reg .pred p;
    and.b32 %r1271, %r1281, %r1273;    setp.ne.u32 p, %r1271, 0;
    vote.ballot.sync.b32 %r1271, p, 0xffffffff;
    @!p not.b32 %r1271, %r1271;
}

	// end inline asm
	and.b32  	%r1289, %r1271, %r1288;
	mov.b32 	%r1276, 32;
	// begin inline asm
	{
    .reg .pred p;
    and.b32 %r1274, %r1281, %r1276;    setp.ne.u32 p, %r1274, 0;
    vote.ballot.sync.b32 %r1274, p, 0xffffffff;
    @!p not.b32 %r1274, %r1274;
}

	// end inline asm
	and.b32  	%r1290, %r1274, %r1289;
	mov.b32 	%r1279, 64;
	// begin inline asm
	{
    .reg .pred p;
    and.b32 %r1277, %r1281, %r1279;    setp.ne.u32 p, %r1277, 0;
    vote.ballot.sync.b32 %r1277, p, 0xffffffff;
    @!p not.b32 %r1277, %r1277;
}

	// end inline asm
	and.b32  	%r1291, %r1277, %r1290;
	mov.b32 	%r1282, 128;
	// begin inline asm
	{
    .reg .pred p;
    and.b32 %r1280, %r1281, %r1282;    setp.ne.u32 p, %r1280, 0;
    vote.ballot.sync.b32 %r1280, p, 0xffffffff;
    @!p not.b32 %r1280, %r1280;
}

	// end inline asm
	and.b32  	%r1292, %r1280, %r1291;
	clz.b32 	%r1293, %r1292;
	sub.s32 	%r229, 31, %r1293;
	and.b32  	%r1294, %r572, %r1292;
	popc.b32 	%r230, %r1294;
	setp.ne.s32 	%p109, %r248, %r229;
	mov.b32 	%r1703, 0;
	@%p109 bra 	$L__BB8_153;
	ld.param.u32 	%r1614, [_ZN3cub18CUB_300001_SM_10006detail10radix_sort29DeviceRadixSortOnesweepKernelINS1_5radix10policy_hubIjNS0_8NullTypeEyE10Policy1000ELNS0_9SortOrderE0EjS6_yiiNS1_21identity_decomposer_tEEEvPT5_SC_PT3_PKSD_PT1_PKSH_PT2_PKSL_T4_iiT6__param_9];
	shl.b32 	%r1295, %r1, 5;
	and.b32  	%r1296, %r1295, 31744;
	mov.u32 	%r1297, _ZZN3cub18CUB_300001_SM_10006detail10radix_sort29DeviceRadixSortOnesweepKernelINS1_5radix10policy_hubIjNS0_8NullTypeEyE10Policy1000ELNS0_9SortOrderE0EjS6_yiiNS1_21identity_decomposer_tEEEvPT5_SC_PT3_PKSD_PT1_PKSH_PT2_PKSL_T4_iiT6_E1s;
	add.s32 	%r1298, %r1297, %r1296;
	shr.u32 	%r1299, %r1671, %r1614;
	and.b32  	%r1300, %r1299, %r82;
	shl.b32 	%r1301, %r1300, 2;
	add.s32 	%r1302, %r1298, %r1301;
	atom.shared.add.u32 	%r1703, [%r1302], %r230;
$L__BB8_153:
	shfl.sync.idx.b32	%r1303|%p111, %r1703, %r229, 31, -1;
	add.s32 	%r1304, %r230, %r1303;
	bar.sync 	0;
	shl.b32 	%r1305, %r143, 2;
	mov.u32 	%r1306, _ZZN3cub18CUB_300001_SM_10006detail10radix_sort29DeviceRadixSortOnesweepKernelINS1_5radix10policy_hubIjNS0_8NullTypeEyE10Policy1000ELNS0_9SortOrderE0EjS6_yiiNS1_21identity_decomposer_tEEEvPT5_SC_PT3_PKSD_PT1_PKSH_PT2_PKSL_T4_iiT6_E1s;
	add.s32 	%r1307, %r1306, %r1305;
	st.shared.u32 	[%r1307+-4], %r1653;
	shl.b32 	%r1308, %r148, 2;
	add.s32 	%r1309, %r1306, %r1308;
	st.shared.u32 	[%r1309+-4], %r1654;
	shl.b32 	%r1310, %r153, 2;
	add.s32 	%r1311, %r1306, %r1310;
	st.shared.u32 	[%r1311+-4], %r1655;
	shl.b32 	%r1312, %r158, 2;
	add.s32 	%r1313, %r1306, %r1312;
	st.shared.u32 	[%r1313+-4], %r1656;
	shl.b32 	%r1314, %r163, 2;
	add.s32 	%r1315, %r1306, %r1314;
	st.shared.u32 	[%r1315+-4], %r1657;
	shl.b32 	%r1316, %r168, 2;
	add.s32 	%r1317, %r1306, %r1316;
	st.shared.u32 	[%r1317+-4], %r1658;
	shl.b32 	%r1318, %r173, 2;
	add.s32 	%r1319, %r1306, %r1318;
	st.shared.u32 	[%r1319+-4], %r1659;
	shl.b32 	%r1320, %r178, 2;
	add.s32 	%r1321, %r1306, %r1320;
	st.shared.u32 	[%r1321+-4], %r1660;
	shl.b32 	%r1322, %r183, 2;
	add.s32 	%r1323, %r1306, %r1322;
	st.shared.u32 	[%r1323+-4], %r1661;
	shl.b32 	%r1324, %r188, 2;
	add.s32 	%r1325, %r1306, %r1324;
	st.shared.u32 	[%r1325+-4], %r1662;
	shl.b32 	%r1326, %r193, 2;
	add.s32 	%r1327, %r1306, %r1326;
	st.shared.u32 	[%r1327+-4], %r1663;
	shl.b32 	%r1328, %r198, 2;
	add.s32 	%r1329, %r1306, %r1328;
	st.shared.u32 	[%r1329+-4], %r1664;
	shl.b32 	%r1330, %r203, 2;
	add.s32 	%r1331, %r1306, %r1330;
	st.shared.u32 	[%r1331+-4], %r1665;
	shl.b32 	%r1332, %r208, 2;
	add.s32 	%r1333, %r1306, %r1332;
	st.shared.u32 	[%r1333+-4], %r1666;
	shl.b32 	%r1334, %r213, 2;
	add.s32 	%r1335, %r1306, %r1334;
	st.shared.u32 	[%r1335+-4], %r1667;
	shl.b32 	%r1336, %r218, 2;
	add.s32 	%r1337, %r1306, %r1336;
	st.shared.u32 	[%r1337+-4], %r1668;
	shl.b32 	%r1338, %r223, 2;
	add.s32 	%r1339, %r1306, %r1338;
	st.shared.u32 	[%r1339+-4], %r1669;
	shl.b32 	%r1340, %r228, 2;
	add.s32 	%r1341, %r1306, %r1340;
	st.shared.u32 	[%r1341+-4], %r1670;
	shl.b32 	%r1342, %r1304, 2;
	add.s32 	%r1343, %r1306, %r1342;
	st.shared.u32 	[%r1343+-4], %r1671;
	shl.b32 	%r1344, %r1, 3;
	add.s32 	%r1345, %r1306, %r1344;
	add.s32 	%r233, %r1345, 29184;
	@%p72 bra 	$L__BB8_161;
	ld.param.u64 	%rd238, [_ZN3cub18CUB_300001_SM_10006detail10radix_sort29DeviceRadixSortOnesweepKernelINS1_5radix10policy_hubIjNS0_8NullTypeEyE10Policy1000ELNS0_9SortOrderE0EjS6_yiiNS1_21identity_decomposer_tEEEvPT5_SC_PT3_PKSD_PT1_PKSH_PT2_PKSL_T4_iiT6__param_3];
	cvta.to.global.u64 	%rd59, %rd238;
	shl.b64 	%rd60, %rd6, 3;
	add.s64 	%rd61, %rd59, %rd60;
	ld.global.u64 	%rd62, [%rd61];
	cvt.s64.s32 	%rd63, %r137;
	sub.s64 	%rd241, %rd62, %rd63;
	st.shared.u64 	[%r233], %rd241;
	setp.lt.s32 	%p112, %r4, 1;
	mov.u32 	%r1707, %r1680;
	@%p112 bra 	$L__BB8_160;
	mov.b32 	%r1705, -1;
	mov.u32 	%r1704, %r4;
	mov.u32 	%r1707, %r1680;
$L__BB8_156:
	ld.param.u64 	%rd231, [_ZN3cub18CUB_300001_SM_10006detail10radix_sort29DeviceRadixSortOnesweepKernelINS1_5radix10policy_hubIjNS0_8NullTypeEyE10Policy1000ELNS0_9SortOrderE0EjS6_yiiNS1_21identity_decomposer_tEEEvPT5_SC_PT3_PKSD_PT1_PKSH_PT2_PKSL_T4_iiT6__param_0];
	add.s32 	%r237, %r1704, -1;
	shl.b32 	%r1347, %r237, 8;
	add.s32 	%r1348, %r1347, %r1;
	cvta.to.global.u64 	%rd64, %rd231;
	mul.wide.s32 	%rd65, %r1348, 4;
	add.s64 	%rd13, %rd64, %rd65;
$L__BB8_157:
	membar.cta;
	ld.volatile.global.u32 	%r238, [%rd13];
	setp.eq.s32 	%p113, %r238, 0;
	@%p113 bra 	$L__BB8_157;
	and.b32  	%r1349, %r238, 1073741823;
	add.s32 	%r1707, %r1349, %r1707;
	setp.gt.s32 	%p114, %r238, -1;
	vote.sync.ballot.b32 	%r1705, %p114, %r1705;
	setp.gt.u32 	%p116, %r1704, 1;
	and.pred  	%p117, %p114, %p116;
	mov.u32 	%r1704, %r237;
	@%p117 bra 	$L__BB8_156;
	ld.shared.u64 	%rd241, [%r233];
$L__BB8_160:
	ld.param.u64 	%rd232, [_ZN3cub18CUB_300001_SM_10006detail10radix_sort29DeviceRadixSortOnesweepKernelINS1_5radix10policy_hubIjNS0_8NullTypeEyE10Policy1000ELNS0_9SortOrderE0EjS6_yiiNS1_21identity_decomposer_tEEEvPT5_SC_PT3_PKSD_PT1_PKSH_PT2_PKSL_T4_iiT6__param_0];
	or.b32  	%r1350, %r1707, -2147483648;
	cvta.to.global.u64 	%rd66, %rd232;
	shl.b32 	%r1351, %r4, 8;
	add.s32 	%r1352, %r1351, %r1;
	mul.wide.s32 	%rd67, %r1352, 4;
	add.s64 	%rd68, %rd66, %rd67;
	st.volatile.global.u32 	[%rd68], %r1350;
	sub.s32 	%r1353, %r1707, %r1680;
	cvt.s64.s32 	%rd69, %r1353;
	add.s64 	%rd70, %rd241, %rd69;
	st.shared.u64 	[%r233], %rd70;
$L__BB8_161:
	ld.param.u32 	%r1587, [_ZN3cub18CUB_300001_SM_10006detail10radix_sort29DeviceRadixSortOnesweepKernelINS1_5radix10policy_hubIjNS0_8NullTypeEyE10Policy1000ELNS0_9SortOrderE0EjS6_yiiNS1_21identity_decomposer_tEEEvPT5_SC_PT3_PKSD_PT1_PKSH_PT2_PKSL_T4_iiT6__param_8];
	ld.param.u64 	%rd235, [_ZN3cub18CUB_300001_SM_10006detail10radix_sort29DeviceRadixSortOnesweepKernelINS1_5radix10policy_hubIjNS0_8NullTypeEyE10Policy1000ELNS0_9SortOrderE0EjS6_yiiNS1_21identity_decomposer_tEEEvPT5_SC_PT3_PKSD_PT1_PKSH_PT2_PKSL_T4_iiT6__param_2];
	setp.gt.u32 	%p118, %r1, 255;
	mad.lo.s32 	%r242, %r4, 7296, 7296;
	setp.lt.s32 	%p119, %r242, %r1587;
	setp.eq.s64 	%p120, %rd235, 0;
	or.pred  	%p121, %p120, %p119;
	or.pred  	%p122, %p118, %p121;
	@%p122 bra 	$L__BB8_163;
	ld.param.u64 	%rd236, [_ZN3cub18CUB_300001_SM_10006detail10radix_sort29DeviceRadixSortOnesweepKernelINS1_5radix10policy_hubIjNS0_8NullTypeEyE10Policy1000ELNS0_9SortOrderE0EjS6_yiiNS1_21identity_decomposer_tEEEvPT5_SC_PT3_PKSD_PT1_PKSH_PT2_PKSL_T4_iiT6__param_2];
	ld.shared.u64 	%rd71, [%r233];
	cvt.s64.s32 	%rd72, %r1680;
	cvt.s64.s32 	%rd73, %r137;
	add.s64 	%rd74, %rd73, %rd72;
	add.s64 	%rd75, %rd74, %rd71;
	cvta.to.global.u64 	%rd76, %rd236;
	shl.b64 	%rd77, %rd6, 3;
	add.s64 	%rd78, %rd76, %rd77;
	st.global.u64 	[%rd78], %rd75;
$L__BB8_163:
	ld.param.u32 	%r1588, [_ZN3cub18CUB_300001_SM_10006detail10radix_sort29DeviceRadixSortOnesweepKernelINS1_5radix10policy_hubIjNS0_8NullTypeEyE10Policy1000ELNS0_9SortOrderE0EjS6_yiiNS1_21identity_decomposer_tEEEvPT5_SC_PT3_PKSD_PT1_PKSH_PT2_PKSL_T4_iiT6__param_8];
	setp.gt.s32 	%p123, %r242, %r1588;
	bar.sync 	0;
	@%p123 bra 	$L__BB8_165;
	ld.param.u32 	%r1615, [_ZN3cub18CUB_300001_SM_10006detail10radix_sort29DeviceRadixSortOnesweepKernelINS1_5radix10policy_hubIjNS0_8NullTypeEyE10Policy1000ELNS0_9SortOrderE0EjS6_yiiNS1_21identity_decomposer_tEEEvPT5_SC_PT3_PKSD_PT1_PKSH_PT2_PKSL_T4_iiT6__param_9];
	ld.shared.u32 	%r1354, [%r121];
	shr.u32 	%r1355, %r1354, %r1615;
	and.b32  	%r1356, %r1355, %r82;
	shl.b32 	%r1357, %r1356, 3;
	add.s32 	%r1359, %r1306, 29184;
	add.s32 	%r1360, %r1359, %r1357;
	ld.shared.u64 	%rd79, [%r1360];
	add.s64 	%rd80, %rd79, %rd6;
	shl.b64 	%rd81, %rd80, 2;
	add.s64 	%rd82, %rd5, %rd81;
	st.global.u32 	[%rd82], %r1354;
	bar.warp.sync 	-1;
	ld.shared.u32 	%r1361, [%r121+1536];
	shr.u32 	%r1362, %r1361, %r1615;
	and.b32  	%r1363, %r1362, %r82;
	shl.b32 	%r1364, %r1363, 3;
	add.s32 	%r1365, %r1359, %r1364;
	ld.shared.u64 	%rd83, [%r1365];
	add.s64 	%rd84, %rd83, %rd6;
	shl.b64 	%rd85, %rd84, 2;
	add.s64 	%rd86, %rd5, %rd85;
	st.global.u32 	[%rd86+1536], %r1361;
	bar.warp.sync 	-1;
	ld.shared.u32 	%r1366, [%r121+3072];
	shr.u32 	%r1367, %r1366, %r1615;
	and.b32  	%r1368, %r1367, %r82;
	shl.b32 	%r1369, %r1368, 3;
	add.s32 	%r1370, %r1359, %r1369;
	ld.shared.u64 	%rd87, [%r1370];
	add.s64 	%rd88, %rd87, %rd6;
	shl.b64 	%rd89, %rd88, 2;
	add.s64 	%rd90, %rd5, %rd89;
	st.global.u32 	[%rd90+3072], %r1366;
	bar.warp.sync 	-1;
	ld.shared.u32 	%r1371, [%r121+4608];
	shr.u32 	%r1372, %r1371, %r1615;
	and.b32  	%r1373, %r1372, %r82;
	shl.b32 	%r1374, %r1373, 3;
	add.s32 	%r1375, %r1359, %r1374;
	ld.shared.u64 	%rd91, [%r1375];
	add.s64 	%rd92, %rd91, %rd6;
	shl.b64 	%rd93, %rd92, 2;
	add.s64 	%rd94, %rd5, %rd93;
	st.global.u32 	[%rd94+4608], %r1371;
	bar.warp.sync 	-1;
	ld.shared.u32 	%r1376, [%r121+6144];
	shr.u32 	%r1377, %r1376, %r1615;
	and.b32  	%r1378, %r1377, %r82;
	shl.b32 	%r1379, %r1378, 3;
	add.s32 	%r1380, %r1359, %r1379;
	ld.shared.u64 	%rd95, [%r1380];
	add.s64 	%rd96, %rd95, %rd6;
	shl.b64 	%rd97, %rd96, 2;
	add.s64 	%rd98, %rd5, %rd97;
	st.global.u32 	[%rd98+6144], %r1376;
	bar.warp.sync 	-1;
	ld.shared.u32 	%r1381, [%r121+7680];
	shr.u32 	%r1382, %r1381, %r1615;
	and.b32  	%r1383, %r1382, %r82;
	shl.b32 	%r1384, %r1383, 3;
	add.s32 	%r1385, %r1359, %r1384;
	ld.shared.u64 	%rd99, [%r1385];
	add.s64 	%rd100, %rd99, %rd6;
	shl.b64 	%rd101, %rd100, 2;
	add.s64 	%rd102, %rd5, %rd101;
	st.global.u32 	[%rd102+7680], %r1381;
	bar.warp.sync 	-1;
	ld.shared.u32 	%r1386, [%r121+9216];
	shr.u32 	%r1387, %r1386, %r1615;
	and.b32  	%r1388, %r1387, %r82;
	shl.b32 	%r1389, %r1388, 3;
	add.s32 	%r1390, %r1359, %r1389;
	ld.shared.u64 	%rd103, [%r1390];
	add.s64 	%rd104, %rd103, %rd6;
	shl.b64 	%rd105, %rd104, 2;
	add.s64 	%rd106, %rd5, %rd105;
	st.global.u32 	[%rd106+9216], %r1386;
	bar.warp.sync 	-1;
	ld.shared.u32 	%r1391, [%r121+10752];
	shr.u32 	%r1392, %r1391, %r1615;
	and.b32  	%r1393, %r1392, %r82;
	shl.b32 	%r1394, %r1393, 3;
	add.s32 	%r1395, %r1359, %r1394;
	ld.shared.u64 	%rd107, [%r1395];
	add.s64 	%rd108, %rd107, %rd6;
	shl.b64 	%rd109, %rd108, 2;
	add.s64 	%rd110, %rd5, %rd109;
	st.global.u32 	[%rd110+10752], %r1391;
	bar.warp.sync 	-1;
	ld.shared.u32 	%r1396, [%r121+12288];
	shr.u32 	%r1397, %r1396, %r1615;
	and.b32  	%r1398, %r1397, %r82;
	shl.b32 	%r1399, %r1398, 3;
	add.s32 	%r1400, %r1359, %r1399;
	ld.shared.u64 	%rd111, [%r1400];
	add.s64 	%rd112, %rd111, %rd6;
	shl.b64 	%rd113, %rd112, 2;
	add.s64 	%rd114, %rd5, %rd113;
	st.global.u32 	[%rd114+12288], %r1396;
	bar.warp.sync 	-1;
	ld.shared.u32 	%r1401, [%r121+13824];
	shr.u32 	%r1402, %r1401, %r1615;
	and.b32  	%r1403, %r1402, %r82;
	shl.b32 	%r1404, %r1403, 3;
	add.s32 	%r1405, %r1359, %r1404;
	ld.shared.u64 	%rd115, [%r1405];
	add.s64 	%rd116, %rd115, %rd6;
	shl.b64 	%rd117, %rd116, 2;
	add.s64 	%rd118, %rd5, %rd117;
	st.global.u32 	[%rd118+13824], %r1401;
	bar.warp.sync 	-1;
	ld.shared.u32 	%r1406, [%r121+15360];
	shr.u32 	%r1407, %r1406, %r1615;
	and.b32  	%r1408, %r1407, %r82;
	shl.b32 	%r1409, %r1408, 3;
	add.s32 	%r1410, %r1359, %r1409;
	ld.shared.u64 	%rd119, [%r1410];
	add.s64 	%rd120, %rd119, %rd6;
	shl.b64 	%rd121, %rd120, 2;
	add.s64 	%rd122, %rd5, %rd121;
	st.global.u32 	[%rd122+15360], %r1406;
	bar.warp.sync 	-1;
	ld.shared.u32 	%r1411, [%r121+16896];
	shr.u32 	%r1412, %r1411, %r1615;
	and.b32  	%r1413, %r1412, %r82;
	shl.b32 	%r1414, %r1413, 3;
	add.s32 	%r1415, %r1359, %r1414;
	ld.shared.u64 	%rd123, [%r1415];
	add.s64 	%rd124, %rd123, %rd6;
	shl.b64 	%rd125, %rd124, 2;
	add.s64 	%rd126, %rd5, %rd125;
	st.global.u32 	[%rd126+16896], %r1411;
	bar.warp.sync 	-1;
	ld.shared.u32 	%r1416, [%r121+18432];
	shr.u32 	%r1417, %r1416, %r1615;
	and.b32  	%r1418, %r1417, %r82;
	shl.b32 	%r1419, %r1418, 3;
	add.s32 	%r1420, %r1359, %r1419;
	ld.shared.u64 	%rd127, [%r1420];
	add.s64 	%rd128, %rd127, %rd6;
	shl.b64 	%rd129, %rd128, 2;
	add.s64 	%rd130, %rd5, %rd129;
	st.global.u32 	[%rd130+18432], %r1416;
	bar.warp.sync 	-1;
	ld.shared.u32 	%r1421, [%r121+19968];
	shr.u32 	%r1422, %r1421, %r1615;
	and.b32  	%r1423, %r1422, %r82;
	shl.b32 	%r1424, %r1423, 3;
	add.s32 	%r1425, %r1359, %r1424;
	ld.shared.u64 	%rd131, [%r1425];
	add.s64 	%rd132, %rd131, %rd6;
	shl.b64 	%rd133, %rd132, 2;
	add.s64 	%rd134, %rd5, %rd133;
	st.global.u32 	[%rd134+19968], %r1421;
	bar.warp.sync 	-1;
	ld.shared.u32 	%r1426, [%r121+21504];
	shr.u32 	%r1427, %r1426, %r1615;
	and.b32  	%r1428, %r1427, %r82;
	shl.b32 	%r1429, %r1428, 3;
	add.s32 	%r1430, %r1359, %r1429;
	ld.shared.u64 	%rd135, [%r1430];
	add.s64 	%rd136, %rd135, %rd6;
	shl.b64 	%rd137, %rd136, 2;
	add.s64 	%rd138, %rd5, %rd137;
	st.global.u32 	[%rd138+21504], %r1426;
	bar.warp.sync 	-1;
	ld.shared.u32 	%r1431, [%r121+23040];
	shr.u32 	%r1432, %r1431, %r1615;
	and.b32  	%r1433, %r1432, %r82;
	shl.b32 	%r1434, %r1433, 3;
	add.s32 	%r1435, %r1359, %r1434;
	ld.shared.u64 	%rd139, [%r1435];
	add.s64 	%rd140, %rd139, %rd6;
	shl.b64 	%rd141, %rd140, 2;
	add.s64 	%rd142, %rd5, %rd141;
	st.global.u32 	[%rd142+23040], %r1431;
	bar.warp.sync 	-1;
	ld.shared.u32 	%r1436, [%r121+24576];
	shr.u32 	%r1437, %r1436, %r1615;
	and.b32  	%r1438, %r1437, %r82;
	shl.b32 	%r1439, %r1438, 3;
	add.s32 	%r1440, %r1359, %r1439;
	ld.shared.u64 	%rd143, [%r1440];
	add.s64 	%rd144, %rd143, %rd6;
	shl.b64 	%rd145, %rd144, 2;
	add.s64 	%rd146, %rd5, %rd145;
	st.global.u32 	[%rd146+24576], %r1436;
	bar.warp.sync 	-1;
	ld.shared.u32 	%r1441, [%r121+26112];
	shr.u32 	%r1442, %r1441, %r1615;
	and.b32  	%r1443, %r1442, %r82;
	shl.b32 	%r1444, %r1443, 3;
	add.s32 	%r1445, %r1359, %r1444;
	ld.shared.u64 	%rd147, [%r1445];
	add.s64 	%rd148, %rd147, %rd6;
	shl.b64 	%rd149, %rd148, 2;
	add.s64 	%rd150, %rd5, %rd149;
	st.global.u32 	[%rd150+26112], %r1441;
	bar.warp.sync 	-1;
	ld.shared.u32 	%r1446, [%r121+27648];
	shr.u32 	%r1447, %r1446, %r1615;
	and.b32  	%r1448, %r1447, %r82;
	shl.b32 	%r1449, %r1448, 3;
	add.s32 	%r1450, %r1359, %r1449;
	ld.shared.u64 	%rd151, [%r1450];
	add.s64 	%rd152, %rd151, %rd6;
	shl.b64 	%rd153, %rd152, 2;
	add.s64 	%rd154, %rd5, %rd153;
	st.global.u32 	[%rd154+27648], %r1446;
	bar.warp.sync 	-1;
	bra.uni 	$L__BB8_204;
$L__BB8_165:
	ld.param.u32 	%r1589, [_ZN3cub18CUB_300001_SM_10006detail10radix_sort29DeviceRadixSortOnesweepKernelINS1_5radix10policy_hubIjNS0_8NullTypeEyE10Policy1000ELNS0_9SortOrderE0EjS6_yiiNS1_21identity_decomposer_tEEEvPT5_SC_PT3_PKSD_PT1_PKSH_PT2_PKSL_T4_iiT6__param_8];
	mad.lo.s32 	%r243, %r4, -7296, %r1589;
	setp.ge.s32 	%p124, %r1, %r243;
	@%p124 bra 	$L__BB8_167;
	ld.param.u32 	%r1616, [_ZN3cub18CUB_300001_SM_10006detail10radix_sort29DeviceRadixSortOnesweepKernelINS1_5radix10policy_hubIjNS0_8NullTypeEyE10Policy1000ELNS0_9SortOrderE0EjS6_yiiNS1_21identity_decomposer_tEEEvPT5_SC_PT3_PKSD_PT1_PKSH_PT2_PKSL_T4_iiT6__param_9];
	ld.shared.u32 	%r1451, [%r121];
	shr.u32 	%r1452, %r1451, %r1616;
	and.b32  	%r1453, %r1452, %r82;
	shl.b32 	%r1454, %r1453, 3;
	add.s32 	%r1456, %r1306, %r1454;
	ld.shared.u64 	%rd155, [%r1456+29184];
	add.s64 	%rd156, %rd155, %rd6;
	shl.b64 	%rd157, %rd156, 2;
	add.s64 	%rd158, %rd5, %rd157;
	st.global.u32 	[%rd158], %r1451;
$L__BB8_167:
	bar.warp.sync 	-1;
	add.s32 	%r1457, %r1, 384;
	setp.ge.s32 	%p125, %r1457, %r243;
	@%p125 bra 	$L__BB8_169;
	ld.param.u32 	%r1617, [_ZN3cub18CUB_300001_SM_10006detail10radix_sort29DeviceRadixSortOnesweepKernelINS1_5radix10policy_hubIjNS0_8NullTypeEyE10Policy1000ELNS0_9SortOrderE0EjS6_yiiNS1_21identity_decomposer_tEEEvPT5_SC_PT3_PKSD_PT1_PKSH_PT2_PKSL_T4_iiT6__param_9];
	ld.shared.u32 	%r1458, [%r121+1536];
	shr.u32 	%r1459, %r1458, %r1617;
	and.b32  	%r1460, %r1459, %r82;
	shl.b32 	%r1461, %r1460, 3;
	add.s32 	%r1463, %r1306, %r1461;
	ld.shared.u64 	%rd159, [%r1463+29184];
	add.s64 	%rd160, %rd159, %rd6;
	shl.b64 	%rd161, %rd160, 2;
	add.s64 	%rd162, %rd5, %rd161;
	st.global.u32 	[%rd162+1536], %r1458;
$L__BB8_169:
	bar.warp.sync 	-1;
	add.s32 	%r1464, %r1, 768;
	setp.ge.s32 	%p126, %r1464, %r243;
	@%p126 bra 	$L__BB8_171;
	ld.param.u32 	%r1618, [_ZN3cub18CUB_300001_SM_10006detail10radix_sort29DeviceRadixSortOnesweepKernelINS1_5radix10policy_hubIjNS0_8NullTypeEyE10Policy1000ELNS0_9SortOrderE0EjS6_yiiNS1_21identity_decomposer_tEEEvPT5_SC_PT3_PKSD_PT1_PKSH_PT2_PKSL_T4_iiT6__param_9];
	ld.shared.u32 	%r1465, [%r121+3072];
	shr.u32 	%r1466, %r1465, %r1618;
	and.b32  	%r1467, %r1466, %r82;
	shl.b32 	%r1468, %r1467, 3;
	add.s32 	%r1470, %r1306, %r1468;
	ld.shared.u64 	%rd163, [%r1470+29184];
	add.s64 	%rd164, %rd163, %rd6;
	shl.b64 	%rd165, %rd164, 2;
	add.s64 	%rd166, %rd5, %rd165;
	st.global.u32 	[%rd166+3072], %r1465;
$L__BB8_171:
	bar.warp.sync 	-1;
	add.s32 	%r1471, %r1, 1152;
	setp.ge.s32 	%p127, %r1471, %r243;
	@%p127 bra 	$L__BB8_173;
	ld.param.u32 	%r1619, [_ZN3cub18CUB_300001_SM_10006detail10radix_sort29DeviceRadixSortOnesweepKernelINS1_5radix10policy_hubIjNS0_8NullTypeEyE10Policy1000ELNS0_9SortOrderE0EjS6_yiiNS1_21identity_decomposer_tEEEvPT5_SC_PT3_PKSD_PT1_PKSH_PT2_PKSL_T4_iiT6__param_9];
	ld.shared.u32 	%r1472, [%r121+4608];
	shr.u32 	%r1473, %r1472, %r1619;
	and.b32  	%r1474, %r1473, %r82;
	shl.b32 	%r1475, %r1474, 3;
	add.s32 	%r1477, %r1306, %r1475;
	ld.shared.u64 	%rd167, [%r1477+29184];
	add.s64 	%rd168, %rd167, %rd6;
	shl.b64 	%rd169, %rd168, 2;
	add.s64 	%rd170, %rd5, %rd169;
	st.global.u32 	[%rd170+4608], %r1472;
$L__BB8_173:
	bar.warp.sync 	-1;
	add.s32 	%r1478, %r1, 1536;
	setp.ge.s32 	%p128, %r1478, %r243;
	@%p128 bra 	$L__BB8_175;
	ld.param.u32 	%r1620, [_ZN3cub18CUB_300001_SM_10006detail10radix_sort29DeviceRadixSortOnesweepKernelINS1_5radix10policy_hubIjNS0_8NullTypeEyE10Policy1000ELNS0_9SortOrderE0EjS6_yiiNS1_21identity_decomposer_tEEEvPT5_SC_PT3_PKSD_PT1_PKSH_PT2_PKSL_T4_iiT6__param_9];
	ld.shared.u32 	%r1479, [%r121+6144];
	shr.u32 	%r1480, %r1479, %r1620;
	and.b32  	%r1481, %r1480, %r82;
	shl.b32 	%r1482, %r1481, 3;
	add.s32 	%r1484, %r1306, %r1482;
	ld.shared.u64 	%rd171, [%r1484+29184];
	add.s64 	%rd172, %rd171, %rd6;
	shl.b64 	%rd173, %rd172, 2;
	add.s64 	%rd174, %rd5, %rd173;
	st.global.u32 	[%rd174+6144], %r1479;
$L__BB8_175:
	bar.warp.sync 	-1;
	add.s32 	%r1485, %r1, 1920;
	setp.ge.s32 	%p129, %r1485, %r243;
	@%p129 bra 	$L__BB8_177;
	ld.param.u32 	%r1621, [_ZN3cub18CUB_300001_SM_10006detail10radix_sort29DeviceRadixSortOnesweepKernelINS1_5radix10policy_hubIjNS0_8NullTypeEyE10Policy1000ELNS0_9SortOrderE0EjS6_yiiNS1_21identity_decomposer_tEEEvPT5_SC_PT3_PKSD_PT1_PKSH_PT2_PKSL_T4_iiT6__param_9];
	ld.shared.u32 	%r1486, [%r121+7680];
	shr.u32 	%r1487, %r1486, %r1621;
	and.b32  	%r1488, %r1487, %r82;
	shl.b32 	%r1489, %r1488, 3;
	add.s32 	%r1491, %r1306, %r1489;
	ld.shared.u64 	%rd175, [%r1491+29184];
	add.s64 	%rd176, %rd175, %rd6;
	shl.b64 	%rd177, %rd176, 2;
	add.s64 	%rd178, %rd5, %rd177;
	st.global.u32 	[%rd178+7680], %r1486;
$L__BB8_177:
	bar.warp.sync 	-1;
	add.s32 	%r1492, %r1, 2304;
	setp.ge.s32 	%p130, %r1492, %r243;
	@%p130 bra 	$L__BB8_179;
	ld.param.u32 	%r1622, [_ZN3cub18CUB_300001_SM_10006detail10radix_sort29DeviceRadixSortOnesweepKernelINS1_5radix10policy_hubIjNS0_8NullTypeEyE10Policy1000ELNS0_9SortOrderE0EjS6_yiiNS1_21identity_decomposer_tEEEvPT5_SC_PT3_PKSD_PT1_PKSH_PT2_PKSL_T4_iiT6__param_9];
	ld.shared.u32 	%r1493, [%r121+9216];
	shr.u32 	%r1494, %r1493, %r1622;
	and.b32  	%r1495, %r1494, %r82;
	shl.b32 	%r1496, %r1495, 3;
	add.s32 	%r1498, %r1306, %r1496;
	ld.shared.u64 	%rd179, [%r1498+29184];
	add.s64 	%rd180, %rd179, %rd6;
	shl.b64 	%rd181, %rd180, 2;
	add.s64 	%rd182, %rd5, %rd181;
	st.global.u32 	[%rd182+9216], %r1493;
$L__BB8_179:
	bar.warp.sync 	-1;
	add.s32 	%r1499, %r1, 2688;
	setp.ge.s32 	%p131, %r1499, %r243;
	@%p131 bra 	$L__BB8_181;
	ld.param.u32 	%r1623, [_ZN3cub18CUB_300001_SM_10006detail10radix_sort29DeviceRadixSortOnesweepKernelINS1_5radix10policy_hubIjNS0_8NullTypeEyE10Policy1000ELNS0_9SortOrderE0EjS6_yiiNS1_21identity_decomposer_tEEEvPT5_SC_PT3_PKSD_PT1_PKSH_PT2_PKSL_T4_iiT6__param_9];
	ld.shared.u32 	%r1500, [%r121+10752];
	shr.u32 	%r1501, %r1500, %r1623;
	and.b32  	%r1502, %r1501, %r82;
	shl.b32 	%r1503, %r1502, 3;
	add.s32 	%r1505, %r1306, %r1503;
	ld.shared.u64 	%rd183, [%r1505+29184];
	add.s64 	%rd184, %rd183, %rd6;
	shl.b64 	%rd185, %rd184, 2;
	add.s64 	%rd186, %rd5, %rd185;
	st.global.u32 	[%rd186+10752], %r1500;
$L__BB8_181:
	bar.warp.sync 	-1;
	or.b32  	%r1506, %r1, 3072;
	setp.ge.s32 	%p132, %r1506, %r243;
	@%p132 bra 	$L__BB8_183;
	ld.param.u32 	%r1624, [_ZN3cub18CUB_300001_SM_10006detail10radix_sort29DeviceRadixSortOnesweepKernelINS1_5radix10policy_hubIjNS0_8NullTypeEyE10Policy1000ELNS0_9SortOrderE0EjS6_yiiNS1_21identity_decomposer_tEEEvPT5_SC_PT3_PKSD_PT1_PKSH_PT2_PKSL_T4_iiT6__param_9];
	ld.shared.u32 	%r1507, [%r121+12288];
	shr.u32 	%r1508, %r1507, %r1624;
	and.b32  	%r1509, %r1508, %r82;
	shl.b32 	%r1510, %r1509, 3;
	add.s32 	%r1512, %r1306, %r1510;
	ld.shared.u64 	%rd187, [%r1512+29184];
	add.s64 	%rd188, %rd187, %rd6;
	shl.b64 	%rd189, %rd188, 2;
	add.s64 	%rd190, %rd5, %rd189;
	st.global.u32 	[%rd190+12288], %r1507;
$L__BB8_183:
	bar.warp.sync 	-1;
	add.s32 	%r1513, %r1, 3456;
	setp.ge.s32 	%p133, %r1513, %r243;
	@%p133 bra 	$L__BB8_185;
	ld.param.u32 	%r1625, [_ZN3cub18CUB_300001_SM_10006detail10radix_sort29DeviceRadixSortOnesweepKernelINS1_5radix10policy_hubIjNS0_8NullTypeEyE10Policy1000ELNS0_9SortOrderE0EjS6_yiiNS1_21identity_decomposer_tEEEvPT5_SC_PT3_PKSD_PT1_PKSH_PT2_PKSL_T4_iiT6__param_9];
	ld.shared.u32 	%r1514, [%r121+13824];
	shr.u32 	%r1515, %r1514, %r1625;
	and.b32  	%r1516, %r1515, %r82;
	shl.b32 	%r1517, %r1516, 3;
	add.s32 	%r1519, %r1306, %r1517;
	ld.shared.u64 	%rd191, [%r1519+29184];
	add.s64 	%rd192, %rd191, %rd6;
	shl.b64 	%rd193, %rd192, 2;
	add.s64 	%rd194, %rd5, %rd193;
	st.global.u32 	[%rd194+13824], %r1514;
$L__BB8_185:
	bar.warp.sync 	-1;
	add.s32 	%r1520, %r1, 3840;
	setp.ge.s32 	%p134, %r1520, %r243;
	@%p134 bra 	$L__BB8_187;
	ld.param.u32 	%r1626, [_ZN3cub18CUB_300001_SM_10006detail10radix_sort29DeviceRadixSortOnesweepKernelINS1_5radix10policy_hubIjNS0_8NullTypeEyE10Policy1000ELNS0_9SortOrderE0EjS6_yiiNS1_21identity_decomposer_tEEEvPT5_SC_PT3_PKSD_PT1_PKSH_PT2_PKSL_T4_iiT6__param_9];
	ld.shared.u32 	%r1521, [%r121+15360];
	shr.u32 	%r1522, %r1521, %r1626;
	and.b32  	%r1523, %r1522, %r82;
	shl.b32 	%r1524, %r1523, 3;
	add.s32 	%r1526, %r1306, %r1524;
	ld.shared.u64 	%rd195, [%r1526+29184];
	add.s64 	%rd196, %rd195, %rd6;
	shl.b64 	%rd197, %rd196, 2;
	add.s64 	%rd198, %rd5, %rd197;
	st.global.u32 	[%rd198+15360], %r1521;
$L__BB8_187:
	bar.warp.sync 	-1;
	add.s32 	%r1527, %r1, 4224;
	setp.ge.s32 	%p135, %r1527, %r243;
	@%p135 bra 	$L__BB8_189;
	ld.param.u32 	%r1627, [_ZN3cub18CUB_300001_SM_10006detail10radix_sort29DeviceRadixSortOnesweepKernelINS1_5radix10policy_hubIjNS0_8NullTypeEyE10Policy1000ELNS0_9SortOrderE0EjS6_yiiNS1_21identity_decomposer_tEEEvPT5_SC_PT3_PKSD_PT1_PKSH_PT2_PKSL_T4_iiT6__param_9];
	ld.shared.u32 	%r1528, [%r121+16896];
	shr.u32 	%r1529, %r1528, %r1627;
	and.b32  	%r1530, %r1529, %r82;
	shl.b32 	%r1531, %r1530, 3;
	add.s32 	%r1533, %r1306, %r1531;
	ld.shared.u64 	%rd199, [%r1533+29184];
	add.s64 	%rd200, %rd199, %rd6;
	shl.b64 	%rd201, %rd200, 2;
	add.s64 	%rd202, %rd5, %rd201;
	st.global.u32 	[%rd202+16896], %r1528;
$L__BB8_189:
	bar.warp.sync 	-1;
	add.s32 	%r1534, %r1, 4608;
	setp.ge.s32 	%p136, %r1534, %r243;
	@%p136 bra 	$L__BB8_191;
	ld.param.u32 	%r1628, [_ZN3cub18CUB_300001_SM_10006detail10radix_sort29DeviceRadixSortOnesweepKernelINS1_5radix10policy_hubIjNS0_8NullTypeEyE10Policy1000ELNS0_9SortOrderE0EjS6_yiiNS1_21identity_decomposer_tEEEvPT5_SC_PT3_PKSD_PT1_PKSH_PT2_PKSL_T4_iiT6__param_9];
	ld.shared.u32 	%r1535, [%r121+18432];
	shr.u32 	%r1536, %r1535, %r1628;
	and.b32  	%r1537, %r1536, %r82;
	shl.b32 	%r1538, %r1537, 3;
	add.s32 	%r1540, %r1306, %r1538;
	ld.shared.u64 	%rd203, [%r1540+29184];
	add.s64 	%rd204, %rd203, %rd6;
	shl.b64 	%rd205, %rd204, 2;
	add.s64 	%rd206, %rd5, %rd205;
	st.global.u32 	[%rd206+18432], %r1535;
$L__BB8_191:
	bar.warp.sync 	-1;
	add.s32 	%r1541, %r1, 4992;
	setp.ge.s32 	%p137, %r1541, %r243;
	@%p137 bra 	$L__BB8_193;
	ld.param.u32 	%r1629, [_ZN3cub18CUB_300001_SM_10006detail10radix_sort29DeviceRadixSortOnesweepKernelINS1_5radix10policy_hubIjNS0_8NullTypeEyE10Policy1000ELNS0_9SortOrderE0EjS6_yiiNS1_21identity_decomposer_tEEEvPT5_SC_PT3_PKSD_PT1_PKSH_PT2_PKSL_T4_iiT6__param_9];
	ld.shared.u32 	%r1542, [%r121+19968];
	shr.u32 	%r1543, %r1542, %r1629;
	and.b32  	%r1544, %r1543, %r82;
	shl.b32 	%r1545, %r1544, 3;
	add.s32 	%r1547, %r1306, %r1545;
	ld.shared.u64 	%rd207, [%r1547+29184];
	add.s64 	%rd208, %rd207, %rd6;
	shl.b64 	%rd209, %rd208, 2;
	add.s64 	%rd210, %rd5, %rd209;
	st.global.u32 	[%rd210+19968], %r1542;
$L__BB8_193:
	bar.warp.sync 	-1;
	add.s32 	%r1548, %r1, 5376;
	setp.ge.s32 	%p138, %r1548, %r243;
	@%p138 bra 	$L__BB8_195;
	ld.param.u32 	%r1630, [_ZN3cub18CUB_300001_SM_10006detail10radix_sort29DeviceRadixSortOnesweepKernelINS1_5radix10policy_hubIjNS0_8NullTypeEyE10Policy1000ELNS0_9SortOrderE0EjS6_yiiNS1_21identity_decomposer_tEEEvPT5_SC_PT3_PKSD_PT1_PKSH_PT2_PKSL_T4_iiT6__param_9];
	ld.shared.u32 	%r1549, [%r121+21504];
	shr.u32 	%r1550, %r1549, %r1630;
	and.b32  	%r1551, %r1550, %r82;
	shl.b32 	%r1552, %r1551, 3;
	add.s32 	%r1554, %r1306, %r1552;
	ld.shared.u64 	%rd211, [%r1554+29184];
	add.s64 	%rd212, %rd211, %rd6;
	shl.b64 	%rd213, %rd212, 2;
	add.s64 	%rd214, %rd5, %rd213;
	st.global.u32 	[%rd214+21504], %r1549;
$L__BB8_195:
	bar.warp.sync 	-1;
	add.s32 	%r1555, %r1, 5760;
	setp.ge.s32 	%p139, %r1555, %r243;
	@%p139 bra 	$L__BB8_197;
	ld.param.u32 	%r1631, [_ZN3cub18CUB_300001_SM_10006detail10radix_sort29DeviceRadixSortOnesweepKernelINS1_5radix10policy_hubIjNS0_8NullTypeEyE10Policy1000ELNS0_9SortOrderE0EjS6_yiiNS1_21identity_decomposer_tEEEvPT5_SC_PT3_PKSD_PT1_PKSH_PT2_PKSL_T4_iiT6__param_9];
	ld.shared.u32 	%r1556, [%r121+23040];
	shr.u32 	%r1557, %r1556, %r1631;
	and.b32  	%r1558, %r1557, %r82;
	shl.b32 	%r1559, %r1558, 3;
	add.s32 	%r1561, %r1306, %r1559;
	ld.shared.u64 	%rd215, [%r1561+29184];
	add.s64 	%rd216, %rd215, %rd6;
	shl.b64 	%rd217, %rd216, 2;
	add.s64 	%rd218, %rd5, %rd217;
	st.global.u32 	[%rd218+23040], %r1556;
$L__BB8_197:
	bar.warp.sync 	-1;
	or.b32  	%r1562, %r1, 6144;
	setp.ge.s32 	%p140, %r1562, %r243;
	@%p140 bra 	$L__BB8_199;
	ld.param.u32 	%r1632, [_ZN3cub18CUB_300001_SM_10006detail10radix_sort29DeviceRadixSortOnesweepKernelINS1_5radix10policy_hubIjNS0_8NullTypeEyE10Policy1000ELNS0_9SortOrderE0EjS6_yiiNS1_21identity_decomposer_tEEEvPT5_SC_PT3_PKSD_PT1_PKSH_PT2_PKSL_T4_iiT6__param_9];
	ld.shared.u32 	%r1563, [%r121+24576];
	shr.u32 	%r1564, %r1563, %r1632;
	and.b32  	%r1565, %r1564, %r82;
	shl.b32 	%r1566, %r1565, 3;
	add.s32 	%r1568, %r1306, %r1566;
	ld.shared.u64 	%rd219, [%r1568+29184];
	add.s64 	%rd220, %rd219, %rd6;
	shl.b64 	%rd221, %rd220, 2;
	add.s64 	%rd222, %rd5, %rd221;
	st.global.u32 	[%rd222+24576], %r1563;
$L__BB8_199:
	bar.warp.sync 	-1;
	add.s32 	%r1569, %r1, 6528;
	setp.ge.s32 	%p141, %r1569, %r243;
	@%p141 bra 	$L__BB8_201;
	ld.param.u32 	%r1633, [_ZN3cub18CUB_300001_SM_10006detail10radix_sort29DeviceRadixSortOnesweepKernelINS1_5radix10policy_hubIjNS0_8NullTypeEyE10Policy1000ELNS0_9SortOrderE0EjS6_yiiNS1_21identity_decomposer_tEEEvPT5_SC_PT3_PKSD_PT1_PKSH_PT2_PKSL_T4_iiT6__param_9];
	ld.shared.u32 	%r1570, [%r121+26112];
	shr.u32 	%r1571, %r1570, %r1633;
	and.b32  	%r1572, %r1571, %r82;
	shl.b32 	%r1573, %r1572, 3;
	add.s32 	%r1575, %r1306, %r1573;
	ld.shared.u64 	%rd223, [%r1575+29184];
	add.s64 	%rd224, %rd223, %rd6;
	shl.b64 	%rd225, %rd224, 2;
	add.s64 	%rd226, %rd5, %rd225;
	st.global.u32 	[%rd226+26112], %r1570;
$L__BB8_201:
	ld.param.u32 	%r1634, [_ZN3cub18CUB_300001_SM_10006detail10radix_sort29DeviceRadixSortOnesweepKernelINS1_5radix10policy_hubIjNS0_8NullTypeEyE10Policy1000ELNS0_9SortOrderE0EjS6_yiiNS1_21identity_decomposer_tEEEvPT5_SC_PT3_PKSD_PT1_PKSH_PT2_PKSL_T4_iiT6__param_9];
	bar.warp.sync 	-1;
	add.s32 	%r1576, %r1, 6912;
	ld.shared.u32 	%r244, [%r121+27648];
	shr.u32 	%r1577, %r244, %r1634;
	and.b32  	%r1578, %r1577, %r82;
	shl.b32 	%r1579, %r1578, 3;
	add.s32 	%r1581, %r1306, %r1579;
	ld.shared.u64 	%rd227, [%r1581+29184];
	add.s64 	%rd16, %rd227, %rd6;
	setp.ge.s32 	%p142, %r1576, %r243;
	@%p142 bra 	$L__BB8_203;
	shl.b64 	%rd228, %rd16, 2;
	add.s64 	%rd229, %rd5, %rd228;
	st.global.u32 	[%rd229+27648], %r244;
$L__BB8_203:
	bar.warp.sync 	-1;
$L__BB8_204:
	ret;

}


// ===== COMPILED SASS (sm_100) =====

	.target	sm_100

	.elftype	@"ET_EXEC"


//--------------------- .note.nv.tkinfo           --------------------------
	.section	.note.nv.tkinfo,"",@"SHT_NOTE"
	.sectionflags	@"SHF_NOTE_NV_TKINFO"
	.tkinfo
        /*0018*/ 	.word	0x00000002
        /*0030*/ 	.string	""
        /*0030*/ 	.string	"ptxas"
        /*0030*/ 	.string	"Cuda compilation tools, release 13.0, V13.0.88"
        /*0030*/ 	.string	"Build cuda_13.0.r13.0/compiler.36424714_0"
        /*0030*/ 	.string	"-arch sm_100 -m 64 "



//--------------------- .note.nv.cuinfo           --------------------------
	.section	.note.nv.cuinfo,"",@"SHT_NOTE"
	.sectionflags	@"SHF_NOTE_NV_CUINFO"
        /*0018*/ 	.short	0x0002
        /*001a*/ 	.short	0x0064
        /*001c*/ 	.short	0x0082
	.zero		2


//--------------------- .nv.info                  --------------------------
	.section	.nv.info,"",@"SHT_CUDA_INFO"
	.align	4


	//----- nvinfo : EIATTR_REGCOUNT
	.align		4
        /*0000*/ 	.byte	0x04, 0x2f
        /*0002*/ 	.short	(.L_46 - .L_45)
	.align		4
.L_45:
        /*0004*/ 	.word	index@(_Z16k_radixSortBlockPjjjj)
        /*0008*/ 	.word	0x0000000d


	//----- nvinfo : EIATTR_FRAME_SIZE
	.align		4
.L_46:
        /*000c*/ 	.byte	0x04, 0x11
        /*000e*/ 	.short	(.L_48 - .L_47)
	.align		4
.L_47:
        /*0010*/ 	.word	index@(_Z16k_radixSortBlockPjjjj)
        /*0014*/ 	.word	0x00000000


	//----- nvinfo : EIATTR_REGCOUNT
	.align		4
.L_48:
        /*0018*/ 	.byte	0x04, 0x2f
        /*001a*/ 	.short	(.L_50 - .L_49)
	.align		4
.L_49:
        /*001c*/ 	.word	index@(_Z13k_findOffsetsPjS_S_jjj)
        /*0020*/ 	.word	0x00000011


	//----- nvinfo : EIATTR_FRAME_SIZE
	.align		4
.L_50:
        /*0024*/ 	.byte	0x04, 0x11
        /*0026*/ 	.short	(.L_52 - .L_51)
	.align		4
.L_51:
        /*0028*/ 	.word	index@(_Z13k_findOffsetsPjS_S_jjj)
        /*002c*/ 	.word	0x00000000


	//----- nvinfo : EIATTR_REGCOUNT
	.align		4
.L_52:
        /*0030*/ 	.byte	0x04, 0x2f
        /*0032*/ 	.short	(.L_54 - .L_53)
	.align		4
.L_53:
        /*0034*/ 	.word	index@(_Z6k_scanPjj)
        /*0038*/ 	.word	0x0000001f


	//----- nvinfo : EIATTR_FRAME_SIZE
	.align		4
.L_54:
        /*003c*/ 	.byte	0x04, 0x11
        /*003e*/ 	.short	(.L_56 - .L_55)
	.align		4
.L_55:
        /*0040*/ 	.word	index@(_Z6k_scanPjj)
        /*0044*/ 	.word	0x00000000


	//----- nvinfo : EIATTR_REGCOUNT
	.align		4
.L_56:
        /*0048*/ 	.byte	0x04, 0x2f
        /*004a*/ 	.short	(.L_58 - .L_57)
	.align		4
.L_57:
        /*004c*/ 	.word	index@(_Z9k_scatterPjS_S_S_iij)
        /*0050*/ 	.word	0x0000000e


	//----- nvinfo : EIATTR_FRAME_SIZE
	.align		4
.L_58:
        /*0054*/ 	.byte	0x04, 0x11
        /*0056*/ 	.short	(.L_60 - .L_59)
	.align		4
.L_59:
        /*0058*/ 	.word	index@(_Z9k_scatterPjS_S_S_iij)
        /*005c*/ 	.word	0x00000000


	//----- nvinfo : EIATTR_REGCOUNT
	.align		4
.L_60:
        /*0060*/ 	.byte	0x04, 0x2f
        /*0062*/ 	.short	(.L_62 - .L_61)
	.align		4
.L_61:
        /*0064*/ 	.word	index@(_ZN3cub18CUB_300001_SM_10006detail11EmptyKernelIvEEvv)
        /*0068*/ 	.word	0x00000004


	//----- nvinfo : EIATTR_FRAME_SIZE
	.align		4
.L_62:
        /*006c*/ 	.byte	0x04, 0x11
        /*006e*/ 	.short	(.L_64 - .L_63)
	.align		4
.L_63:
        /*0070*/ 	.word	index@(_ZN3cub18CUB_300001_SM_10006detail11EmptyKernelIvEEvv)
        /*0074*/ 	.word	0x00000000


	//----- nvinfo : EIATTR_REGCOUNT
	.align		4
.L_64:
        /*0078*/ 	.byte	0x04, 0x2f
        /*007a*/ 	.short	(.L_66 - .L_65)
	.align		4
.L_65:
        /*007c*/ 	.word	index@(_ZN3cub18CUB_300001_SM_10006detail10radix_sort31DeviceRadixSortSingleTileKernelINS1_5radix10policy_hubIjNS0_8NullTypeEyE10Policy1000ELNS0_9SortOrderE0EjS6_yNS1_21identity_decomposer_tEEEvPKT1_PSB_PKT2_PSF_T3_iiT4_)
        /*0080*/ 	.word	0x0000007f


	//----- nvinfo : EIATTR_FRAME_SIZE
	.align		4
.L_66:
        /*0084*/ 	.byte	0x04, 0x11
        /*0086*/ 	.short	(.L_68 - .L_67)
	.align		4
.L_67:
        /*0088*/ 	.word	index@(_ZN3cub18CUB_300001_SM_10006detail10radix_sort31DeviceRadixSortSingleTileKernelINS1_5radix10policy_hubIjNS0_8NullTypeEyE10Policy1000ELNS0_9SortOrderE0EjS6_yNS1_21identity_decomposer_tEEEvPKT1_PSB_PKT2_PSF_T3_iiT4_)
        /*008c*/ 	.word	0x00000000


	//----- nvinfo : EIATTR_REGCOUNT
	.align		4
.L_68:
        /*0090*/ 	.byte	0x04, 0x2f
        /*0092*/ 	.short	(.L_70 - .L_69)
	.align		4
.L_69:
        /*0094*/ 	.word	index@(_ZN3cub18CUB_300001_SM_10006detail10radix_sort30DeviceRadixSortHistogramKernelINS1_5radix10policy_hubIjNS0_8NullTypeEyE10Policy1000ELNS0_9SortOrderE0EjyNS1_21identity_decomposer_tEEEvPT2_PKT1_SB_iiT3_)
        /*0098*/ 	.word	0x00000020


	//----- nvinfo : EIATTR_FRAME_SIZE
	.align		4
.L_70:
        /*009c*/ 	.byte	0x04, 0x11
        /*009e*/ 	.short	(.L_72 - .L_71)
	.align		4
.L_71:
        /*00a0*/ 	.word	index@(_ZN3cub18CUB_300001_SM_10006detail10radix_sort30DeviceRadixSortHistogramKernelINS1_5radix10policy_hubIjNS0_8NullTypeEyE10Policy1000ELNS0_9SortOrderE0EjyNS1_21identity_decomposer_tEEEvPT2_PKT1_SB_iiT3_)
        /*00a4*/ 	.word	0x00000000


	//----- nvinfo : EIATTR_REGCOUNT
	.align		4
.L_72:
        /*00a8*/ 	.byte	0x04, 0x2f
        /*00aa*/ 	.short	(.L_74 - .L_73)
	.align		4
.L_73:
        /*00ac*/ 	.word	index@(_ZN3cub18CUB_300001_SM_10006detail10radix_sort33DeviceRadixSortExclusiveSumKernelINS1_5radix10policy_hubIjNS0_8NullTypeEyE10Policy1000EyEEvPT0_)
        /*00b0*/ 	.word	0x00000020


	//----- nvinfo : EIATTR_FRAME_SIZE
	.align		4
.L_74:
        /*00b4*/ 	.byte	0x04, 0x11
        /*00b6*/ 	.short	(.L_76 - .L_75)
	.align		4
.L_75:
        /*00b8*/ 	.word	index@(_ZN3cub18CUB_300001_SM_10006detail10radix_sort33DeviceRadixSortExclusiveSumKernelINS1_5radix10policy_hubIjNS0_8NullTypeEyE10Policy1000EyEEvPT0_)
        /*00bc*/ 	.word	0x00000000


	//----- nvinfo : EIATTR_REGCOUNT
	.align		4
.L_76:
        /*00c0*/ 	.byte	0x04, 0x2f
        /*00c2*/ 	.short	(.L_78 - .L_77)
	.align		4
.L_77:
        /*00c4*/ 	.word	index@(_ZN3cub18CUB_300001_SM_10006detail10radix_sort29DeviceRadixSortOnesweepKernelINS1_5radix10policy_hubIjNS0_8NullTypeEyE10Policy1000ELNS0_9SortOrderE0EjS6_yiiNS1_21identity_decomposer_tEEEvPT5_SC_PT3_PKSD_PT1_PKSH_PT2_PKSL_T4_iiT6_)
        /*00c8*/ 	.word	0x00000050


	//----- nvinfo : EIATTR_FRAME_SIZE
	.align		4
.L_78:
        /*00cc*/ 	.byte	0x04, 0x11
        /*00ce*/ 	.short	(.L_80 - .L_79)
	.align		4
.L_79:
        /*00d0*/ 	.word	index@(_ZN3cub18CUB_300001_SM_10006detail10radix_sort29DeviceRadixSortOnesweepKernelINS1_5radix10policy_hubIjNS0_8NullTypeEyE10Policy1000ELNS0_9SortOrderE0EjS6_yiiNS1_21identity_decomposer_tEEEvPT5_SC_PT3_PKSD_PT1_PKSH_PT2_PKSL_T4_iiT6_)
        /*00d4*/ 	.word	0x00000010


	//----- nvinfo : EIATTR_MIN_STACK_SIZE
	.align		4
.L_80:
        /*00d8*/ 	.byte	0x04, 0x12
        /*00da*/ 	.short	(.L_82 - .L_81)
	.align		4
.L_81:
        /*00dc*/ 	.word	index@(_ZN3cub18CUB_300001_SM_10006detail10radix_sort29DeviceRadixSortOnesweepKernelINS1_5radix10policy_hubIjNS0_8NullTypeEyE10Policy1000ELNS0_9SortOrderE0EjS6_yiiNS1_21identity_decomposer_tEEEvPT5_SC_PT3_PKSD_PT1_PKSH_PT2_PKSL_T4_iiT6_)
        /*00e0*/ 	.word	0x00000010


	//----- nvinfo : EIATTR_MIN_STACK_SIZE
	.align		4
.L_82:
        /*00e4*/ 	.byte	0x04, 0x12
        /*00e6*/ 	.short	(.L_84 - .L_83)
	.align		4
.L_83:
        /*00e8*/ 	.word	index@(_ZN3cub18CUB_300001_SM_10006detail10radix_sort33DeviceRadixSortExclusiveSumKernelINS1_5radix10policy_hubIjNS0_8NullTypeEyE10Policy1000EyEEvPT0_)
        /*00ec*/ 	.word	0x00000000


	//----- nvinfo : EIATTR_MIN_STACK_SIZE
	.align		4
.L_84:
        /*00f0*/ 	.byte	0x04, 0x12
        /*00f2*/ 	.short	(.L_86 - .L_85)
	.align		4
.L_85:
        /*00f4*/ 	.word	index@(_ZN3cub18CUB_300001_SM_10006detail10radix_sort30DeviceRadixSortHistogramKernelINS1_5radix10policy_hubIjNS0_8NullTypeEyE10Policy1000ELNS0_9SortOrderE0EjyNS1_21identity_decomposer_tEEEvPT2_PKT1_SB_iiT3_)
        /*00f8*/ 	.word	0x00000000


	//----- nvinfo : EIATTR_MIN_STACK_SIZE
	.align		4
.L_86:
        /*00fc*/ 	.byte	0x04, 0x12
        /*00fe*/ 	.short	(.L_88 - .L_87)
	.align		4
.L_87:
        /*0100*/ 	.word	index@(_ZN3cub18CUB_300001_SM_10006detail10radix_sort31DeviceRadixSortSingleTileKernelINS1_5radix10policy_hubIjNS0_8NullTypeEyE10Policy1000ELNS0_9SortOrderE0EjS6_yNS1_21identity_decomposer_tEEEvPKT1_PSB_PKT2_PSF_T3_iiT4_)
        /*0104*/ 	.word	0x00000000


	//----- nvinfo : EIATTR_MIN_STACK_SIZE
	.align		4
.L_88:
        /*0108*/ 	.byte	0x04, 0x12
        /*010a*/ 	.short	(.L_90 - .L_89)
	.align		4
.L_89:
        /*010c*/ 	.word	index@(_ZN3cub18CUB_300001_SM_10006detail11EmptyKernelIvEEvv)
        /*0110*/ 	.word	0x00000000


	//----- nvinfo : EIATTR_MIN_STACK_SIZE
	.align		4
.L_90:
        /*0114*/ 	.byte	0x04, 0x12
        /*0116*/ 	.short	(.L_92 - .L_91)
	.align		4
.L_91:
        /*0118*/ 	.word	index@(_Z9k_scatterPjS_S_S_iij)
        /*011c*/ 	.word	0x00000000


	//----- nvinfo : EIATTR_MIN_STACK_SIZE
	.align		4
.L_92:
        /*0120*/ 	.byte	0x04, 0x12
        /*0122*/ 	.short	(.L_94 - .L_93)
	.align		4
.L_93:
        /*0124*/ 	.word	index@(_Z6k_scanPjj)
        /*0128*/ 	.word	0x00000000


	//----- nvinfo : EIATTR_MIN_STACK_SIZE
	.align		4
.L_94:
        /*012c*/ 	.byte	0x04, 0x12
        /*012e*/ 	.short	(.L_96 - .L_95)
	.align		4
.L_95:
        /*0130*/ 	.word	index@(_Z13k_findOffsetsPjS_S_jjj)
        /*0134*/ 	.word	0x00000000


	//----- nvinfo : EIATTR_MIN_STACK_SIZE
	.align		4
.L_96:
        /*0138*/ 	.byte	0x04, 0x12
        /*013a*/ 	.short	(.L_98 - .L_97)
	.align		4
.L_97:
        /*013c*/ 	.word	index@(_Z16k_radixSortBlockPjjjj)
        /*0140*/ 	.word	0x00000000
.L_98:


//--------------------- .nv.compat                --------------------------
	.section	.nv.compat,"",@"SHT_CUDA_COMPAT_INFO"
	.align	4
        /*0000*/ 	.byte	0x02, 0x09, 0x00, 0x00, 0x02, 0x02, 0x01, 0x00, 0x02, 0x05, 0x05, 0x00, 0x03, 0x07, 0x01, 0x01
        /*0010*/ 	.byte	0x02, 0x03, 0x00, 0x00, 0x02, 0x06, 0x01, 0x00, 0x04, 0x0b, 0x08, 0x00, 0x09, 0x00, 0x00, 0x00
        /*0020*/ 	.byte	0x00, 0x00, 0x00, 0x00


//--------------------- .nv.info._ZN3cub18CUB_300001_SM_10006detail10radix_sort29DeviceRadixSortOnesweepKernelINS1_5radix10policy_hubIjNS0_8NullTypeEyE10Policy1000ELNS0_9SortOrderE0EjS6_yiiNS1_21identity_decomposer_tEEEvPT5_SC_PT3_PKSD_PT1_PKSH_PT2_PKSL_T4_iiT6_ --------------------------
	.section	.nv.info._ZN3cub18CUB_300001_SM_10006detail10radix_sort29DeviceRadixSortOnesweepKernelINS1_5radix10policy_hubIjNS0_8NullTypeEyE10Policy1000ELNS0_9SortOrderE0EjS6_yiiNS1_21identity_decomposer_tEEEvPT5_SC_PT3_PKSD_PT1_PKSH_PT2_PKSL_T4_iiT6_,"",@"SHT_CUDA_INFO"
	.sectionflags	@""
	.align	4


	//----- nvinfo : EIATTR_CUDA_API_VERSION
	.align		4
        /*0000*/ 	.byte	0x04, 0x37
        /*0002*/ 	.short	(.L_100 - .L_99)
.L_99:
        /*0004*/ 	.word	0x00000082


	//----- nvinfo : EIATTR_KPARAM_INFO
	.align		4
.L_100:
        /*0008*/ 	.byte	0x04, 0x17
        /*000a*/ 	.short	(.L_102 - .L_101)
.L_101:
        /*000c*/ 	.word	0x00000000
        /*0010*/ 	.short	0x000b
        /*0012*/ 	.short	0x004c
        /*0014*/ 	.byte	0x00, 0xf0, 0x05, 0x00


	//----- nvinfo : EIATTR_KPARAM_INFO
	.align		4
.L_102:
        /*0018*/ 	.byte	0x04, 0x17
        /*001a*/ 	.short	(.L_104 - .L_103)
.L_103:
        /*001c*/ 	.word	0x00000000
        /*0020*/ 	.short	0x000a
        /*0022*/ 	.short	0x0048
        /*0024*/ 	.byte	0x00, 0xf0, 0x11, 0x00


	//----- nvinfo : EIATTR_KPARAM_INFO
	.align		4
.L_104:
        /*0028*/ 	.byte	0x04, 0x17
        /*002a*/ 	.short	(.L_106 - .L_105)
.L_105:
        /*002c*/ 	.word	0x00000000
        /*0030*/ 	.short	0x0009
        /*0032*/ 	.short	0x0044
        /*0034*/ 	.byte	0x00, 0xf0, 0x11, 0x00


	//----- nvinfo : EIATTR_KPARAM_INFO
	.align		4
.L_106:
        /*0038*/ 	.byte	0x04, 0x17
        /*003a*/ 	.short	(.L_108 - .L_107)
.L_107:
        /*003c*/ 	.word	0x00000000
        /*0040*/ 	.short	0x0008
        /*0042*/ 	.short	0x0040
        /*0044*/ 	.byte	0x00, 0xf0, 0x11, 0x00


	//----- nvinfo : EIATTR_KPARAM_INFO
	.align		4
.L_108:
        /*0048*/ 	.byte	0x04, 0x17
        /*004a*/ 	.short	(.L_110 - .L_109)
.L_109:
        /*004c*/ 	.word	0x00000000
        /*0050*/ 	.short	0x0007
        /*0052*/ 	.short	0x0038
        /*0054*/ 	.byte	0x00, 0xf5, 0x21, 0x00


	//----- nvinfo : EIATTR_KPARAM_INFO
	.align		4
.L_110:
        /*0058*/ 	.byte	0x04, 0x17
        /*005a*/ 	.short	(.L_112 - .L_111)
.L_111:
        /*005c*/ 	.word	0x00000000
        /*0060*/ 	.short	0x0006
        /*0062*/ 	.short	0x0030
        /*0064*/ 	.byte	0x00, 0xf5, 0x21, 0x00


	//----- nvinfo : EIATTR_KPARAM_INFO
	.align		4
.L_112:
        /*0068*/ 	.byte	0x04, 0x17
        /*006a*/ 	.short	(.L_114 - .L_113)
.L_113:
        /*006c*/ 	.word	0x00000000
        /*0070*/ 	.short	0x0005
        /*0072*/ 	.short	0x0028
        /*0074*/ 	.byte	0x00, 0xf5, 0x21, 0x00


	//----- nvinfo : EIATTR_KPARAM_INFO
	.align		4
.L_114:
        /*0078*/ 	.byte	0x04, 0x17
        /*007a*/ 	.short	(.L_116 - .L_115)
.L_115:
        /*007c*/ 	.word	0x00000000
        /*0080*/ 	.short	0x0004
        /*0082*/ 	.short	0x0020
        /*0084*/ 	.byte	0x00, 0xf5, 0x21, 0x00


	//----- nvinfo : EIATTR_KPARAM_INFO
	.align		4
.L_116:
        /*0088*/ 	.byte	0x04, 0x17
        /*008a*/ 	.short	(.L_118 - .L_117)
.L_117:
        /*008c*/ 	.word	0x00000000
        /*0090*/ 	.short	0x0003
        /*0092*/ 	.short	0x0018
        /*0094*/ 	.byte	0x00, 0xf5, 0x21, 0x00


	//----- nvinfo : EIATTR_KPARAM_INFO
	.align		4
.L_118:
        /*0098*/ 	.byte	0x04, 0x17
        /*009a*/ 	.short	(.L_120 - .L_119)
.L_119:
        /*009c*/ 	.word	0x00000000
        /*00a0*/ 	.short	0x0002
        /*00a2*/ 	.short	0x0010
        /*00a4*/ 	.byte	0x00, 0xf5, 0x21, 0x00


	//----- nvinfo : EIATTR_KPARAM_INFO
	.align		4
.L_120:
        /*00a8*/ 	.byte	0x04, 0x17
        /*00aa*/ 	.short	(.L_122 - .L_121)
.L_121:
        /*00ac*/ 	.word	0x00000000
        /*00b0*/ 	.short	0x0001
        /*00b2*/ 	.short	0x0008
        /*00b4*/ 	.byte	0x00, 0xf5, 0x21, 0x00


	//----- nvinfo : EIATTR_KPARAM_INFO
	.align		4
.L_122:
        /*00b8*/ 	.byte	0x04, 0x17
        /*00ba*/ 	.short	(.L_124 - .L_123)
.L_123:
        /*00bc*/ 	.word	0x00000000
        /*00c0*/ 	.short	0x0000
        /*00c2*/ 	.short	0x0000
        /*00c4*/ 	.byte	0x00, 0xf5, 0x21, 0x00


	//----- nvinfo : EIATTR_SPARSE_MMA_MASK
	.align		4
.L_124:
        /*00c8*/ 	.byte	0x03, 0x50
        /*00ca*/ 	.short	0x0000


	//----- nvinfo : EIATTR_MAXREG_COUNT
	.align		4
        /*00cc*/ 	.byte	0x03, 0x1b
        /*00ce*/ 	.short	0x00a8


	//----- nvinfo : EIATTR_NUM_BARRIERS
	.align		4
        /*00d0*/ 	.byte	0x02, 0x4c
        /*00d2*/ 	.byte	0x01
	.zero		1


	//----- nvinfo : EIATTR_ANNOTATIONS
	.align		4
        /*00d4*/ 	.byte	0x04, 0x55
        /*00d6*/ 	.short	(.L_126 - .L_125)


	//   ....[0]....
.L_125:
        /*00d8*/ 	.word	0x00000001
        /*00dc*/ 	.byte	0x40, 0x0e, 0x00, 0x00, 0x01, 0x00, 0x00, 0x00, 0x20, 0x10, 0x00, 0x00, 0x01, 0x00, 0x00, 0x00
        /*00ec*/ 	.byte	0xa0, 0x10, 0x00, 0x00, 0x01, 0x00, 0x00, 0x00, 0x00, 0x25, 0x00, 0x00, 0x01, 0x00, 0x00, 0x00
        /*00fc*/ 	.byte	0xc0, 0x39, 0x00, 0x00, 0x01, 0x00, 0x00, 0x00, 0x00, 0x3c, 0x00, 0x00, 0x01, 0x00, 0x00, 0x00
        /*010c*/ 	.byte	0x20, 0x52, 0x00, 0x00


	//----- nvinfo : EIATTR_MERCURY_ISA_VERSION
	.align		4
.L_126:
        /*0110*/ 	.byte	0x03, 0x5f
        /*0112*/ 	.short	0x0101


	//----- nvinfo : EIATTR_COOP_GROUP_MASK_REGIDS
	.align		4
        /*0114*/ 	.byte	0x04, 0x29
        /*0116*/ 	.short	(.L_128 - .L_127)


	//   ....[0]....
.L_127:
        /*0118*/ 	.word	0xffffffff


	//   ....[1]....
        /*011c*/ 	.word	0x05000000


	//   ....[2]....
        /*0120*/ 	.word	0xffffffff


	//   ....[3]....
        /*0124*/ 	.word	0xffffffff


	//   ....[4]....
        /*0128*/ 	.word	0xffffffff


	//   ....[5]....
        /*012c*/ 	.word	0xffffffff


	//   ....[6]....
        /*0130*/ 	.word	0xffffffff


	//   ....[7]....
        /*0134*/ 	.word	0xffffffff


	//   ....[8]....
        /*0138*/ 	.word	0xffffffff


	//   ....[9]....
        /*013c*/ 	.word	0xffffffff


	//   ....[10]....
        /*0140*/ 	.word	0xffffffff


	//   ....[11]....
        /*0144*/ 	.word	0xffffffff


	//   ....[12]....
        /*0148*/ 	.word	0xffffffff


	//   ....[13]....
        /*014c*/ 	.word	0xffffffff


	//   ....[14]....
        /*0150*/ 	.word	0xffffffff


	//   ....[15]....
        /*0154*/ 	.word	0xffffffff


	//   ....[16]....
        /*0158*/ 	.word	0xffffffff


	//   ....[17]....
        /*015c*/ 	.word	0xffffffff


	//   ....[18]....
        /*0160*/ 	.word	0xffffffff


	//   ....[19]....
        /*0164*/ 	.word	0xffffffff


	//   ....[20]....
        /*0168*/ 	.word	0xffffffff


	//   ....[21]....
        /*016c*/ 	.word	0xffffffff


	//   ....[22]....
        /*0170*/ 	.word	0xffffffff


	//   ....[23]....
        /*0174*/ 	.word	0xffffffff


	//   ....[24]....
        /*0178*/ 	.word	0xffffffff


	//   ....[25]....
        /*017c*/ 	.word	0xffffffff


	//   ....[26]....
        /*0180*/ 	.word	0xffffffff


	//   ....[27]....
        /*0184*/ 	.word	0xffffffff


	//   ....[28]....
        /*0188*/ 	.word	0xffffffff


	//   ....[29]....
        /*018c*/ 	.word	0xffffffff


	//   ....[30]....
        /*0190*/ 	.word	0xffffffff


	//   ....[31]....
        /*0194*/ 	.word	0xffffffff


	//   ....[32]....
        /*0198*/ 	.word	0xffffffff


	//   ....[33]....
        /*019c*/ 	.word	0xffffffff


	//   ....[34]....
        /*01a0*/ 	.word	0xffffffff


	//   ....[35]....
        /*01a4*/ 	.word	0xffffffff


	//   ....[36]....
        /*01a8*/ 	.word	0xffffffff


	//   ....[37]....
        /*01ac*/ 	.word	0xffffffff


	//   ....[38]....
        /*01b0*/ 	.word	0xffffffff


	//   ....[39]....
        /*01b4*/ 	.word	0xffffffff


	//   ....[40]....
        /*01b8*/ 	.word	0xffffffff


	//   ....[41]....
        /*01bc*/ 	.word	0xffffffff


	//   ....[42]....
        /*01c0*/ 	.word	0xffffffff


	//   ....[43]....
        /*01c4*/ 	.word	0xffffffff


	//   ....[44]....
        /*01c8*/ 	.word	0xffffffff


	//   ....[45]....
        /*01cc*/ 	.word	0xffffffff


	//   ....[46]....
        /*01d0*/ 	.word	0xffffffff


	//   ....[47]....
        /*01d4*/ 	.word	0xffffffff


	//   ....[48]....
        /*01d8*/ 	.word	0xffffffff


	//   ....[49]....
        /*01dc*/ 	.word	0xffffffff


	//   ....[50]....
        /*01e0*/ 	.word	0xffffffff


	//   ....[51]....
        /*01e4*/ 	.word	0xffffffff


	//   ....[52]....
        /*01e8*/ 	.word	0xffffffff


	//   ....[53]....
        /*01ec*/ 	.word	0xffffffff


	//   ....[54]....
        /*01f0*/ 	.word	0xffffffff


	//   ....[55]....
        /*01f4*/ 	.word	0xffffffff


	//   ....[56]....
        /*01f8*/ 	.word	0xffffffff


	//   ....[57]....
        /*01fc*/ 	.word	0xffffffff


	//   ....[58]....
        /*0200*/ 	.word	0xffffffff


	//   ....[59]....
        /*0204*/ 	.word	0xffffffff


	//   ....[60]....
        /*0208*/ 	.word	0xffffffff


	//   ....[61]....
        /*020c*/ 	.word	0xffffffff


	//   ....[62]....
        /*0210*/ 	.word	0xffffffff


	//   ....[63]....
        /*0214*/ 	.word	0xffffffff


	//   ....[64]....
        /*0218*/ 	.word	0xffffffff


	//   ....[65]....
        /*021c*/ 	.word	0xffffffff


	//   ....[66]....
        /*0220*/ 	.word	0xffffffff


	//   ....[67]....
        /*0224*/ 	.word	0xffffffff


	//   ....[68]....
        /*0228*/ 	.word	0xffffffff


	//   ....[69]....
        /*022c*/ 	.word	0xffffffff


	//   ....[70]....
        /*0230*/ 	.word	0xffffffff


	//   ....[71]....
        /*0234*/ 	.word	0xffffffff


	//   ....[72]....
        /*0238*/ 	.word	0xffffffff


	//   ....[73]....
        /*023c*/ 	.word	0xffffffff


	//   ....[74]....
        /*0240*/ 	.word	0xffffffff


	//   ....[75]....
        /*0244*/ 	.word	0xffffffff


	//   ....[76]....
        /*0248*/ 	.word	0xffffffff


	//   ....[77]....
        /*024c*/ 	.word	0xffffffff


	//   ....[78]....
        /*0250*/ 	.word	0xffffffff


	//   ....[79]....
        /*0254*/ 	.word	0xffffffff


	//   ....[80]....
        /*0258*/ 	.word	0xffffffff


	//   ....[81]....
        /*025c*/ 	.word	0xffffffff


	//   ....[82]....
        /*0260*/ 	.word	0xffffffff


	//   ....[83]....
        /*0264*/ 	.word	0xffffffff


	//   ....[84]....
        /*0268*/ 	.word	0xffffffff


	//   ....[85]....
        /*026c*/ 	.word	0xffffffff


	//   ....[86]....
        /*0270*/ 	.word	0xffffffff


	//   ....[87]....
        /*0274*/ 	.word	0xffffffff


	//   ....[88]....
        /*0278*/ 	.word	0xffffffff


	//   ....[89]....
        /*027c*/ 	.word	0xffffffff


	//   ....[90]....
        /*0280*/ 	.word	0xffffffff


	//   ....[91]....
        /*0284*/ 	.word	0xffffffff


	//   ....[92]....
        /*0288*/ 	.word	0xffffffff


	//   ....[93]....
        /*028c*/ 	.word	0xffffffff


	//   ....[94]....
        /*0290*/ 	.word	0xffffffff


	//   ....[95]....
        /*0294*/ 	.word	0xffffffff


	//   ....[96]....
        /*0298*/ 	.word	0xffffffff


	//   ....[97]....
        /*029c*/ 	.word	0xffffffff


	//   ....[98]....
        /*02a0*/ 	.word	0xffffffff


	//   ....[99]....
        /*02a4*/ 	.word	0xffffffff


	//   ....[100]....
        /*02a8*/ 	.word	0xffffffff


	//   ....[101]....
        /*02ac*/ 	.word	0xffffffff


	//   ....[102]....
        /*02b0*/ 	.word	0xffffffff


	//   ....[103]....
        /*02b4*/ 	.word	0xffffffff


	//   ....[104]....
        /*02b8*/ 	.word	0xffffffff


	//   ....[105]....
        /*02bc*/ 	.word	0xffffffff


	//   ....[106]....
        /*02c0*/ 	.word	0xffffffff


	//   ....[107]....
        /*02c4*/ 	.word	0xffffffff


	//   ....[108]....
        /*02c8*/ 	.word	0xffffffff


	//   ....[109]....
        /*02cc*/ 	.word	0xffffffff


	//   ....[110]....
        /*02d0*/ 	.word	0xffffffff


	//   ....[111]....
        /*02d4*/ 	.word	0xffffffff


	//   ....[112]....
        /*02d8*/ 	.word	0xffffffff


	//   ....[113]....
        /*02dc*/ 	.word	0xffffffff


	//   ....[114]....
        /*02e0*/ 	.word	0xffffffff


	//   ....[115]....
        /*02e4*/ 	.word	0xffffffff


	//   ....[116]....
        /*02e8*/ 	.word	0xffffffff


	//   ....[117]....
        /*02ec*/ 	.word	0xffffffff


	//   ....[118]....
        /*02f0*/ 	.word	0xffffffff


	//   ....[119]....
        /*02f4*/ 	.word	0xffffffff


	//   ....[120]....
        /*02f8*/ 	.word	0xffffffff


	//   ....[121]....
        /*02fc*/ 	.word	0xffffffff


	//   ....[122]....
        /*0300*/ 	.word	0xffffffff


	//   ....[123]....
        /*0304*/ 	.word	0xffffffff


	//   ....[124]....
        /*0308*/ 	.word	0xffffffff


	//   ....[125]....
        /*030c*/ 	.word	0xffffffff


	//   ....[126]....
        /*0310*/ 	.word	0xffffffff


	//   ....[127]....
        /*0314*/ 	.word	0xffffffff


	//   ....[128]....
        /*0318*/ 	.word	0xffffffff


	//   ....[129]....
        /*031c*/ 	.word	0xffffffff


	//   ....[130]....
        /*0320*/ 	.word	0xffffffff


	//   ....[131]....
        /*0324*/ 	.word	0xffffffff


	//   ....[132]....
        /*0328*/ 	.word	0xffffffff


	//   ....[133]....
        /*032c*/ 	.word	0xffffffff


	//   ....[134]....
        /*0330*/ 	.word	0xffffffff


	//   ....[135]....
        /*0334*/ 	.word	0xffffffff


	//   ....[136]....
        /*0338*/ 	.word	0xffffffff


	//   ....[137]....
        /*033c*/ 	.word	0xffffffff


	//   ....[138]....
        /*0340*/ 	.word	0xffffffff


	//   ....[139]....
        /*0344*/ 	.word	0xffffffff


	//   ....[140]....
        /*0348*/ 	.word	0xffffffff


	//   ....[141]....
        /*034c*/ 	.word	0xffffffff


	//   ....[142]....
        /*0350*/ 	.word	0xffffffff


	//   ....[143]....
        /*0354*/ 	.word	0xffffffff


	//   ....[144]....
        /*0358*/ 	.word	0xffffffff


	//   ....[145]....
        /*035c*/ 	.word	0xffffffff


	//   ....[146]....
        /*0360*/ 	.word	0xffffffff


	//   ....[147]....
        /*0364*/ 	.word	0xffffffff


	//   ....[148]....
        /*0368*/ 	.word	0xffffffff


	//   ....[149]....
        /*036c*/ 	.word	0xffffffff


	//   ....[150]....
        /*0370*/ 	.word	0xffffffff


	//   ....[151]....
        /*0374*/ 	.word	0xffffffff


	//   ....[152]....
        /*0378*/ 	.word	0xffffffff


	//   ....[153]....
        /*037c*/ 	.word	0xffffffff


	//   ....[154]....
        /*0380*/ 	.word	0xffffffff


	//   ....[155]....
        /*0384*/ 	.word	0xffffffff


	//   ....[156]....
        /*0388*/ 	.word	0xffffffff


	//   ....[157]....
        /*038c*/ 	.word	0xffffffff


	//   ....[158]....
        /*0390*/ 	.word	0xffffffff


	//   ....[159]....
        /*0394*/ 	.word	0xffffffff


	//   ....[160]....
        /*0398*/ 	.word	0xffffffff


	//   ....[161]....
        /*039c*/ 	.word	0xffffffff


	//   ....[162]....
        /*03a0*/ 	.word	0xffffffff


	//   ....[163]....
        /*03a4*/ 	.word	0xffffffff


	//   ....[164]....
        /*03a8*/ 	.word	0xffffffff


	//   ....[165]....
        /*03ac*/ 	.word	0xffffffff


	//   ....[166]....
        /*03b0*/ 	.word	0xffffffff


	//   ....[167]....
        /*03b4*/ 	.word	0xffffffff


	//   ....[168]....
        /*03b8*/ 	.word	0xffffffff


	//   ....[169]....
        /*03bc*/ 	.word	0xffffffff


	//   ....[170]....
        /*03c0*/ 	.word	0xffffffff


	//   ....[171]....
        /*03c4*/ 	.word	0xffffffff


	//   ....[172]....
        /*03c8*/ 	.word	0xffffffff


	//   ....[173]....
        /*03cc*/ 	.word	0xffffffff


	//   ....[174]....
        /*03d0*/ 	.word	0xffffffff


	//   ....[175]....
        /*03d4*/ 	.word	0xffffffff


	//   ....[176]....
        /*03d8*/ 	.word	0xffffffff


	//   ....[177]....
        /*03dc*/ 	.word	0xffffffff


	//   ....[178]....
        /*03e0*/ 	.word	0x05000002


	//   ....[179]....
        /*03e4*/ 	.word	0xffffffff


	//   ....[180]....
        /*03e8*/ 	.word	0xffffffff


	//   ....[181]....
        /*03ec*/ 	.word	0xffffffff


	//   ....[182]....
        /*03f0*/ 	.word	0xffffffff


	//   ....[183]....
        /*03f4*/ 	.word	0xffffffff


	//   ....[184]....
        /*03f8*/ 	.word	0xffffffff


	//   ....[185]....
        /*03fc*/ 	.word	0xffffffff


	//   ....[186]....
        /*0400*/ 	.word	0xffffffff


	//   ....[187]....
        /*0404*/ 	.word	0xffffffff


	//   ....[188]....
        /*0408*/ 	.word	0xffffffff


	//   ....[189]....
        /*040c*/ 	.word	0xffffffff


	//   ....[190]....
        /*0410*/ 	.word	0xffffffff


	//   ....[191]....
        /*0414*/ 	.word	0xffffffff


	//   ....[192]....
        /*0418*/ 	.word	0xffffffff


	//   ....[193]....
        /*041c*/ 	.word	0xffffffff


	//   ....[194]....
        /*0420*/ 	.word	0xffffffff


	//   ....[195]....
        /*0424*/ 	.word	0xffffffff


	//   ....[196]....
        /*0428*/ 	.word	0xffffffff


	//   ....[197]....
        /*042c*/ 	.word	0xffffffff


	//   ....[198]....
        /*0430*/ 	.word	0xffffffff


	//   ....[199]....
        /*0434*/ 	.word	0xffffffff


	//   ....[200]....
        /*0438*/ 	.word	0xffffffff


	//   ....[201]....
        /*043c*/ 	.word	0xffffffff


	//   ....[202]....
        /*0440*/ 	.word	0xffffffff


	//   ....[203]....
        /*0444*/ 	.word	0xffffffff


	//   ....[204]....
        /*0448*/ 	.word	0xffffffff


	//   ....[205]....
        /*044c*/ 	.word	0xffffffff


	//   ....[206]....
        /*0450*/ 	.word	0xffffffff


	//   ....[207]....
        /*0454*/ 	.word	0xffffffff


	//   ....[208]....
        /*0458*/ 	.word	0xffffffff


	//   ....[209]....
        /*045c*/ 	.word	0xffffffff


	//   ....[210]....
        /*0460*/ 	.word	0xffffffff


	//   ....[211]....
        /*0464*/ 	.word	0xffffffff


	//   ....[212]....
        /*0468*/ 	.word	0xffffffff


	//   ....[213]....
        /*046c*/ 	.word	0xffffffff


	//   ....[214]....
        /*0470*/ 	.word	0xffffffff


	//   ....[215]....
        /*0474*/ 	.word	0xffffffff


	//   ....[216]....
        /*0478*/ 	.word	0xffffffff


	//   ....[217]....
        /*047c*/ 	.word	0x0500004c


	//   ....[218]....
        /*0480*/ 	.word	0x0500004c


	//   ....[219]....
        /*0484*/ 	.word	0x0500004c


	//   ....[220]....
        /*0488*/ 	.word	0x0500004c


	//   ....[221]....
        /*048c*/ 	.word	0x0500004c


	//----- nvinfo : EIATTR_COOP_GROUP_INSTR_OFFSETS
	.align		4
.L_128:
        /*0490*/ 	.byte	0x04, 0x28
        /*0492*/ 	.short	(.L_130 - .L_129)


	//   ....[0]....
.L_129:
        /*0494*/ 	.word	0x00000f20


	//   ....[1]....
        /*0498*/ 	.word	0x00001870


	//   ....[2]....
        /*049c*/ 	.word	0x000022e0


	//   ....[3]....
        /*04a0*/ 	.word	0x00002300


	//   ....[4]....
        /*04a4*/ 	.word	0x00002320


	//   ....[5]....
        /*04a8*/ 	.word	0x00002340


	//   ....[6]....
        /*04ac*/ 	.word	0x00002360


	//   ....[7]....
        /*04b0*/ 	.word	0x00002850


	//   ....[8]....
        /*04b4*/ 	.word	0x00002860


	//   ....[9]....
        /*04b8*/ 	.word	0x00002880


	//   ....[10]....
        /*04bc*/ 	.word	0x000028a0


	//   ....[11]....
        /*04c0*/ 	.word	0x000028f0


	//   ....[12]....
        /*04c4*/ 	.word	0x00002920


	//   ....[13]....
        /*04c8*/ 	.word	0x00002960


	//   ....[14]....
        /*04cc*/ 	.word	0x000029a0


	//   ....[15]....
        /*04d0*/ 	.word	0x00002a70


	//   ....[16]....
        /*04d4*/ 	.word	0x00002ad0


	//   ....[17]....
        /*04d8*/ 	.word	0x00002ae0


	//   ....[18]....
        /*04dc*/ 	.word	0x00002b10


	//   ....[19]....
        /*04e0*/ 	.word	0x00002b40


	//   ....[20]....
        /*04e4*/ 	.word	0x00002b80


	//   ....[21]....
        /*04e8*/ 	.word	0x00002ba0


	//   ....[22]....
        /*04ec*/ 	.word	0x00002be0


	//   ....[23]....
        /*04f0*/ 	.word	0x00002c00


	//   ....[24]....
        /*04f4*/ 	.word	0x00002ce0


	//   ....[25]....
        /*04f8*/ 	.word	0x00002cf0


	//   ....[26]....
        /*04fc*/ 	.word	0x00002d20


	//   ....[27]....
        /*0500*/ 	.word	0x00002d50


	//   ....[28]....
        /*0504*/ 	.word	0x00002d90


	//   ....[29]....
        /*0508*/ 	.word	0x00002db0


	//   ....[30]....
        /*050c*/ 	.word	0x00002df0


	//   ....[31]....
        /*0510*/ 	.word	0x00002e10


	//   ....[32]....
        /*0514*/ 	.word	0x00002e70


	//   ....[33]....
        /*0518*/ 	.word	0x00002f00


	//   ....[34]....
        /*051c*/ 	.word	0x00002f20


	//   ....[35]....
        /*0520*/ 	.word	0x00002f30


	//   ....[36]....
        /*0524*/ 	.word	0x00002f60


	//   ....[37]....
        /*0528*/ 	.word	0x00002f90


	//   ....[38]....
        /*052c*/ 	.word	0x00002fd0


	//   ....[39]....
        /*0530*/ 	.word	0x00002ff0


	//   ....[40]....
        /*0534*/ 	.word	0x00003030


	//   ....[41]....
        /*0538*/ 	.word	0x00003050


	//   ....[42]....
        /*053c*/ 	.word	0x00003130


	//   ....[43]....
        /*0540*/ 	.word	0x00003160


	//   ....[44]....
        /*0544*/ 	.word	0x00003170


	//   ....[45]....
        /*0548*/ 	.word	0x000031a0


	//   ....[46]....
        /*054c*/ 	.word	0x000031d0


	//   ....[47]....
        /*0550*/ 	.word	0x00003210


	//   ....[48]....
        /*0554*/ 	.word	0x00003230


	//   ....[49]....
        /*0558*/ 	.word	0x00003270


	//   ....[50]....
        /*055c*/ 	.word	0x00003290


	//   ....[51]....
        /*0560*/ 	.word	0x00003360


	//   ....[52]....
        /*0564*/ 	.word	0x00003380


	//   ....[53]....
        /*0568*/ 	.word	0x00003390


	//   ....[54]....
        /*056c*/ 	.word	0x000033c0


	//   ....[55]....
        /*0570*/ 	.word	0x000033f0


	//   ....[56]....
        /*0574*/ 	.word	0x00003430


	//   ....[57]....
        /*0578*/ 	.word	0x00003450


	//   ....[58]....
        /*057c*/ 	.word	0x00003490


	//   ....[59]....
        /*0580*/ 	.word	0x000034b0


	//   ....[60]....
        /*0584*/ 	.word	0x00003590


	//   ....[61]....
        /*0588*/ 	.word	0x000035b0


	//   ....[62]....
        /*058c*/ 	.word	0x000035c0


	//   ....[63]....
        /*0590*/ 	.word	0x000035f0


	//   ....[64]....
        /*0594*/ 	.word	0x00003620


	//   ....[65]....
        /*0598*/ 	.word	0x00003670


	//   ....[66]....
        /*059c*/ 	.word	0x00003690


	//   ....[67]....
        /*05a0*/ 	.word	0x000036d0


	//   ....[68]....
        /*05a4*/ 	.word	0x000036f0


	//   ....[69]....
        /*05a8*/ 	.word	0x000037c0


	//   ....[70]....
        /*05ac*/ 	.word	0x000037e0


	//   ....[71]....
        /*05b0*/ 	.word	0x000037f0


	//   ....[72]....
        /*05b4*/ 	.word	0x00003820


	//   ....[73]....
        /*05b8*/ 	.word	0x00003850


	//   ....[74]....
        /*05bc*/ 	.word	0x00003890


	//   ....[75]....
        /*05c0*/ 	.word	0x000038b0


	//   ....[76]....
        /*05c4*/ 	.word	0x000038f0


	//   ....[77]....
        /*05c8*/ 	.word	0x00003910


	//   ....[78]....
        /*05cc*/ 	.word	0x00003a20


	//   ....[79]....
        /*05d0*/ 	.word	0x00003a30


	//   ....[80]....
        /*05d4*/ 	.word	0x00003a60


	//   ....[81]....
        /*05d8*/ 	.word	0x00003a90


	//   ....[82]....
        /*05dc*/ 	.word	0x00003ad0


	//   ....[83]....
        /*05e0*/ 	.word	0x00003ae0


	//   ....[84]....
        /*05e4*/ 	.word	0x00003b00


	//   ....[85]....
        /*05e8*/ 	.word	0x00003b40


	//   ....[86]....
        /*05ec*/ 	.word	0x00003b60


	//   ....[87]....
        /*05f0*/ 	.word	0x00003c50


	//   ....[88]....
        /*05f4*/ 	.word	0x00003c60


	//   ....[89]....
        /*05f8*/ 	.word	0x00003c90


	//   ....[90]....
        /*05fc*/ 	.word	0x00003cc0


	//   ....[91]....
        /*0600*/ 	.word	0x00003d00


	//   ....[92]....
        /*0604*/ 	.word	0x00003d10


	//   ....[93]....
        /*0608*/ 	.word	0x00003d30


	//   ....[94]....
        /*060c*/ 	.word	0x00003d70


	//   ....[95]....
        /*0610*/ 	.word	0x00003d90


	//   ....[96]....
        /*0614*/ 	.word	0x00003e90


	//   ....[97]....
        /*0618*/ 	.word	0x00003ea0


	//   ....[98]....
        /*061c*/ 	.word	0x00003ed0


	//   ....[99]....
        /*0620*/ 	.word	0x00003f00


	//   ....[100]....
        /*0624*/ 	.word	0x00003f40


	//   ....[101]....
        /*0628*/ 	.word	0x00003f50


	//   ....[102]....
        /*062c*/ 	.word	0x00003f70


	//   ....[103]....
        /*0630*/ 	.word	0x00003fb0


	//   ....[104]....
        /*0634*/ 	.word	0x00003fd0


	//   ....[105]....
        /*0638*/ 	.word	0x000040b0


	//   ....[106]....
        /*063c*/ 	.word	0x000040c0


	//   ....[107]....
        /*0640*/ 	.word	0x000040f0


	//   ....[108]....
        /*0644*/ 	.word	0x00004120


	//   ....[109]....
        /*0648*/ 	.word	0x00004160


	//   ....[110]....
        /*064c*/ 	.word	0x00004180


	//   ....[111]....
        /*0650*/ 	.word	0x000041c0


	//   ....[112]....
        /*0654*/ 	.word	0x000041e0


	//   ....[113]....
        /*0658*/ 	.word	0x00004240


	//   ....[114]....
        /*065c*/ 	.word	0x000042f0


	//   ....[115]....
        /*0660*/ 	.word	0x00004300


	//   ....[116]....
        /*0664*/ 	.word	0x00004330


	//   ....[117]....
        /*0668*/ 	.word	0x00004360


	//   ....[118]....
        /*066c*/ 	.word	0x000043a0


	//   ....[119]....
        /*0670*/ 	.word	0x000043b0


	//   ....[120]....
        /*0674*/ 	.word	0x000043d0


	//   ....[121]....
        /*0678*/ 	.word	0x00004410


	//   ....[122]....
        /*067c*/ 	.word	0x00004430


	//   ....[123]....
        /*0680*/ 	.word	0x00004510


	//   ....[124]....
        /*0684*/ 	.word	0x00004520


	//   ....[125]....
        /*0688*/ 	.word	0x00004550


	//   ....[126]....
        /*068c*/ 	.word	0x00004580


	//   ....[127]....
        /*0690*/ 	.word	0x000045c0


	//   ....[128]....
        /*0694*/ 	.word	0x000045d0


	//   ....[129]....
        /*0698*/ 	.word	0x000045f0


	//   ....[130]....
        /*069c*/ 	.word	0x00004630


	//   ....[131]....
        /*06a0*/ 	.word	0x00004650


	//   ....[132]....
        /*06a4*/ 	.word	0x00004750


	//   ....[133]....
        /*06a8*/ 	.word	0x00004760


	//   ....[134]....
        /*06ac*/ 	.word	0x00004790


	//   ....[135]....
        /*06b0*/ 	.word	0x000047c0


	//   ....[136]....
        /*06b4*/ 	.word	0x00004800


	//   ....[137]....
        /*06b8*/ 	.word	0x00004810


	//   ....[138]....
        /*06bc*/ 	.word	0x00004830


	//   ....[139]....
        /*06c0*/ 	.word	0x00004870


	//   ....[140]....
        /*06c4*/ 	.word	0x00004890


	//   ....[141]....
        /*06c8*/ 	.word	0x00004970


	//   ....[142]....
        /*06cc*/ 	.word	0x00004980


	//   ....[143]....
        /*06d0*/ 	.word	0x000049b0


	//   ....[144]....
        /*06d4*/ 	.word	0x000049e0


	//   ....[145]....
        /*06d8*/ 	.word	0x00004a20


	//   ....[146]....
        /*06dc*/ 	.word	0x00004a30


	//   ....[147]....
        /*06e0*/ 	.word	0x00004a50


	//   ....[148]....
        /*06e4*/ 	.word	0x00004a90


	//   ....[149]....
        /*06e8*/ 	.word	0x00004ab0


	//   ....[150]....
        /*06ec*/ 	.word	0x00004bb0


	//   ....[151]....
        /*06f0*/ 	.word	0x00004bc0


	//   ....[152]....
        /*06f4*/ 	.word	0x00004bf0


	//   ....[153]....
        /*06f8*/ 	.word	0x00004c20


	//   ....[154]....
        /*06fc*/ 	.word	0x00004c60


	//   ....[155]....
        /*0700*/ 	.word	0x00004c80


	//   ....[156]....
        /*0704*/ 	.word	0x00004cc0


	//   ....[157]....
        /*0708*/ 	.word	0x00004ce0


	//   ....[158]....
        /*070c*/ 	.word	0x00004d30


	//   ....[159]....
        /*0710*/ 	.word	0x00004dc0


	//   ....[160]....
        /*0714*/ 	.word	0x00004de0


	//   ....[161]....
        /*0718*/ 	.word	0x00004df0


	//   ....[162]....
        /*071c*/ 	.word	0x00004e20


	//   ....[163]....
        /*0720*/ 	.word	0x00004e50


	//   ....[164]....
        /*0724*/ 	.word	0x00004e90


	//   ....[165]....
        /*0728*/ 	.word	0x00004eb0


	//   ....[166]....
        /*072c*/ 	.word	0x00004ef0


	//   ....[167]....
        /*0730*/ 	.word	0x00004f10


	//   ....[168]....
        /*0734*/ 	.word	0x00004ff0


	//   ....[169]....
        /*0738*/ 	.word	0x00005030


	//   ....[170]....
        /*073c*/ 	.word	0x00005040


	//   ....[171]....
        /*0740*/ 	.word	0x00005070


	//   ....[172]....
        /*0744*/ 	.word	0x000050a0


	//   ....[173]....
        /*0748*/ 	.word	0x000050e0


	//   ....[174]....
        /*074c*/ 	.word	0x00005100


	//   ....[175]....
        /*0750*/ 	.word	0x00005140


	//   ....[176]....
        /*0754*/ 	.word	0x00005160


	//   ....[177]....
        /*0758*/ 	.word	0x00005260


	//   ....[178]....
        /*075c*/ 	.word	0x00005800


	//   ....[179]....
        /*0760*/ 	.word	0x00005b20


	//   ....[180]....
        /*0764*/ 	.word	0x00005bd0


	//   ....[181]....
        /*0768*/ 	.word	0x00005c80


	//   ....[182]....
        /*076c*/ 	.word	0x00005d30


	//   ....[183]....
        /*0770*/ 	.word	0x00005de0


	//   ....[184]....
        /*0774*/ 	.word	0x00005e90


	//   ....[185]....
        /*0778*/ 	.word	0x00005f40


	//   ....[186]....
        /*077c*/ 	.word	0x00005ff0


	//   ....[187]....
        /*0780*/ 	.word	0x000060a0


	//   ....[188]....
        /*0784*/ 	.word	0x00006150


	//   ....[189]....
        /*0788*/ 	.word	0x00006200


	//   ....[190]....
        /*078c*/ 	.word	0x000062b0


	//   ....[191]....
        /*0790*/ 	.word	0x00006360


	//   ....[192]....
        /*0794*/ 	.word	0x00006410


	//   ....[193]....
        /*0798*/ 	.word	0x000064c0


	//   ....[194]....
        /*079c*/ 	.word	0x00006570


	//   ....[195]....
        /*07a0*/ 	.word	0x00006620


	//   ....[196]....
        /*07a4*/ 	.word	0x000066d0


	//   ....[197]....
        /*07a8*/ 	.word	0x00006780


	//   ....[198]....
        /*07ac*/ 	.word	0x00006980


	//   ....[199]....
        /*07b0*/ 	.word	0x00006aa0


	//   ....[200]....
        /*07b4*/ 	.word	0x00006bc0


	//   ....[201]....
        /*07b8*/ 	.word	0x00006ce0


	//   ....[202]....
        /*07bc*/ 	.word	0x00006e00


	//   ....[203]....
        /*07c0*/ 	.word	0x00006f20


	//   ....[204]....
        /*07c4*/ 	.word	0x00007040


	//   ....[205]....
        /*07c8*/ 	.word	0x00007160


	//   ....[206]....
        /*07cc*/ 	.word	0x00007280


	//   ....[207]....
        /*07d0*/ 	.word	0x000073a0


	//   ....[208]....
        /*07d4*/ 	.word	0x000074c0


	//   ....[209]....
        /*07d8*/ 	.word	0x000075d0


	//   ....[210]....
        /*07dc*/ 	.word	0x000076d0


	//   ....[211]....
        /*07e0*/ 	.word	0x000077d0


	//   ....[212]....
        /*07e4*/ 	.word	0x000078d0


	//   ....[213]....
        /*07e8*/ 	.word	0x000079d0


	//   ....[214]....
        /*07ec*/ 	.word	0x00007ad0


	//   ....[215]....
        /*07f0*/ 	.word	0x00007bd0


	//   ....[216]....
        /*07f4*/ 	.word	0x00007cc0


	//   ....[217]....
        /*07f8*/ 	.word	0x00007d30


	//   ....[218]....
        /*07fc*/ 	.word	0x00007d90


	//   ....[219]....
        /*0800*/ 	.word	0x00007e00


	//   ....[220]....
        /*0804*/ 	.word	0x00007e60


	//   ....[221]....
        /*0808*/ 	.word	0x00007ed0


	//----- nvinfo : EIATTR_VRC_CTA_INIT_COUNT
	.align		4
.L_130:
        /*080c*/ 	.byte	0x02, 0x4a
	.zero		1
	.zero		1


	//----- nvinfo : EIATTR_EXIT_INSTR_OFFSETS
	.align		4
        /*0810*/ 	.byte	0x04, 0x1c
        /*0812*/ 	.short	(.L_132 - .L_131)


	//   ....[0]....
.L_131:
        /*0814*/ 	.word	0x00001cb0


	//   ....[1]....
        /*0818*/ 	.word	0x000020c0


	//   ....[2]....
        /*081c*/ 	.word	0x000020e0


	//   ....[3]....
        /*0820*/ 	.word	0x00006790


	//   ....[4]....
        /*0824*/ 	.word	0x00007cd0


	//----- nvinfo : EIATTR_MAX_THREADS
	.align		4
.L_132:
        /*0828*/ 	.byte	0x04, 0x05
        /*082a*/ 	.short	(.L_134 - .L_133)
.L_133:
        /*082c*/ 	.word	0x00000180
        /*0830*/ 	.word	0x00000001
        /*0834*/ 	.word	0x00000001


	//----- nvinfo : EIATTR_CRS_STACK_SIZE
	.align		4
.L_134:
        /*0838*/ 	.byte	0x04, 0x1e
        /*083a*/ 	.short	(.L_136 - .L_135)
.L_135:
        /*083c*/ 	.word	0x00000000


	//----- nvinfo : EIATTR_CBANK_PARAM_SIZE
	.align		4
.L_136:
        /*0840*/ 	.byte	0x03, 0x19
        /*0842*/ 	.short	0x004d


	//----- nvinfo : EIATTR_PARAM_CBANK
	.align		4
        /*0844*/ 	.byte	0x04, 0x0a
        /*0846*/ 	.short	(.L_138 - .L_137)
	.align		4
.L_137:
        /*0848*/ 	.word	index@(.nv.constant0._ZN3cub18CUB_300001_SM_10006detail10radix_sort29DeviceRadixSortOnesweepKernelINS1_5radix10policy_hubIjNS0_8NullTypeEyE10Policy1000ELNS0_9SortOrderE0EjS6_yiiNS1_21identity_decomposer_tEEEvPT5_SC_PT3_PKSD_PT1_PKSH_PT2_PKSL_T4_iiT6_)
        /*084c*/ 	.short	0x0380
        /*084e*/ 	.short	0x004d


	//----- nvinfo : EIATTR_SW_WAR
	.align		4
.L_138:
        /*0850*/ 	.byte	0x04, 0x36
        /*0852*/ 	.short	(.L_140 - .L_139)
.L_139:
        /*0854*/ 	.word	0x00000008
.L_140:


//--------------------- .nv.info._ZN3cub18CUB_300001_SM_10006detail10radix_sort33DeviceRadixSortExclusiveSumKernelINS1_5radix10policy_hubIjNS0_8NullTypeEyE10Policy1000EyEEvPT0_ --------------------------
	.section	.nv.info._ZN3cub18CUB_300001_SM_10006detail10radix_sort33DeviceRadixSortExclusiveSumKernelINS1_5radix10policy_hubIjNS0_8NullTypeEyE10Policy1000EyEEvPT0_,"",@"SHT_CUDA_INFO"
	.sectionflags	@""
	.align	4


	//----- nvinfo : EIATTR_CUDA_API_VERSION
	.align		4
        /*0000*/ 	.byte	0x04, 0x37
        /*0002*/ 	.short	(.L_142 - .L_141)
.L_141:
        /*0004*/ 	.word	0x00000082


	//----- nvinfo : EIATTR_KPARAM_INFO
	.align		4
.L_142:
        /*0008*/ 	.byte	0x04, 0x17
        /*000a*/ 	.short	(.L_144 - .L_143)
.L_143:
        /*000c*/ 	.word	0x00000000
        /*0010*/ 	.short	0x0000
        /*0012*/ 	.short	0x0000
        /*0014*/ 	.byte	0x00, 0xf5, 0x21, 0x00


	//----- nvinfo : EIATTR_SPARSE_MMA_MASK
	.align		4
.L_144:
        /*0018*/ 	.byte	0x03, 0x50
        /*001a*/ 	.short	0x0000


	//----- nvinfo : EIATTR_MAXREG_COUNT
	.align		4
        /*001c*/ 	.byte	0x03, 0x1b
        /*001e*/ 	.short	0x00ff


	//----- nvinfo : EIATTR_NUM_BARRIERS
	.align		4
        /*0020*/ 	.byte	0x02, 0x4c
        /*0022*/ 	.byte	0x01
	.zero		1


	//----- nvinfo : EIATTR_MERCURY_ISA_VERSION
	.align		4
        /*0024*/ 	.byte	0x03, 0x5f
        /*0026*/ 	.short	0x0101


	//----- nvinfo : EIATTR_COOP_GROUP_MASK_REGIDS
	.align		4
        /*0028*/ 	.byte	0x04, 0x29
        /*002a*/ 	.short	(.L_146 - .L_145)


	//   ....[0]....
.L_145:
        /*002c*/ 	.word	0xffffffff


	//   ....[1]....
        /*0030*/ 	.word	0xffffffff


	//   ....[2]....
        /*0034*/ 	.word	0xffffffff


	//   ....[3]....
        /*0038*/ 	.word	0xffffffff


	//   ....[4]....
        /*003c*/ 	.word	0xffffffff


	//   ....[5]....
        /*0040*/ 	.word	0xffffffff


	//   ....[6]....
        /*0044*/ 	.word	0xffffffff


	//   ....[7]....
        /*0048*/ 	.word	0xffffffff


	//   ....[8]....
        /*004c*/ 	.word	0xffffffff


	//   ....[9]....
        /*0050*/ 	.word	0xffffffff


	//   ....[10]....
        /*0054*/ 	.word	0x05000015


	//   ....[11]....
        /*0058*/ 	.word	0x05000015


	//   ....[12]....
        /*005c*/ 	.word	0x05000015


	//   ....[13]....
        /*0060*/ 	.word	0x05000015


	//   ....[14]....
        /*0064*/ 	.word	0x05000015


	//   ....[15]....
        /*0068*/ 	.word	0x05000015


	//   ....[16]....
        /*006c*/ 	.word	0x05000015


	//   ....[17]....
        /*0070*/ 	.word	0x05000015


	//   ....[18]....
        /*0074*/ 	.word	0x05000015


	//   ....[19]....
        /*0078*/ 	.word	0x05000015


	//----- nvinfo : EIATTR_COOP_GROUP_INSTR_OFFSETS
	.align		4
.L_146:
        /*007c*/ 	.byte	0x04, 0x28
        /*007e*/ 	.short	(.L_148 - .L_147)


	//   ....[0]....
.L_147:
        /*0080*/ 	.word	0x00000250


	//   ....[1]....
        /*0084*/ 	.word	0x00000260


	//   ....[2]....
        /*0088*/ 	.word	0x000002a0


	//   ....[3]....
        /*008c*/ 	.word	0x000002c0


	//   ....[4]....
        /*0090*/ 	.word	0x00000310


	//   ....[5]....
        /*0094*/ 	.word	0x00000320


	//   ....[6]....
        /*0098*/ 	.word	0x00000360


	//   ....[7]....
        /*009c*/ 	.word	0x00000380


	//   ....[8]....
        /*00a0*/ 	.word	0x000003d0


	//   ....[9]....
        /*00a4*/ 	.word	0x000003e0


	//   ....[10]....
        /*00a8*/ 	.word	0x00000660


	//   ....[11]....
        /*00ac*/ 	.word	0x000006b0


	//   ....[12]....
        /*00b0*/ 	.word	0x00000740


	//   ....[13]....
        /*00b4*/ 	.word	0x00000790


	//   ....[14]....
        /*00b8*/ 	.word	0x00000820


	//   ....[15]....
        /*00bc*/ 	.word	0x00000870


	//   ....[16]....
        /*00c0*/ 	.word	0x00000900


	//   ....[17]....
        /*00c4*/ 	.word	0x00000950


	//   ....[18]....
        /*00c8*/ 	.word	0x000009e0


	//   ....[19]....
        /*00cc*/ 	.word	0x00000a30


	//----- nvinfo : EIATTR_VRC_CTA_INIT_COUNT
	.align		4
.L_148:
        /*00d0*/ 	.byte	0x02, 0x4a
	.zero		1
	.zero		1


	//----- nvinfo : EIATTR_EXIT_INSTR_OFFSETS
	.align		4
        /*00d4*/ 	.byte	0x04, 0x1c
        /*00d6*/ 	.short	(.L_150 - .L_149)


	//   ....[0]....
.L_149:
        /*00d8*/ 	.word	0x000005d0


	//   ....[1]....
        /*00dc*/ 	.word	0x00000600


	//----- nvinfo : EIATTR_CRS_STACK_SIZE
	.align		4
.L_150:
        /*00e0*/ 	.byte	0x04, 0x1e
        /*00e2*/ 	.short	(.L_152 - .L_151)
.L_151:
        /*00e4*/ 	.word	0x00000000


	//----- nvinfo : EIATTR_CBANK_PARAM_SIZE
	.align		4
.L_152:
        /*00e8*/ 	.byte	0x03, 0x19
        /*00ea*/ 	.short	0x0008


	//----- nvinfo : EIATTR_PARAM_CBANK
	.align		4
        /*00ec*/ 	.byte	0x04, 0x0a
        /*00ee*/ 	.short	(.L_154 - .L_153)
	.align		4
.L_153:
        /*00f0*/ 	.word	index@(.nv.constant0._ZN3cub18CUB_300001_SM_10006detail10radix_sort33DeviceRadixSortExclusiveSumKernelINS1_5radix10policy_hubIjNS0_8NullTypeEyE10Policy1000EyEEvPT0_)
        /*00f4*/ 	.short	0x0380
        /*00f6*/ 	.short	0x0008


	//----- nvinfo : EIATTR_SW_WAR
	.align		4
.L_154:
        /*00f8*/ 	.byte	0x04, 0x36
        /*00fa*/ 	.short	(.L_156 - .L_155)
.L_155:
        /*00fc*/ 	.word	0x00000008
.L_156:


//--------------------- .nv.info._ZN3cub18CUB_300001_SM_10006detail10radix_sort30DeviceRadixSortHistogramKernelINS1_5radix10policy_hubIjNS0_8NullTypeEyE10Policy1000ELNS0_9SortOrderE0EjyNS1_21identity_decomposer_tEEEvPT2_PKT1_SB_iiT3_ --------------------------
	.section	.nv.info._ZN3cub18CUB_300001_SM_10006detail10radix_sort30DeviceRadixSortHistogramKernelINS1_5radix10policy_hubIjNS0_8NullTypeEyE10Policy1000ELNS0_9SortOrderE0EjyNS1_21identity_decomposer_tEEEvPT2_PKT1_SB_iiT3_,"",@"SHT_CUDA_INFO"
	.sectionflags	@""
	.align	4


	//----- nvinfo : EIATTR_CUDA_API_VERSION
	.align		4
        /*0000*/ 	.byte	0x04, 0x37
        /*0002*/ 	.short	(.L_158 - .L_157)
.L_157:
        /*0004*/ 	.word	0x00000082


	//----- nvinfo : EIATTR_KPARAM_INFO
	.align		4
.L_158:
        /*0008*/ 	.byte	0x04, 0x17
        /*000a*/ 	.short	(.L_160 - .L_159)
.L_159:
        /*000c*/ 	.word	0x00000000
        /*0010*/ 	.short	0x0005
        /*0012*/ 	.short	0x0020
        /*0014*/ 	.byte	0x00, 0xf0, 0x05, 0x00


	//----- nvinfo : EIATTR_KPARAM_INFO
	.align		4
.L_160:
        /*0018*/ 	.byte	0x04, 0x17
        /*001a*/ 	.short	(.L_162 - .L_161)
.L_161:
        /*001c*/ 	.word	0x00000000
        /*0020*/ 	.short	0x0004
        /*0022*/ 	.short	0x001c
        /*0024*/ 	.byte	0x00, 0xf0, 0x11, 0x00


	//----- nvinfo : EIATTR_KPARAM_INFO
	.align		4
.L_162:
        /*0028*/ 	.byte	0x04, 0x17
        /*002a*/ 	.short	(.L_164 - .L_163)
.L_163:
        /*002c*/ 	.word	0x00000000
        /*0030*/ 	.short	0x0003
        /*0032*/ 	.short	0x0018
        /*0034*/ 	.byte	0x00, 0xf0, 0x11, 0x00


	//----- nvinfo : EIATTR_KPARAM_INFO
	.align		4
.L_164:
        /*0038*/ 	.byte	0x04, 0x17
        /*003a*/ 	.short	(.L_166 - .L_165)
.L_165:
        /*003c*/ 	.word	0x00000000
        /*0040*/ 	.short	0x0002
        /*0042*/ 	.short	0x0010
        /*0044*/ 	.byte	0x00, 0xf0, 0x21, 0x00


	//----- nvinfo : EIATTR_KPARAM_INFO
	.align		4
.L_166:
        /*0048*/ 	.byte	0x04, 0x17
        /*004a*/ 	.short	(.L_168 - .L_167)
.L_167:
        /*004c*/ 	.word	0x00000000
        /*0050*/ 	.short	0x0001
        /*0052*/ 	.short	0x0008
        /*0054*/ 	.byte	0x00, 0xf5, 0x21, 0x00


	//----- nvinfo : EIATTR_KPARAM_INFO
	.align		4
.L_168:
        /*0058*/ 	.byte	0x04, 0x17
        /*005a*/ 	.short	(.L_170 - .L_169)
.L_169:
        /*005c*/ 	.word	0x00000000
        /*0060*/ 	.short	0x0000
        /*0062*/ 	.short	0x0000
        /*0064*/ 	.byte	0x00, 0xf5, 0x21, 0x00


	//----- nvinfo : EIATTR_SPARSE_MMA_MASK
	.align		4
.L_170:
        /*0068*/ 	.byte	0x03, 0x50
        /*006a*/ 	.short	0x0000


	//----- nvinfo : EIATTR_MAXREG_COUNT
	.align		4
        /*006c*/ 	.byte	0x03, 0x1b
        /*006e*/ 	.short	0x00ff


	//----- nvinfo : EIATTR_NUM_BARRIERS
	.align		4
        /*0070*/ 	.byte	0x02, 0x4c
        /*0072*/ 	.byte	0x01
	.zero		1


	//----- nvinfo : EIATTR_MERCURY_ISA_VERSION
	.align		4
        /*0074*/ 	.byte	0x03, 0x5f
        /*0076*/ 	.short	0x0101


	//----- nvinfo : EIATTR_VRC_CTA_INIT_COUNT
	.align		4
        /*0078*/ 	.byte	0x02, 0x4a
	.zero		1
	.zero		1


	//----- nvinfo : EIATTR_EXIT_INSTR_OFFSETS
	.align		4
        /*007c*/ 	.byte	0x04, 0x1c
        /*007e*/ 	.short	(.L_172 - .L_171)


	//   ....[0]....
.L_171:
        /*0080*/ 	.word	0x00000040


	//   ....[1]....
        /*0084*/ 	.word	0x00002ec0


	//----- nvinfo : EIATTR_MAX_THREADS
	.align		4
.L_172:
        /*0088*/ 	.byte	0x04, 0x05
        /*008a*/ 	.short	(.L_174 - .L_173)
.L_173:
        /*008c*/ 	.word	0x00000080
        /*0090*/ 	.word	0x00000001
        /*0094*/ 	.word	0x00000001


	//----- nvinfo : EIATTR_CRS_STACK_SIZE
	.align		4
.L_174:
        /*0098*/ 	.byte	0x04, 0x1e
        /*009a*/ 	.short	(.L_176 - .L_175)
.L_175:
        /*009c*/ 	.word	0x00000000


	//----- nvinfo : EIATTR_CBANK_PARAM_SIZE
	.align		4
.L_176:
        /*00a0*/ 	.byte	0x03, 0x19
        /*00a2*/ 	.short	0x0021


	//----- nvinfo : EIATTR_PARAM_CBANK
	.align		4
        /*00a4*/ 	.byte	0x04, 0x0a
        /*00a6*/ 	.short	(.L_178 - .L_177)
	.align		4
.L_177:
        /*00a8*/ 	.word	index@(.nv.constant0._ZN3cub18CUB_300001_SM_10006detail10radix_sort30DeviceRadixSortHistogramKernelINS1_5radix10policy_hubIjNS0_8NullTypeEyE10Policy1000ELNS0_9SortOrderE0EjyNS1_21identity_decomposer_tEEEvPT2_PKT1_SB_iiT3_)
        /*00ac*/ 	.short	0x0380
        /*00ae*/ 	.short	0x0021


	//----- nvinfo : EIATTR_SW_WAR
	.align		4
.L_178:
        /*00b0*/ 	.byte	0x04, 0x36
        /*00b2*/ 	.short	(.L_180 - .L_179)
.L_179:
        /*00b4*/ 	.word	0x00000008
.L_180:


//--------------------- .nv.info._ZN3cub18CUB_300001_SM_10006detail10radix_sort31DeviceRadixSortSingleTileKernelINS1_5radix10policy_hubIjNS0_8NullTypeEyE10Policy1000ELNS0_9SortOrderE0EjS6_yNS1_21identity_decomposer_tEEEvPKT1_PSB_PKT2_PSF_T3_iiT4_ --------------------------
	.section	.nv.info._ZN3cub18CUB_300001_SM_10006detail10radix_sort31DeviceRadixSortSingleTileKernelINS1_5radix10policy_hubIjNS0_8NullTypeEyE10Policy1000ELNS0_9SortOrderE0EjS6_yNS1_21identity_decomposer_tEEEvPKT1_PSB_PKT2_PSF_T3_iiT4_,"",@"SHT_CUDA_INFO"
	.sectionflags	@""
	.align	4


	//----- nvinfo : EIATTR_CUDA_API_VERSION
	.align		4
        /*0000*/ 	.byte	0x04, 0x37
        /*0002*/ 	.short	(.L_182 - .L_181)
.L_181:
        /*0004*/ 	.word	0x00000082


	//----- nvinfo : EIATTR_KPARAM_INFO
	.align		4
.L_182:
        /*0008*/ 	.byte	0x04, 0x17
        /*000a*/ 	.short	(.L_184 - .L_183)
.L_183:
        /*000c*/ 	.word	0x00000000
        /*0010*/ 	.short	0x0007
        /*0012*/ 	.short	0x0030
        /*0014*/ 	.byte	0x00, 0xf0, 0x05, 0x00


	//----- nvinfo : EIATTR_KPARAM_INFO
	.align		4
.L_184:
        /*0018*/ 	.byte	0x04, 0x17
        /*001a*/ 	.short	(.L_186 - .L_185)
.L_185:
        /*001c*/ 	.word	0x00000000
        /*0020*/ 	.short	0x0006
        /*0022*/ 	.short	0x002c
        /*0024*/ 	.byte	0x00, 0xf0, 0x11, 0x00


	//----- nvinfo : EIATTR_KPARAM_INFO
	.align		4
.L_186:
        /*0028*/ 	.byte	0x04, 0x17
        /*002a*/ 	.short	(.L_188 - .L_187)
.L_187:
        /*002c*/ 	.word	0x00000000
        /*0030*/ 	.short	0x0005
        /*0032*/ 	.short	0x0028
        /*0034*/ 	.byte	0x00, 0xf0, 0x11, 0x00


	//----- nvinfo : EIATTR_KPARAM_INFO
	.align		4
.L_188:
        /*0038*/ 	.byte	0x04, 0x17
        /*003a*/ 	.short	(.L_190 - .L_189)
.L_189:
        /*003c*/ 	.word	0x00000000
        /*0040*/ 	.short	0x0004
        /*0042*/ 	.short	0x0020
        /*0044*/ 	.byte	0x00, 0xf0, 0x21, 0x00


	//----- nvinfo : EIATTR_KPARAM_INFO
	.align		4
.L_190:
        /*0048*/ 	.byte	0x04, 0x17
        /*004a*/ 	.short	(.L_192 - .L_191)
.L_191:
        /*004c*/ 	.word	0x00000000
        /*0050*/ 	.short	0x0003
        /*0052*/ 	.short	0x0018
        /*0054*/ 	.byte	0x00, 0xf5, 0x21, 0x00


	//----- nvinfo : EIATTR_KPARAM_INFO
	.align		4
.L_192:
        /*0058*/ 	.byte	0x04, 0x17
        /*005a*/ 	.short	(.L_194 - .L_193)
.L_193:
        /*005c*/ 	.word	0x00000000
        /*0060*/ 	.short	0x0002
        /*0062*/ 	.short	0x0010
        /*0064*/ 	.byte	0x00, 0xf5, 0x21, 0x00


	//----- nvinfo : EIATTR_KPARAM_INFO
	.align		4
.L_194:
        /*0068*/ 	.byte	0x04, 0x17
        /*006a*/ 	.short	(.L_196 - .L_195)
.L_195:
        /*006c*/ 	.word	0x00000000
        /*0070*/ 	.short	0x0001
        /*0072*/ 	.short	0x0008
        /*0074*/ 	.byte	0x00, 0xf5, 0x21, 0x00


	//----- nvinfo : EIATTR_KPARAM_INFO
	.align		4
.L_196:
        /*0078*/ 	.byte	0x04, 0x17
        /*007a*/ 	.short	(.L_198 - .L_197)
.L_197:
        /*007c*/ 	.word	0x00000000
        /*0080*/ 	.short	0x0000
        /*0082*/ 	.short	0x0000
        /*0084*/ 	.byte	0x00, 0xf5, 0x21, 0x00


	//----- nvinfo : EIATTR_SPARSE_MMA_MASK
	.align		4
.L_198:
        /*0088*/ 	.byte	0x03, 0x50
        /*008a*/ 	.short	0x0000


	//----- nvinfo : EIATTR_MAXREG_COUNT
	.align		4
        /*008c*/ 	.byte	0x03, 0x1b
        /*008e*/ 	.short	0x00ff


	//----- nvinfo : EIATTR_NUM_BARRIERS
	.align		4
        /*0090*/ 	.byte	0x02, 0x4c
        /*0092*/ 	.byte	0x01
	.zero		1


	//----- nvinfo : EIATTR_MERCURY_ISA_VERSION
	.align		4
        /*0094*/ 	.byte	0x03, 0x5f
        /*0096*/ 	.short	0x0101


	//----- nvinfo : EIATTR_COOP_GROUP_MASK_REGIDS
	.align		4
        /*0098*/ 	.byte	0x04, 0x29
        /*009a*/ 	.short	(.L_200 - .L_199)


	//   ....[0]....
.L_199:
        /*009c*/ 	.word	0xffffffff


	//   ....[1]....
        /*00a0*/ 	.word	0xffffffff


	//   ....[2]....
        /*00a4*/ 	.word	0xffffffff


	//   ....[3]....
        /*00a8*/ 	.word	0xffffffff


	//   ....[4]....
        /*00ac*/ 	.word	0xffffffff


	//----- nvinfo : EIATTR_COOP_GROUP_INSTR_OFFSETS
	.align		4
.L_200:
        /*00b0*/ 	.byte	0x04, 0x28
        /*00b2*/ 	.short	(.L_202 - .L_201)


	//   ....[0]....
.L_201:
        /*00b4*/ 	.word	0x000018c0


	//   ....[1]....
        /*00b8*/ 	.word	0x000018e0


	//   ....[2]....
        /*00bc*/ 	.word	0x00001900


	//   ....[3]....
        /*00c0*/ 	.word	0x00001920


	//   ....[4]....
        /*00c4*/ 	.word	0x00001940


	//----- nvinfo : EIATTR_VRC_CTA_INIT_COUNT
	.align		4
.L_202:
        /*00c8*/ 	.byte	0x02, 0x4a
	.zero		1
	.zero		1


	//----- nvinfo : EIATTR_EXIT_INSTR_OFFSETS
	.align		4
        /*00cc*/ 	.byte	0x04, 0x1c
        /*00ce*/ 	.short	(.L_204 - .L_203)


	//   ....[0]....
.L_203:
        /*00d0*/ 	.word	0x00002e90


	//   ....[1]....
        /*00d4*/ 	.word	0x00002ec0


	//----- nvinfo : EIATTR_MAX_THREADS
	.align		4
.L_204:
        /*00d8*/ 	.byte	0x04, 0x05
        /*00da*/ 	.short	(.L_206 - .L_205)
.L_205:
        /*00dc*/ 	.word	0x00000100
        /*00e0*/ 	.word	0x00000001
        /*00e4*/ 	.word	0x00000001


	//----- nvinfo : EIATTR_CBANK_PARAM_SIZE
	.align		4
.L_206:
        /*00e8*/ 	.byte	0x03, 0x19
        /*00ea*/ 	.short	0x0031


	//----- nvinfo : EIATTR_PARAM_CBANK
	.align		4
        /*00ec*/ 	.byte	0x04, 0x0a
        /*00ee*/ 	.short	(.L_208 - .L_207)
	.align		4
.L_207:
        /*00f0*/ 	.word	index@(.nv.constant0._ZN3cub18CUB_300001_SM_10006detail10radix_sort31DeviceRadixSortSingleTileKernelINS1_5radix10policy_hubIjNS0_8NullTypeEyE10Policy1000ELNS0_9SortOrderE0EjS6_yNS1_21identity_decomposer_tEEEvPKT1_PSB_PKT2_PSF_T3_iiT4_)
        /*00f4*/ 	.short	0x0380
        /*00f6*/ 	.short	0x0031


	//----- nvinfo : EIATTR_SW_WAR
	.align		4
.L_208:
        /*00f8*/ 	.byte	0x04, 0x36
        /*00fa*/ 	.short	(.L_210 - .L_209)
.L_209:
        /*00fc*/ 	.word	0x00000008
.L_210:


//--------------------- .nv.info._ZN3cub18CUB_300001_SM_10006detail11EmptyKernelIvEEvv --------------------------
	.section	.nv.info._ZN3cub18CUB_300001_SM_10006detail11EmptyKernelIvEEvv,"",@"SHT_CUDA_INFO"
	.sectionflags	@""
	.align	4


	//----- nvinfo : EIATTR_CUDA_API_VERSION
	.align		4
        /*0000*/ 	.byte	0x04, 0x37
        /*0002*/ 	.short	(.L_212 - .L_211)
.L_211:
        /*0004*/ 	.word	0x00000082


	//----- nvinfo : EIATTR_SPARSE_MMA_MASK
	.align		4
.L_212:
        /*0008*/ 	.byte	0x03, 0x50
        /*000a*/ 	.short	0x0000


	//----- nvinfo : EIATTR_MAXREG_COUNT
	.align		4
        /*000c*/ 	.byte	0x03, 0x1b
        /*000e*/ 	.short	0x00ff


	//----- nvinfo : EIATTR_MERCURY_ISA_VERSION
	.align		4
        /*0010*/ 	.byte	0x03, 0x5f
        /*0012*/ 	.short	0x0101


	//----- nvinfo : EIATTR_VRC_CTA_INIT_COUNT
	.align		4
        /*0014*/ 	.byte	0x02, 0x4a
	.zero		1
	.zero		1


	//----- nvinfo : EIATTR_EXIT_INSTR_OFFSETS
	.align		4
        /*0018*/ 	.byte	0x04, 0x1c
        /*001a*/ 	.short	(.L_214 - .L_213)


	//   ....[0]....
.L_213:
        /*001c*/ 	.word	0x00000010


	//----- nvinfo : EIATTR_SW_WAR
	.align		4
.L_214:
        /*0020*/ 	.byte	0x04, 0x36
        /*0022*/ 	.short	(.L_216 - .L_215)
.L_215:
        /*0024*/ 	.word	0x00000008
.L_216:


//--------------------- .nv.info._Z9k_scatterPjS_S_S_iij --------------------------
	.section	.nv.info._Z9k_scatterPjS_S_S_iij,"",@"SHT_CUDA_INFO"
	.sectionflags	@""
	.align	4


	//----- nvinfo : EIATTR_CUDA_API_VERSION
	.align		4
        /*0000*/ 	.byte	0x04, 0x37
        /*0002*/ 	.short	(.L_218 - .L_217)
.L_217:
        /*0004*/ 	.word	0x00000082


	//----- nvinfo : EIATTR_KPARAM_INFO
	.align		4
.L_218:
        /*0008*/ 	.byte	0x04, 0x17
        /*000a*/ 	.short	(.L_220 - .L_219)
.L_219:
        /*000c*/ 	.word	0x00000000
        /*0010*/ 	.short	0x0006
        /*0012*/ 	.short	0x0028
        /*0014*/ 	.byte	0x00, 0xf0, 0x11, 0x00


	//----- nvinfo : EIATTR_KPARAM_INFO
	.align		4
.L_220:
        /*0018*/ 	.byte	0x04, 0x17
        /*001a*/ 	.short	(.L_222 - .L_221)
.L_221:
        /*001c*/ 	.word	0x00000000
        /*0020*/ 	.short	0x0005
        /*0022*/ 	.short	0x0024
        /*0024*/ 	.byte	0x00, 0xf0, 0x11, 0x00


	//----- nvinfo : EIATTR_KPARAM_INFO
	.align		4
.L_222:
        /*0028*/ 	.byte	0x04, 0x17
        /*002a*/ 	.short	(.L_224 - .L_223)
.L_223:
        /*002c*/ 	.word	0x00000000
        /*0030*/ 	.short	0x0004
        /*0032*/ 	.short	0x0020
        /*0034*/ 	.byte	0x00, 0xf0, 0x11, 0x00


	//----- nvinfo : EIATTR_KPARAM_INFO
	.align		4
.L_224:
        /*0038*/ 	.byte	0x04, 0x17
        /*003a*/ 	.short	(.L_226 - .L_225)
.L_225:
        /*003c*/ 	.word	0x00000000
        /*0040*/ 	.short	0x0003
        /*0042*/ 	.short	0x0018
        /*0044*/ 	.byte	0x00, 0xf5, 0x21, 0x00


	//----- nvinfo : EIATTR_KPARAM_INFO
	.align		4
.L_226:
        /*0048*/ 	.byte	0x04, 0x17
        /*004a*/ 	.short	(.L_228 - .L_227)
.L_227:
        /*004c*/ 	.word	0x00000000
        /*0050*/ 	.short	0x0002
        /*0052*/ 	.short	0x0010
        /*0054*/ 	.byte	0x00, 0xf5, 0x21, 0x00


	//----- nvinfo : EIATTR_KPARAM_INFO
	.align		4
.L_228:
        /*0058*/ 	.byte	0x04, 0x17
        /*005a*/ 	.short	(.L_230 - .L_229)
.L_229:
        /*005c*/ 	.word	0x00000000
        /*0060*/ 	.short	0x0001
        /*0062*/ 	.short	0x0008
        /*0064*/ 	.byte	0x00, 0xf5, 0x21, 0x00


	//----- nvinfo : EIATTR_KPARAM_INFO
	.align		4
.L_230:
        /*0068*/ 	.byte	0x04, 0x17
        /*006a*/ 	.short	(.L_232 - .L_231)
.L_231:
        /*006c*/ 	.word	0x00000000
        /*0070*/ 	.short	0x0000
        /*0072*/ 	.short	0x0000
        /*0074*/ 	.byte	0x00, 0xf5, 0x21, 0x00


	//----- nvinfo : EIATTR_SPARSE_MMA_MASK
	.align		4
.L_232:
        /*0078*/ 	.byte	0x03, 0x50
        /*007a*/ 	.short	0x0000


	//----- nvinfo : EIATTR_MAXREG_COUNT
	.align		4
        /*007c*/ 	.byte	0x03, 0x1b
        /*007e*/ 	.short	0x00ff


	//----- nvinfo : EIATTR_MERCURY_ISA_VERSION
	.align		4
        /*0080*/ 	.byte	0x03, 0x5f
        /*0082*/ 	.short	0x0101


	//----- nvinfo : EIATTR_VRC_CTA_INIT_COUNT
	.align		4
        /*0084*/ 	.byte	0x02, 0x4a
	.zero		1
	.zero		1


	//----- nvinfo : EIATTR_EXIT_INSTR_OFFSETS
	.align		4
        /*0088*/ 	.byte	0x04, 0x1c
        /*008a*/ 	.short	(.L_234 - .L_233)


	//   ....[0]....
.L_233:
        /*008c*/ 	.word	0x00000070


	//   ....[1]....
        /*0090*/ 	.word	0x000001c0


	//----- nvinfo : EIATTR_CBANK_PARAM_SIZE
	.align		4
.L_234:
        /*0094*/ 	.byte	0x03, 0x19
        /*0096*/ 	.short	0x002c


	//----- nvinfo : EIATTR_PARAM_CBANK
	.align		4
        /*0098*/ 	.byte	0x04, 0x0a
        /*009a*/ 	.short	(.L_236 - .L_235)
	.align		4
.L_235:
        /*009c*/ 	.word	index@(.nv.constant0._Z9k_scatterPjS_S_S_iij)
        /*00a0*/ 	.short	0x0380
        /*00a2*/ 	.short	0x002c


	//----- nvinfo : EIATTR_SW_WAR
	.align		4
.L_236:
        /*00a4*/ 	.byte	0x04, 0x36
        /*00a6*/ 	.short	(.L_238 - .L_237)
.L_237:
        /*00a8*/ 	.word	0x00000008
.L_238:


//--------------------- .nv.info._Z6k_scanPjj     --------------------------
	.section	.nv.info._Z6k_scanPjj,"",@"SHT_CUDA_INFO"
	.sectionflags	@""
	.align	4


	//----- nvinfo : EIATTR_CUDA_API_VERSION
	.align		4
        /*0000*/ 	.byte	0x04, 0x37
        /*0002*/ 	.short	(.L_240 - .L_239)
.L_239:
        /*0004*/ 	.word	0x00000082


	//----- nvinfo : EIATTR_KPARAM_INFO
	.align		4
.L_240:
        /*0008*/ 	.byte	0x04, 0x17
        /*000a*/ 	.short	(.L_242 - .L_241)
.L_241:
        /*000c*/ 	.word	0x00000000
        /*0010*/ 	.short	0x0001
        /*0012*/ 	.short	0x0008
        /*0014*/ 	.byte	0x00, 0xf0, 0x11, 0x00


	//----- nvinfo : EIATTR_KPARAM_INFO
	.align		4
.L_242:
        /*0018*/ 	.byte	0x04, 0x17
        /*001a*/ 	.short	(.L_244 - .L_243)
.L_243:
        /*001c*/ 	.word	0x00000000
        /*0020*/ 	.short	0x0000
        /*0022*/ 	.short	0x0000
        /*0024*/ 	.byte	0x00, 0xf5, 0x21, 0x00


	//----- nvinfo : EIATTR_SPARSE_MMA_MASK
	.align		4
.L_244:
        /*0028*/ 	.byte	0x03, 0x50
        /*002a*/ 	.short	0x0000


	//----- nvinfo : EIATTR_MAXREG_COUNT
	.align		4
        /*002c*/ 	.byte	0x03, 0x1b
        /*002e*/ 	.short	0x00ff


	//----- nvinfo : EIATTR_NUM_BARRIERS
	.align		4
        /*0030*/ 	.byte	0x02, 0x4c
        /*0032*/ 	.byte	0x01
	.zero		1


	//----- nvinfo : EIATTR_MERCURY_ISA_VERSION
	.align		4
        /*0034*/ 	.byte	0x03, 0x5f
        /*0036*/ 	.short	0x0101


	//----- nvinfo : EIATTR_VRC_CTA_INIT_COUNT
	.align		4
        /*0038*/ 	.byte	0x02, 0x4a
	.zero		1
	.zero		1


	//----- nvinfo : EIATTR_EXIT_INSTR_OFFSETS
	.align		4
        /*003c*/ 	.byte	0x04, 0x1c
        /*003e*/ 	.short	(.L_246 - .L_245)


	//   ....[0]....
.L_245:
        /*0040*/ 	.word	0x00000080


	//   ....[1]....
        /*0044*/ 	.word	0x00001160


	//   ....[2]....
        /*0048*/ 	.word	0x000011b0


	//   ....[3]....
        /*004c*/ 	.word	0x000011e0


	//   ....[4]....
        /*0050*/ 	.word	0x00001210


	//   ....[5]....
        /*0054*/ 	.word	0x00001230


	//----- nvinfo : EIATTR_CRS_STACK_SIZE
	.align		4
.L_246:
        /*0058*/ 	.byte	0x04, 0x1e
        /*005a*/ 	.short	(.L_248 - .L_247)
.L_247:
        /*005c*/ 	.word	0x00000000


	//----- nvinfo : EIATTR_CBANK_PARAM_SIZE
	.align		4
.L_248:
        /*0060*/ 	.byte	0x03, 0x19
        /*0062*/ 	.short	0x000c


	//----- nvinfo : EIATTR_PARAM_CBANK
	.align		4
        /*0064*/ 	.byte	0x04, 0x0a
        /*0066*/ 	.short	(.L_250 - .L_249)
	.align		4
.L_249:
        /*0068*/ 	.word	index@(.nv.constant0._Z6k_scanPjj)
        /*006c*/ 	.short	0x0380
        /*006e*/ 	.short	0x000c


	//----- nvinfo : EIATTR_SW_WAR
	.align		4
.L_250:
        /*0070*/ 	.byte	0x04, 0x36
        /*0072*/ 	.short	(.L_252 - .L_251)
.L_251:
        /*0074*/ 	.word	0x00000008
.L_252:


//--------------------- .nv.info._Z13k_findOffsetsPjS_S_jjj --------------------------
	.section	.nv.info._Z13k_findOffsetsPjS_S_jjj,"",@"SHT_CUDA_INFO"
	.sectionflags	@""
	.align	4


	//----- nvinfo : EIATTR_CUDA_API_VERSION
	.align		4
        /*0000*/ 	.byte	0x04, 0x37
        /*0002*/ 	.short	(.L_254 - .L_253)
.L_253:
        /*0004*/ 	.word	0x00000082


	//----- nvinfo : EIATTR_KPARAM_INFO
	.align		4
.L_254:
        /*0008*/ 	.byte	0x04, 0x17
        /*000a*/ 	.short	(.L_256 - .L_255)
.L_255:
        /*000c*/ 	.word	0x00000000
        /*0010*/ 	.short	0x0005
        /*0012*/ 	.short	0x0020
        /*0014*/ 	.byte	0x00, 0xf0, 0x11, 0x00


	//----- nvinfo : EIATTR_KPARAM_INFO
	.align		4
.L_256:
        /*0018*/ 	.byte	0x04, 0x17
        /*001a*/ 	.short	(.L_258 - .L_257)
.L_257:
        /*001c*/ 	.word	0x00000000
        /*0020*/ 	.short	0x0004
        /*0022*/ 	.short	0x001c
        /*0024*/ 	.byte	0x00, 0xf0, 0x11, 0x00


	//----- nvinfo : EIATTR_KPARAM_INFO
	.align		4
.L_258:
        /*0028*/ 	.byte	0x04, 0x17
        /*002a*/ 	.short	(.L_260 - .L_259)
.L_259:
        /*002c*/ 	.word	0x00000000
        /*0030*/ 	.short	0x0003
        /*0032*/ 	.short	0x0018
        /*0034*/ 	.byte	0x00, 0xf0, 0x11, 0x00


	//----- nvinfo : EIATTR_KPARAM_INFO
	.align		4
.L_260:
        /*0038*/ 	.byte	0x04, 0x17
        /*003a*/ 	.short	(.L_262 - .L_261)
.L_261:
        /*003c*/ 	.word	0x00000000
        /*0040*/ 	.short	0x0002
        /*0042*/ 	.short	0x0010
        /*0044*/ 	.byte	0x00, 0xf5, 0x21, 0x00


	//----- nvinfo : EIATTR_KPARAM_INFO
	.align		4
.L_262:
        /*0048*/ 	.byte	0x04, 0x17
        /*004a*/ 	.short	(.L_264 - .L_263)
.L_263:
        /*004c*/ 	.word	0x00000000
        /*0050*/ 	.short	0x0001
        /*0052*/ 	.short	0x0008
        /*0054*/ 	.byte	0x00, 0xf5, 0x21, 0x00


	//----- nvinfo : EIATTR_KPARAM_INFO
	.align		4
.L_264:
        /*0058*/ 	.byte	0x04, 0x17
        /*005a*/ 	.short	(.L_266 - .L_265)
.L_265:
        /*005c*/ 	.word	0x00000000
        /*0060*/ 	.short	0x0000
        /*0062*/ 	.short	0x0000
        /*0064*/ 	.byte	0x00, 0xf5, 0x21, 0x00


	//----- nvinfo : EIATTR_SPARSE_MMA_MASK
	.align		4
.L_266:
        /*0068*/ 	.byte	0x03, 0x50
        /*006a*/ 	.short	0x0000


	//----- nvinfo : EIATTR_MAXREG_COUNT
	.align		4
        /*006c*/ 	.byte	0x03, 0x1b
        /*006e*/ 	.short	0x00ff


	//----- nvinfo : EIATTR_NUM_BARRIERS
	.align		4
        /*0070*/ 	.byte	0x02, 0x4c
        /*0072*/ 	.byte	0x01
	.zero		1


	//----- nvinfo : EIATTR_MERCURY_ISA_VERSION
	.align		4
        /*0074*/ 	.byte	0x03, 0x5f
        /*0076*/ 	.short	0x0101


	//----- nvinfo : EIATTR_VRC_CTA_INIT_COUNT
	.align		4
        /*0078*/ 	.byte	0x02, 0x4a
	.zero		1
	.zero		1


	//----- nvinfo : EIATTR_EXIT_INSTR_OFFSETS
	.align		4
        /*007c*/ 	.byte	0x04, 0x1c
        /*007e*/ 	.short	(.L_268 - .L_267)


	//   ....[0]....
.L_267:
        /*0080*/ 	.word	0x000000b0


	//   ....[1]....
        /*0084*/ 	.word	0x00001110


	//   ....[2]....
        /*0088*/ 	.word	0x00001130


	//   ....[3]....
        /*008c*/ 	.word	0x00001200


	//----- nvinfo : EIATTR_CRS_STACK_SIZE
	.align		4
.L_268:
        /*0090*/ 	.byte	0x04, 0x1e
        /*0092*/ 	.short	(.L_270 - .L_269)
.L_269:
        /*0094*/ 	.word	0x00000000


	//----- nvinfo : EIATTR_CBANK_PARAM_SIZE
	.align		4
.L_270:
        /*0098*/ 	.byte	0x03, 0x19
        /*009a*/ 	.short	0x0024


	//----- nvinfo : EIATTR_PARAM_CBANK
	.align		4
        /*009c*/ 	.byte	0x04, 0x0a
        /*009e*/ 	.short	(.L_272 - .L_271)
	.align		4
.L_271:
        /*00a0*/ 	.word	index@(.nv.constant0._Z13k_findOffsetsPjS_S_jjj)
        /*00a4*/ 	.short	0x0380
        /*00a6*/ 	.short	0x0024


	//----- nvinfo : EIATTR_SW_WAR
	.align		4
.L_272:
        /*00a8*/ 	.byte	0x04, 0x36
        /*00aa*/ 	.short	(.L_274 - .L_273)
.L_273:
        /*00ac*/ 	.word	0x00000008
.L_274:


//--------------------- .nv.info._Z16k_radixSortBlockPjjjj --------------------------
	.section	.nv.info._Z16k_radixSortBlockPjjjj,"",@"SHT_CUDA_INFO"
	.sectionflags	@""
	.align	4


	//----- nvinfo : EIATTR_CUDA_API_VERSION
	.align		4
        /*0000*/ 	.byte	0x04, 0x37
        /*0002*/ 	.short	(.L_276 - .L_275)
.L_275:
        /*0004*/ 	.word	0x00000082


	//----- nvinfo : EIATTR_KPARAM_INFO
	.align		4
.L_276:
        /*0008*/ 	.byte	0x04, 0x17
        /*000a*/ 	.short	(.L_278 - .L_277)
.L_277:
        /*000c*/ 	.word	0x00000000
        /*0010*/ 	.short	0x0003
        /*0012*/ 	.short	0x0010
        /*0014*/ 	.byte	0x00, 0xf0, 0x11, 0x00


	//----- nvinfo : EIATTR_KPARAM_INFO
	.align		4
.L_278:
        /*0018*/ 	.byte	0x04, 0x17
        /*001a*/ 	.short	(.L_280 - .L_279)
.L_279:
        /*001c*/ 	.word	0x00000000
        /*0020*/ 	.short	0x0002
        /*0022*/ 	.short	0x000c
        /*0024*/ 	.byte	0x00, 0xf0, 0x11, 0x00


	//----- nvinfo : EIATTR_KPARAM_INFO
	.align		4
.L_280:
        /*0028*/ 	.byte	0x04, 0x17
        /*002a*/ 	.short	(.L_282 - .L_281)
.L_281:
        /*002c*/ 	.word	0x00000000
        /*0030*/ 	.short	0x0001
        /*0032*/ 	.short	0x0008
        /*0034*/ 	.byte	0x00, 0xf0, 0x11, 0x00


	//----- nvinfo : EIATTR_KPARAM_INFO
	.align		4
.L_282:
        /*0038*/ 	.byte	0x04, 0x17
        /*003a*/ 	.short	(.L_284 - .L_283)
.L_283:
        /*003c*/ 	.word	0x00000000
        /*0040*/ 	.short	0x0000
        /*0042*/ 	.short	0x0000
        /*0044*/ 	.byte	0x00, 0xf5, 0x21, 0x00


	//----- nvinfo : EIATTR_SPARSE_MMA_MASK
	.align		4
.L_284:
        /*0048*/ 	.byte	0x03, 0x50
        /*004a*/ 	.short	0x0000


	//----- nvinfo : EIATTR_MAXREG_COUNT
	.align		4
        /*004c*/ 	.byte	0x03, 0x1b
        /*004e*/ 	.short	0x00ff


	//----- nvinfo : EIATTR_NUM_BARRIERS
	.align		4
        /*0050*/ 	.byte	0x02, 0x4c
        /*0052*/ 	.byte	0x01
	.zero		1


	//----- nvinfo : EIATTR_MERCURY_ISA_VERSION
	.align		4
        /*0054*/ 	.byte	0x03, 0x5f
        /*0056*/ 	.short	0x0101


	//----- nvinfo : EIATTR_VRC_CTA_INIT_COUNT
	.align		4
        /*0058*/ 	.byte	0x02, 0x4a
	.zero		1
	.zero		1


	//----- nvinfo : EIATTR_EXIT_INSTR_OFFSETS
	.align		4
        /*005c*/ 	.byte	0x04, 0x1c
        /*005e*/ 	.short	(.L_286 - .L_285)


	//   ....[0]....
.L_285:
        /*0060*/ 	.word	0x00000080


	//   ....[1]....
        /*0064*/ 	.word	0x00000520


	//----- nvinfo : EIATTR_CBANK_PARAM_SIZE
	.align		4
.L_286:
        /*0068*/ 	.byte	0x03, 0x19
        /*006a*/ 	.short	0x0014


	//----- nvinfo : EIATTR_PARAM_CBANK
	.align		4
        /*006c*/ 	.byte	0x04, 0x0a
        /*006e*/ 	.short	(.L_288 - .L_287)
	.align		4
.L_287:
        /*0070*/ 	.word	index@(.nv.constant0._Z16k_radixSortBlockPjjjj)
        /*0074*/ 	.short	0x0380
        /*0076*/ 	.short	0x0014


	//----- nvinfo : EIATTR_SW_WAR
	.align		4
.L_288:
        /*0078*/ 	.byte	0x04, 0x36
        /*007a*/ 	.short	(.L_290 - .L_289)
.L_289:
        /*007c*/ 	.word	0x00000008
.L_290:


//--------------------- .nv.callgraph             --------------------------
	.section	.nv.callgraph,"",@"SHT_CUDA_CALLGRAPH"
	.align	4
	.sectionentsize	8
	.align		4
        /*0000*/ 	.word	0x00000000
	.align		4
        /*0004*/ 	.word	0xffffffff
	.align		4
        /*0008*/ 	.word	0x00000000
	.align		4
        /*000c*/ 	.word	0xfffffffe
	.align		4
        /*0010*/ 	.word	0x00000000
	.align		4
        /*0014*/ 	.word	0xfffffffd
	.align		4
        /*0018*/ 	.word	0x00000000
	.align		4
        /*001c*/ 	.word	0xfffffffc


//--------------------- .nv.constant4             --------------------------
	.section	.nv.constant4,"a",@progbits
	.align	8
	.align		8
.nv.constant4:
        /*0000*/ 	.dword	_ZN34_INTERNAL_e9cb74f8_4_k_cu_e839a9cc4cuda3std3__45__cpo5beginE
	.align		8
        /*0008*/ 	.dword	_ZN34_INTERNAL_e9cb74f8_4_k_cu_e839a9cc4cuda3std3__45__cpo3endE
	.align		8
        /*0010*/ 	.dword	_ZN34_INTERNAL_e9cb74f8_4_k_cu_e839a9cc4cuda3std3__45__cpo6cbeginE
	.align		8
        /*0018*/ 	.dword	_ZN34_INTERNAL_e9cb74f8_4_k_cu_e839a9cc4cuda3std3__45__cpo4cendE
	.align		8
        /*0020*/ 	.dword	_ZN34_INTERNAL_e9cb74f8_4_k_cu_e839a9cc4cuda3std3__45__cpo6rbeginE
	.align		8
        /*0028*/ 	.dword	_ZN34_INTERNAL_e9cb74f8_4_k_cu_e839a9cc4cuda3std3__45__cpo4rendE
	.align		8
        /*0030*/ 	.dword	_ZN34_INTERNAL_e9cb74f8_4_k_cu_e839a9cc4cuda3std3__45__cpo7crbeginE
	.align		8
        /*0038*/ 	.dword	_ZN34_INTERNAL_e9cb74f8_4_k_cu_e839a9cc4cuda3std3__45__cpo5crendE
	.align		8
        /*0040*/ 	.dword	_ZN34_INTERNAL_e9cb74f8_4_k_cu_e839a9cc4cuda3std3__436_GLOBAL__N__e9cb74f8_4_k_cu_e839a9cc6ignoreE
	.align		8
        /*0048*/ 	.dword	_ZN34_INTERNAL_e9cb74f8_4_k_cu_e839a9cc4cuda3std3__419piecewise_constructE
	.align		8
        /*0050*/ 	.dword	_ZN34_INTERNAL_e9cb74f8_4_k_cu_e839a9cc4cuda3std3__48in_placeE
	.align		8
        /*0058*/ 	.dword	_ZN34_INTERNAL_e9cb74f8_4_k_cu_e839a9cc4cuda3std3__420unreachable_sentinelE
	.align		8
        /*0060*/ 	.dword	_ZN34_INTERNAL_e9cb74f8_4_k_cu_e839a9cc4cuda3std3__47nulloptE
	.align		8
        /*0068*/ 	.dword	_ZN34_INTERNAL_e9cb74f8_4_k_cu_e839a9cc4cuda3std3__48unexpectE
	.align		8
        /*0070*/ 	.dword	_ZN34_INTERNAL_e9cb74f8_4_k_cu_e839a9cc4cuda3std6ranges3__45__cpo4swapE
	.align		8
        /*0078*/ 	.dword	_ZN34_INTERNAL_e9cb74f8_4_k_cu_e839a9cc4cuda3std6ranges3__45__cpo9iter_moveE
	.align		8
        /*0080*/ 	.dword	_ZN34_INTERNAL_e9cb74f8_4_k_cu_e839a9cc4cuda3std6ranges3__45__cpo5beginE
	.align		8
        /*0088*/ 	.dword	_ZN34_INTERNAL_e9cb74f8_4_k_cu_e839a9cc4cuda3std6ranges3__45__cpo3endE
	.align		8
        /*0090*/ 	.dword	_ZN34_INTERNAL_e9cb74f8_4_k_cu_e839a9cc4cuda3std6ranges3__45__cpo6cbeginE
	.align		8
        /*0098*/ 	.dword	_ZN34_INTERNAL_e9cb74f8_4_k_cu_e839a9cc4cuda3std6ranges3__45__cpo4cendE
	.align		8
        /*00a0*/ 	.dword	_ZN34_INTERNAL_e9cb74f8_4_k_cu_e839a9cc4cuda3std6ranges3__45__cpo7advanceE
	.align		8
        /*00a8*/ 	.dword	_ZN34_INTERNAL_e9cb74f8_4_k_cu_e839a9cc4cuda3std6ranges3__45__cpo9iter_swapE
	.align		8
        /*00b0*/ 	.dword	_ZN34_INTERNAL_e9cb74f8_4_k_cu_e839a9cc4cuda3std6ranges3__45__cpo4nextE
	.align		8
        /*00b8*/ 	.dword	_ZN34_INTERNAL_e9cb74f8_4_k_cu_e839a9cc4cuda3std6ranges3__45__cpo4prevE
	.align		8
        /*00c0*/ 	.dword	_ZN34_INTERNAL_e9cb74f8_4_k_cu_e839a9cc4cuda3std6ranges3__45__cpo4dataE
	.align		8
        /*00c8*/ 	.dword	_ZN34_INTERNAL_e9cb74f8_4_k_cu_e839a9cc4cuda3std6ranges3__45__cpo5cdataE
	.align		8
        /*00d0*/ 	.dword	_ZN34_INTERNAL_e9cb74f8_4_k_cu_e839a9cc4cuda3std6ranges3__45__cpo4sizeE
	.align		8
        /*00d8*/ 	.dword	_ZN34_INTERNAL_e9cb74f8_4_k_cu_e839a9cc4cuda3std6ranges3__45__cpo5ssizeE
	.align		8
        /*00e0*/ 	.dword	_ZN34_INTERNAL_e9cb74f8_4_k_cu_e839a9cc4cuda3std6ranges3__45__cpo8distanceE
	.align		8
        /*00e8*/ 	.dword	_ZN34_INTERNAL_e9cb74f8_4_k_cu_e839a9cc6thrust24THRUST_300001_SM_1000_NS8cuda_cub3parE
	.align		8
        /*00f0*/ 	.dword	_ZN34_INTERNAL_e9cb74f8_4_k_cu_e839a9cc6thrust24THRUST_300001_SM_1000_NS8cuda_cub10par_nosyncE
	.align		8
        /*00f8*/ 	.dword	_ZN34_INTERNAL_e9cb74f8_4_k_cu_e839a9cc6thrust24THRUST_300001_SM_1000_NS6system6detail10sequential3seqE
	.align		8
        /*0100*/ 	.dword	_ZN34_INTERNAL_e9cb74f8_4_k_cu_e839a9cc6thrust24THRUST_300001_SM_1000_NS6system3cpp3parE
	.align		8
        /*0108*/ 	.dword	_ZN34_INTERNAL_e9cb74f8_4_k_cu_e839a9cc6thrust24THRUST_300001_SM_1000_NS12placeholders2_1E
	.align		8
        /*0110*/ 	.dword	_ZN34_INTERNAL_e9cb74f8_4_k_cu_e839a9cc6thrust24THRUST_300001_SM_1000_NS12placeholders2_2E
	.align		8
        /*0118*/ 	.dword	_ZN34_INTERNAL_e9cb74f8_4_k_cu_e839a9cc6thrust24THRUST_300001_SM_1000_NS12placeholders2_3E
	.align		8
        /*0120*/ 	.dword	_ZN34_INTERNAL_e9cb74f8_4_k_cu_e839a9cc6thrust24THRUST_300001_SM_1000_NS12placeholders2_4E
	.align		8
        /*0128*/ 	.dword	_ZN34_INTERNAL_e9cb74f8_4_k_cu_e839a9cc6thrust24THRUST_300001_SM_1000_NS12placeholders2_5E
	.align		8
        /*0130*/ 	.dword	_ZN34_INTERNAL_e9cb74f8_4_k_cu_e839a9cc6thrust24THRUST_300001_SM_1000_NS12placeholders2_6E
	.align		8
        /*0138*/ 	.dword	_ZN34_INTERNAL_e9cb74f8_4_k_cu_e839a9cc6thrust24THRUST_300001_SM_1000_NS12placeholders2_7E
	.align		8
        /*0140*/ 	.dword	_ZN34_INTERNAL_e9cb74f8_4_k_cu_e839a9cc6thrust24THRUST_300001_SM_1000_NS12placeholders2_8E
	.align		8
        /*0148*/ 	.dword	_ZN34_INTERNAL_e9cb74f8_4_k_cu_e839a9cc6thrust24THRUST_300001_SM_1000_NS12placeholders2_9E
	.align		8
        /*0150*/ 	.dword	_ZN34_INTERNAL_e9cb74f8_4_k_cu_e839a9cc6thrust24THRUST_300001_SM_1000_NS12placeholders3_10E
	.align		8
        /*0158*/ 	.dword	_ZN34_INTERNAL_e9cb74f8_4_k_cu_e839a9cc6thrust24THRUST_300001_SM_1000_NS3seqE
	.align		8
        /*0160*/ 	.dword	_ZN34_INTERNAL_e9cb74f8_4_k_cu_e839a9cc6thrust24THRUST_300001_SM_1000_NS6deviceE


//--------------------- .text._ZN3cub18CUB_300001_SM_10006detail10radix_sort29DeviceRadixSortOnesweepKernelINS1_5radix10policy_hubIjNS0_8NullTypeEyE10Policy1000ELNS0_9SortOrderE0EjS6_yiiNS1_21identity_decomposer_tEEEvPT5_SC_PT3_PKSD_PT1_PKSH_PT2_PKSL_T4_iiT6_ --------------------------
	.section	.text._ZN3cub18CUB_300001_SM_10006detail10radix_sort29DeviceRadixSortOnesweepKernelINS1_5radix10policy_hubIjNS0_8NullTypeEyE10Policy1000ELNS0_9SortOrderE0EjS6_yiiNS1_21identity_decomposer_tEEEvPT5_SC_PT3_PKSD_PT1_PKSH_PT2_PKSL_T4_iiT6_,"ax",@progbits
	.align	128
        .global         _ZN3cub18CUB_300001_SM_10006detail10radix_sort29DeviceRadixSortOnesweepKernelINS1_5radix10policy_hubIjNS0_8NullTypeEyE10Policy1000ELNS0_9SortOrderE0EjS6_yiiNS1_21identity_decomposer_tEEEvPT5_SC_PT3_PKSD_PT1_PKSH_PT2_PKSL_T4_iiT6_
        .type           _ZN3cub18CUB_300001_SM_10006detail10radix_sort29DeviceRadixSortOnesweepKernelINS1_5radix10policy_hubIjNS0_8NullTypeEyE10Policy1000ELNS0_9SortOrderE0EjS6_yiiNS1_21identity_decomposer_tEEEvPT5_SC_PT3_PKSD_PT1_PKSH_PT2_PKSL_T4_iiT6_,@function
        .size           _ZN3cub18CUB_300001_SM_10006detail10radix_sort29DeviceRadixSortOnesweepKernelINS1_5radix10policy_hubIjNS0_8NullTypeEyE10Policy1000ELNS0_9SortOrderE0EjS6_yiiNS1_21identity_decomposer_tEEEvPT5_SC_PT3_PKSD_PT1_PKSH_PT2_PKSL_T4_iiT6_,(.L_x_282 - _ZN3cub18CUB_300001_SM_10006detail10radix_sort29DeviceRadixSortOnesweepKernelINS1_5radix10policy_hubIjNS0_8NullTypeEyE10Policy1000ELNS0_9SortOrderE0EjS6_yiiNS1_21identity_decomposer_tEEEvPT5_SC_PT3_PKSD_PT1_PKSH_PT2_PKSL_T4_iiT6_)
        .other          _ZN3cub18CUB_300001_SM_10006detail10radix_sort29DeviceRadixSortOnesweepKernelINS1_5radix10policy_hubIjNS0_8NullTypeEyE10Policy1000ELNS0_9SortOrderE0EjS6_yiiNS1_21identity_decomposer_tEEEvPT5_SC_PT3_PKSD_PT1_PKSH_PT2_PKSL_T4_iiT6_,@"STO_CUDA_ENTRY STV_DEFAULT"
_ZN3cub18CUB_300001_SM_10006detail10radix_sort29DeviceRadixSortOnesweepKernelINS1_5radix10policy_hubIjNS0_8NullTypeEyE10Policy1000ELNS0_9SortOrderE0EjS6_yiiNS1_21identity_decomposer_tEEEvPT5_SC_PT3_PKSD_PT1_PKSH_PT2_PKSL_T4_iiT6_:
.text._ZN3cub18CUB_300001_SM_10006detail10radix_sort29DeviceRadixSortOnesweepKernelINS1_5radix10policy_hubIjNS0_8NullTypeEyE10Policy1000ELNS0_9SortOrderE0EjS6_yiiNS1_21identity_decomposer_tEEEvPT5_SC_PT3_PKSD_PT1_PKSH_PT2_PKSL_T4_iiT6_:
[----:B------:R-:W0:Y:S01]  /*0000*/  LDC R1, c[0x0][0x37c] ;  /* 0x0000df00ff017b82 */ /* 0x000e220000000800 */
[----:B------:R-:W1:Y:S01]  /*0010*/  S2R R39, SR_TID.X ;  /* 0x0000000000277919 */ /* 0x000e620000002100 */
[----:B------:R-:W-:Y:S01]  /*0020*/  MOV R73, 0x400 ;  /* 0x0000040000497802 */ /* 0x000fe20000000f00 */
[----:B------:R-:W2:Y:S01]  /*0030*/  LDCU.64 UR6, c[0x0][0x358] ;  /* 0x00006b00ff0677ac */ /* 0x000ea20008000a00 */
[----:B------:R-:W-:Y:S01]  /*0040*/  BSSY.RECONVERGENT B0, `(.L_x_0) ;  /* 0x000000d000007945 */ /* 0x000fe20003800200 */
[----:B------:R-:W3:Y:S01]  /*0050*/  S2R R0, SR_CgaCtaId ;  /* 0x0000000000007919 */ /* 0x000ee20000008800 */
[----:B0-----:R-:W-:Y:S01]  /*0060*/  VIADD R1, R1, 0xfffffff0 ;  /* 0xfffffff001017836 */ /* 0x001fe20000000000 */
[----:B-1----:R-:W-:Y:S02]  /*0070*/  ISETP.NE.AND P0, PT, R39, RZ, PT ;  /* 0x000000ff2700720c */ /* 0x002fe40003f05270 */
[----:B---3--:R-:W-:-:S11]  /*0080*/  LEA R73, R0, R73, 0x18 ;  /* 0x0000004900497211 */ /* 0x008fd600078ec0ff */
[----:B--2---:R-:W-:Y:S05]  /*0090*/  @P0 BRA `(.L_x_1) ;  /* 0x00000000001c0947 */ /* 0x004fea0003800000 */
[----:B------:R-:W0:Y:S01]  /*00a0*/  LDC.64 R2, c[0x0][0x388] ;  /* 0x0000e200ff027b82 */ /* 0x000e220000000a00 */
[----:B------:R-:W-:-:S05]  /*00b0*/  IMAD.MOV.U32 R5, RZ, RZ, 0x1 ;  /* 0x00000001ff057424 */ /* 0x000fca00078e00ff */
[----:B0-----:R-:W2:Y:S02]  /*00c0*/  ATOMG.E.ADD.STRONG.GPU PT, R2, desc[UR6][R2.64], R5 ;  /* 0x80000005020279a8 */ /* 0x001ea400081ef106 */
[----:B------:R-:W0:Y:S01]  /*00d0*/  S2UR UR5, SR_CgaCtaId ;  /* 0x00000000000579c3 */ /* 0x000e220000008800 */
[----:B------:R-:W-:Y:S02]  /*00e0*/  UMOV UR4, 0x400 ;  /* 0x0000040000047882 */ /* 0x000fe40000000000 */
[----:B0-----:R-:W-:-:S09]  /*00f0*/  ULEA UR4, UR5, UR4, 0x18 ;  /* 0x0000000405047291 */ /* 0x001fd2000f8ec0ff */
[----:B--2---:R0:W-:Y:S03]  /*0100*/  STS [UR4+0x7200], R2 ;  /* 0x00720002ff007988 */ /* 0x0041e60008000804 */
.L_x_1:
[----:B------:R-:W-:Y:S05]  /*0110*/  BSYNC.RECONVERGENT B0 ;  /* 0x0000000000007941 */ /* 0x000fea0003800200 */
.L_x_0:
[----:B------:R-:W-:Y:S06]  /*0120*/  BAR.SYNC.DEFER_BLOCKING 0x0 ;  /* 0x0000000000007b1d */ /* 0x000fec0000010000 */
[----:B------:R-:W1:Y:S01]  /*0130*/  LDCU UR4, c[0x0][0x3c0] ;  /* 0x00007800ff0477ac */ /* 0x000e620008000800 */
[----:B------:R-:W2:Y:S01]  /*0140*/  S2R R9, SR_LANEID ;  /* 0x0000000000097919 */ /* 0x000ea20000000000 */
[----:B------:R-:W0:Y:S02]  /*0150*/  LDS R72, [R73+0x7200] ;  /* 0x0072000049487984 */ /* 0x000e240000000800 */
[----:B0-----:R-:W-:-:S04]  /*0160*/  IMAD R2, R72, 0x1c80, RZ ;  /* 0x00001c8048027824 */ /* 0x001fc800078e02ff */
[----:B------:R-:W-:Y:S01]  /*0170*/  VIADD R0, R2, 0x1c80 ;  /* 0x00001c8002007836 */ /* 0x000fe20000000000 */
[----:B------:R-:W-:-:S04]  /*0180*/  SHF.R.S32.HI R6, RZ, 0x1f, R2 ;  /* 0x0000001fff067819 */ /* 0x000fc80000011402 */
[----:B-1----:R-:W-:Y:S02]  /*0190*/  ISETP.GT.AND P0, PT, R0, UR4, PT ;  /* 0x0000000400007c0c */ /* 0x002fe4000bf04270 */
[----:B------:R-:W-:-:S11]  /*01a0*/  SHF.R.U32.HI R0, RZ, 0x5, R39 ;  /* 0x00000005ff007819 */ /* 0x000fd60000011627 */
[----:B--2---:R-:W-:Y:S05]  /*01b0*/  @P0 BRA `(.L_x_2) ;  /* 0x0000000000700947 */ /* 0x004fea0003800000 */
[----:B------:R-:W0:Y:S01]  /*01c0*/  LDCU.64 UR4, c[0x0][0x3a8] ;  /* 0x00007500ff0477ac */ /* 0x000e220008000a00 */
[C---:B------:R-:W-:Y:S02]  /*01d0*/  LOP3.LUT R3, R39.reuse, 0x1f, RZ, 0xc0, !PT ;  /* 0x0000001f27037812 */ /* 0x040fe400078ec0ff */
[----:B------:R-:W-:-:S05]  /*01e0*/  LOP3.LUT R4, R39, 0x3e0, RZ, 0xc0, !PT ;  /* 0x000003e027047812 */ /* 0x000fca00078ec0ff */
[----:B------:R-:W-:-:S05]  /*01f0*/  IMAD R3, R4, 0x13, R3 ;  /* 0x0000001304037824 */ /* 0x000fca00078e0203 */
[----:B------:R-:W-:-:S05]  /*0200*/  IADD3 R3, P0, PT, R2, R3, RZ ;  /* 0x0000000302037210 */ /* 0x000fca0007f1e0ff */
[----:B------:R-:W-:Y:S01]  /*0210*/  IMAD.X R6, RZ, RZ, R6, P0 ;  /* 0x000000ffff067224 */ /* 0x000fe200000e0606 */
[----:B0-----:R-:W-:-:S04]  /*0220*/  LEA R2, P0, R3, UR4, 0x2 ;  /* 0x0000000403027c11 */ /* 0x001fc8000f8010ff */
[----:B------:R-:W-:-:S05]  /*0230*/  LEA.HI.X R3, R3, UR5, R6, 0x2, P0 ;  /* 0x0000000503037c11 */ /* 0x000fca00080f1406 */
[----:B------:R0:W5:Y:S04]  /*0240*/  LDG.E R71, desc[UR6][R2.64] ;  /* 0x0000000602477981 */ /* 0x000168000c1e1900 */
        /* <DEDUP_REMOVED lines=17> */
[----:B------:R0:W5:Y:S01]  /*0360*/  LDG.E R53, desc[UR6][R2.64+0x900] ;  /* 0x0009000602357981 */ /* 0x000162000c1e1900 */
[----:B------:R-:W-:Y:S05]  /*0370*/  BRA `(.L_x_3) ;  /* 0x0000000400507947 */ /* 0x000fea0003800000 */
.L_x_2:
[----:B------:R-:W0:Y:S01]  /*0380*/  LDCU.64 UR8, c[0x0][0x3a8] ;  /* 0x00007500ff0877ac */ /* 0x000e220008000a00 */
[C---:B------:R-:W-:Y:S01]  /*0390*/  LOP3.LUT R3, R39.reuse, 0x1f, RZ, 0xc0, !PT ;  /* 0x0000001f27037812 */ /* 0x040fe200078ec0ff */
[----:B------:R-:W-:Y:S01]  /*03a0*/  IMAD.MOV.U32 R71, RZ, RZ, -0x1 ;  /* 0xffffffffff477424 */ /* 0x000fe200078e00ff */
[----:B------:R-:W-:Y:S01]  /*03b0*/  LOP3.LUT R4, R39, 0x3e0, RZ, 0xc0, !PT ;  /* 0x000003e027047812 */ /* 0x000fe200078ec0ff */
[----:B------:R-:W-:Y:S02]  /*03c0*/  IMAD.MOV.U32 R69, RZ, RZ, -0x1 ;  /* 0xffffffffff457424 */ /* 0x000fe400078e00ff */
[----:B------:R-:W-:Y:S02]  /*03d0*/  IMAD.MOV.U32 R70, RZ, RZ, -0x1 ;  /* 0xffffffffff467424 */ /* 0x000fe400078e00ff */
[----:B------:R-:W-:Y:S01]  /*03e0*/  IMAD R11, R4, 0x13, R3 ;  /* 0x00000013040b7824 */ /* 0x000fe200078e0203 */
[----:B------:R-:W-:-:S03]  /*03f0*/  IADD3 R4, PT, PT, -R2, UR4, RZ ;  /* 0x0000000402047c10 */ /* 0x000fc6000fffe1ff */
[C---:B------:R-:W-:Y:S01]  /*0400*/  VIADD R3, R11.reuse, 0x20 ;  /* 0x000000200b037836 */ /* 0x040fe20000000000 */
[----:B------:R-:W-:Y:S01]  /*0410*/  IADD3 R8, P0, PT, R2, R11, RZ ;  /* 0x0000000b02087210 */ /* 0x000fe20007f1e0ff */
[C---:B------:R-:W-:Y:S01]  /*0420*/  VIADD R5, R11.reuse, 0x40 ;  /* 0x000000400b057836 */ /* 0x040fe20000000000 */
[CC--:B------:R-:W-:Y:S01]  /*0430*/  ISETP.GE.AND P1, PT, R11.reuse, R4.reuse, PT ;  /* 0x000000040b00720c */ /* 0x0c0fe20003f26270 */
[----:B------:R-:W-:Y:S01]  /*0440*/  VIADD R7, R11, 0x60 ;  /* 0x000000600b077836 */ /* 0x000fe20000000000 */
[-C--:B------:R-:W-:Y:S01]  /*0450*/  ISETP.GE.AND P2, PT, R3, R4.reuse, PT ;  /* 0x000000040300720c */ /* 0x080fe20003f46270 */
[----:B------:R-:W-:Y:S01]  /*0460*/  VIADD R3, R11, 0x80 ;  /* 0x000000800b037836 */ /* 0x000fe20000000000 */
[-C--:B------:R-:W-:Y:S01]  /*0470*/  ISETP.GE.AND P3, PT, R5, R4.reuse, PT ;  /* 0x000000040500720c */ /* 0x080fe20003f66270 */
[----:B------:R-:W-:Y:S01]  /*0480*/  VIADD R5, R11, 0xa0 ;  /* 0x000000a00b057836 */ /* 0x000fe20000000000 */
[-C--:B------:R-:W-:Y:S01]  /*0490*/  ISETP.GE.AND P4, PT, R7, R4.reuse, PT ;  /* 0x000000040700720c */ /* 0x080fe20003f86270 */
[----:B------:R-:W-:Y:S01]  /*04a0*/  IMAD.X R13, RZ, RZ, R6, P0 ;  /* 0x000000ffff0d7224 */ /* 0x000fe200000e0606 */
[----:B0-----:R-:W-:Y:S01]  /*04b0*/  LEA R2, P0, R8, UR8, 0x2 ;  /* 0x0000000808027c11 */ /* 0x001fe2000f8010ff */
[----:B------:R-:W-:Y:S01]  /*04c0*/  VIADD R7, R11, 0xc0 ;  /* 0x000000c00b077836 */ /* 0x000fe20000000000 */
[----:B------:R-:W-:-:S02]  /*04d0*/  ISETP.GE.AND P5, PT, R3, R4, PT ;  /* 0x000000040300720c */ /* 0x000fc40003fa6270 */
[-C--:B------:R-:W-:Y:S01]  /*04e0*/  ISETP.GE.AND P6, PT, R5, R4.reuse, PT ;  /* 0x000000040500720c */ /* 0x080fe20003fc6270 */
[----:B------:R-:W-:Y:S01]  /*04f0*/  VIADD R5, R11, 0xe0 ;  /* 0x000000e00b057836 */ /* 0x000fe20000000000 */
[----:B------:R-:W-:Y:S01]  /*0500*/  LEA.HI.X R3, R8, UR9, R13, 0x2, P0 ;  /* 0x0000000908037c11 */ /* 0x000fe200080f140d */
[----:B------:R-:W-:Y:S01]  /*0510*/  IMAD.MOV.U32 R68, RZ, RZ, -0x1 ;  /* 0xffffffffff447424 */ /* 0x000fe200078e00ff */
[-C--:B------:R-:W-:Y:S01]  /*0520*/  ISETP.GE.AND P0, PT, R7, R4.reuse, PT ;  /* 0x000000040700720c */ /* 0x080fe20003f06270 */
[----:B------:R-:W-:Y:S02]  /*0530*/  VIADD R7, R11, 0x100 ;  /* 0x000001000b077836 */ /* 0x000fe40000000000 */
[----:B------:R1:W5:Y:S01]  /*0540*/  @!P1 LDG.E R71, desc[UR6][R2.64] ;  /* 0x0000000602479981 */ /* 0x000362000c1e1900 */
[-C--:B------:R-:W-:Y:S01]  /*0550*/  ISETP.GE.AND P1, PT, R5, R4.reuse, PT ;  /* 0x000000040500720c */ /* 0x080fe20003f26270 */
[----:B------:R-:W-:Y:S02]  /*0560*/  VIADD R5, R11, 0x120 ;  /* 0x000001200b057836 */ /* 0x000fe40000000000 */
[----:B------:R1:W5:Y:S03]  /*0570*/  @!P3 LDG.E R69, desc[UR6][R2.64+0x100] ;  /* 0x000100060245b981 */ /* 0x000366000c1e1900 */
[----:B------:R-:W-:Y:S01]  /*0580*/  ISETP.GE.AND P3, PT, R5, R4, PT ;  /* 0x000000040500720c */ /* 0x000fe20003f66270 */
[----:B------:R-:W-:Y:S01]  /*0590*/  VIADD R5, R11, 0x140 ;  /* 0x000001400b057836 */ /* 0x000fe20000000000 */
[----:B------:R1:W5:Y:S01]  /*05a0*/  @!P4 LDG.E R68, desc[UR6][R2.64+0x180] ;  /* 0x000180060244c981 */ /* 0x000362000c1e1900 */
[----:B------:R-:W-:-:S03]  /*05b0*/  IMAD.MOV.U32 R66, RZ, RZ, -0x1 ;  /* 0xffffffffff427424 */ /* 0x000fc600078e00ff */
[-C--:B------:R-:W-:Y:S01]  /*05c0*/  ISETP.GE.AND P4, PT, R5, R4.reuse, PT ;  /* 0x000000040500720c */ /* 0x080fe20003f86270 */
[----:B------:R-:W-:Y:S01]  /*05d0*/  VIADD R5, R11, 0x180 ;  /* 0x000001800b057836 */ /* 0x000fe20000000000 */
[----:B------:R1:W5:Y:S01]  /*05e0*/  @!P2 LDG.E R70, desc[UR6][R2.64+0x80] ;  /* 0x000080060246a981 */ /* 0x000362000c1e1900 */
[-C--:B------:R-:W-:Y:S01]  /*05f0*/  ISETP.GE.AND P2, PT, R7, R4.reuse, PT ;  /* 0x000000040700720c */ /* 0x080fe20003f46270 */
[----:B------:R-:W-:Y:S02]  /*0600*/  IMAD.MOV.U32 R65, RZ, RZ, -0x1 ;  /* 0xffffffffff417424 */ /* 0x000fe400078e00ff */
[----:B------:R1:W5:Y:S01]  /*0610*/  @!P6 LDG.E R66, desc[UR6][R2.64+0x280] ;  /* 0x000280060242e981 */ /* 0x000362000c1e1900 */
[-C--:B------:R-:W-:Y:S01]  /*0620*/  ISETP.GE.AND P6, PT, R5, R4.reuse, PT ;  /* 0x000000040500720c */ /* 0x080fe20003fc6270 */
[C---:B------:R-:W-:Y:S02]  /*0630*/  VIADD R5, R11.reuse, 0x1a0 ;  /* 0x000001a00b057836 */ /* 0x040fe40000000000 */
[----:B------:R-:W-:Y:S01]  /*0640*/  IMAD.MOV.U32 R67, RZ, RZ, -0x1 ;  /* 0xffffffffff437424 */ /* 0x000fe200078e00ff */
[----:B------:R1:W5:Y:S01]  /*0650*/  @!P0 LDG.E R65, desc[UR6][R2.64+0x300] ;  /* 0x0003000602418981 */ /* 0x000362000c1e1900 */
[----:B------:R-:W-:Y:S01]  /*0660*/  VIADD R7, R11, 0x160 ;  /* 0x000001600b077836 */ /* 0x000fe20000000000 */
[----:B------:R-:W-:Y:S01]  /*0670*/  ISETP.GE.AND P0, PT, R5, R4, PT ;  /* 0x000000040500720c */ /* 0x000fe20003f06270 */
[----:B------:R-:W-:-:S02]  /*0680*/  IMAD.MOV.U32 R63, RZ, RZ, -0x1 ;  /* 0xffffffffff3f7424 */ /* 0x000fc400078e00ff */
[----:B------:R-:W-:Y:S01]  /*0690*/  VIADD R5, R11, 0x1e0 ;  /* 0x000001e00b057836 */ /* 0x000fe20000000000 */
[----:B------:R1:W5:Y:S01]  /*06a0*/  @!P5 LDG.E R67, desc[UR6][R2.64+0x200] ;  /* 0x000200060243d981 */ /* 0x000362000c1e1900 */
[-C--:B------:R-:W-:Y:S01]  /*06b0*/  ISETP.GE.AND P5, PT, R7, R4.reuse, PT ;  /* 0x000000040700720c */ /* 0x080fe20003fa6270 */
[----:B------:R-:W-:Y:S02]  /*06c0*/  IMAD.MOV.U32 R64, RZ, RZ, -0x1 ;  /* 0xffffffffff407424 */ /* 0x000fe400078e00ff */
[----:B------:R1:W5:Y:S01]  /*06d0*/  @!P2 LDG.E R63, desc[UR6][R2.64+0x400] ;  /* 0x00040006023fa981 */ /* 0x000362000c1e1900 */
[----:B------:R-:W-:Y:S01]  /*06e0*/  IMAD.MOV.U32 R62, RZ, RZ, -0x1 ;  /* 0xffffffffff3e7424 */ /* 0x000fe200078e00ff */
[----:B------:R-:W-:Y:S01]  /*06f0*/  ISETP.GE.AND P2, PT, R5, R4, PT ;  /* 0x000000040500720c */ /* 0x000fe20003f46270 */
[C---:B------:R-:W-:Y:S01]  /*0700*/  VIADD R7, R11.reuse, 0x1c0 ;  /* 0x000001c00b077836 */ /* 0x040fe20000000000 */
[----:B------:R1:W5:Y:S01]  /*0710*/  @!P1 LDG.E R64, desc[UR6][R2.64+0x380] ;  /* 0x0003800602409981 */ /* 0x000362000c1e1900 */
[----:B------:R-:W-:-:S02]  /*0720*/  VIADD R5, R11, 0x200 ;  /* 0x000002000b057836 */ /* 0x000fc40000000000 */
[----:B------:R-:W-:Y:S01]  /*0730*/  IMAD.MOV.U32 R61, RZ, RZ, -0x1 ;  /* 0xffffffffff3d7424 */ /* 0x000fe200078e00ff */
[----:B------:R1:W5:Y:S01]  /*0740*/  @!P3 LDG.E R62, desc[UR6][R2.64+0x480] ;  /* 0x00048006023eb981 */ /* 0x000362000c1e1900 */
[----:B------:R-:W-:Y:S01]  /*0750*/  IMAD.MOV.U32 R60, RZ, RZ, -0x1 ;  /* 0xffffffffff3c7424 */ /* 0x000fe200078e00ff */
[-C--:B------:R-:W-:Y:S01]  /*0760*/  ISETP.GE.AND P1, PT, R7, R4.reuse, PT ;  /* 0x000000040700720c */ /* 0x080fe20003f26270 */
[----:B------:R-:W-:Y:S01]  /*0770*/  VIADD R7, R11, 0x220 ;  /* 0x000002200b077836 */ /* 0x000fe20000000000 */
[-C--:B------:R-:W-:Y:S01]  /*0780*/  ISETP.GE.AND P3, PT, R5, R4.reuse, PT ;  /* 0x000000040500720c */ /* 0x080fe20003f66270 */
[----:B------:R-:W-:Y:S01]  /*0790*/  VIADD R5, R11, 0x240 ;  /* 0x000002400b057836 */ /* 0x000fe20000000000 */
[----:B------:R1:W5:Y:S02]  /*07a0*/  @!P4 LDG.E R61, desc[UR6][R2.64+0x500] ;  /* 0x00050006023dc981 */ /* 0x000364000c1e1900 */
[-C--:B------:R-:W-:Y:S02]  /*07b0*/  ISETP.GE.AND P4, PT, R7, R4.reuse, PT ;  /* 0x000000040700720c */ /* 0x080fe40003f86270 */
[----:B------:R1:W5:Y:S01]  /*07c0*/  @!P5 LDG.E R60, desc[UR6][R2.64+0x580] ;  /* 0x00058006023cd981 */ /* 0x000362000c1e1900 */
[----:B------:R-:W-:Y:S01]  /*07d0*/  ISETP.GE.AND P5, PT, R5, R4, PT ;  /* 0x000000040500720c */ /* 0x000fe20003fa6270 */
[----:B------:R-:W-:-:S02]  /*07e0*/  IMAD.MOV.U32 R59, RZ, RZ, -0x1 ;  /* 0xffffffffff3b7424 */ /* 0x000fc400078e00ff */
[----:B------:R-:W-:Y:S02]  /*07f0*/  IMAD.MOV.U32 R58, RZ, RZ, -0x1 ;  /* 0xffffffffff3a7424 */ /* 0x000fe400078e00ff */
[----:B------:R-:W-:Y:S02]  /*0800*/  IMAD.MOV.U32 R57, RZ, RZ, -0x1 ;  /* 0xffffffffff397424 */ /* 0x000fe400078e00ff */
[----:B------:R-:W-:Y:S01]  /*0810*/  IMAD.MOV.U32 R56, RZ, RZ, -0x1 ;  /* 0xffffffffff387424 */ /* 0x000fe200078e00ff */
[----:B------:R1:W5:Y:S01]  /*0820*/  @!P6 LDG.E R59, desc[UR6][R2.64+0x600] ;  /* 0x00060006023be981 */ /* 0x000362000c1e1900 */
[----:B------:R-:W-:Y:S02]  /*0830*/  IMAD.MOV.U32 R55, RZ, RZ, -0x1 ;  /* 0xffffffffff377424 */ /* 0x000fe400078e00ff */
[----:B------:R-:W-:Y:S01]  /*0840*/  IMAD.MOV.U32 R54, RZ, RZ, -0x1 ;  /* 0xffffffffff367424 */ /* 0x000fe200078e00ff */
[----:B------:R1:W5:Y:S01]  /*0850*/  @!P0 LDG.E R58, desc[UR6][R2.64+0x680] ;  /* 0x00068006023a8981 */ /* 0x000362000c1e1900 */
[----:B------:R-:W-:-:S03]  /*0860*/  IMAD.MOV.U32 R53, RZ, RZ, -0x1 ;  /* 0xffffffffff357424 */ /* 0x000fc600078e00ff */
[----:B------:R1:W5:Y:S04]  /*0870*/  @!P1 LDG.E R57, desc[UR6][R2.64+0x700] ;  /* 0x0007000602399981 */ /* 0x000368000c1e1900 */
[----:B------:R1:W5:Y:S04]  /*0880*/  @!P2 LDG.E R56, desc[UR6][R2.64+0x780] ;  /* 0x000780060238a981 */ /* 0x000368000c1e1900 */
[----:B------:R1:W5:Y:S04]  /*0890*/  @!P3 LDG.E R55, desc[UR6][R2.64+0x800] ;  /* 0x000800060237b981 */ /* 0x000368000c1e1900 */
[----:B------:R1:W5:Y:S04]  /*08a0*/  @!P4 LDG.E R54, desc[UR6][R2.64+0x880] ;  /* 0x000880060236c981 */ /* 0x000368000c1e1900 */
[----:B------:R1:W5:Y:S02]  /*08b0*/  @!P5 LDG.E R53, desc[UR6][R2.64+0x900] ;  /* 0x000900060235d981 */ /* 0x000364000c1e1900 */
.L_x_3:
[----:B01----:R-:W-:Y:S01]  /*08c0*/  VIMNMX R2, PT, PT, R9, 0xe0, !PT ;  /* 0x000000e009027848 */ /* 0x003fe20007fe0100 */
[----:B------:R-:W0:Y:S01]  /*08d0*/  LDCU UR4, c[0x0][0x3c8] ;  /* 0x00007900ff0477ac */ /* 0x000e220008000800 */
[----:B------:R-:W-:Y:S01]  /*08e0*/  BSSY.RECONVERGENT B0, `(.L_x_4) ;  /* 0x0000025000007945 */ /* 0x000fe20003800200 */
[----:B------:R-:W-:Y:S01]  /*08f0*/  IMAD.SHL.U32 R0, R0, 0x400, RZ ;  /* 0x0000040000007824 */ /* 0x000fe200078e00ff */
[--C-:B------:R-:W-:Y:S01]  /*0900*/  IADD3 R2, PT, PT, R2, 0x1f, -R9.reuse ;  /* 0x0000001f02027810 */ /* 0x100fe20007ffe809 */
[----:B------:R-:W-:Y:S01]  /*0910*/  UMOV UR5, 0xffffffff ;  /* 0xffffffff00057882 */ /* 0x000fe20000000000 */
[----:B------:R-:W-:Y:S02]  /*0920*/  IMAD.MOV.U32 R5, RZ, RZ, R9 ;  /* 0x000000ffff057224 */ /* 0x000fe400078e0009 */
[C---:B------:R-:W-:Y:S02]  /*0930*/  ISETP.GE.U32.AND P0, PT, R2.reuse, 0x1e0, PT ;  /* 0x000001e00200780c */ /* 0x040fe40003f06070 */
[----:B------:R-:W-:-:S04]  /*0940*/  LEA.HI R3, R2, 0x1, RZ, 0x1b ;  /* 0x0000000102037811 */ /* 0x000fc800078fd8ff */
[----:B------:R-:W-:-:S04]  /*0950*/  LOP3.LUT R6, R3, 0xf, RZ, 0xc0, !PT ;  /* 0x0000000f03067812 */ /* 0x000fc800078ec0ff */
[----:B------:R-:W-:Y:S01]  /*0960*/  ISETP.NE.AND P1, PT, R6, RZ, PT ;  /* 0x000000ff0600720c */ /* 0x000fe20003f25270 */
[----:B0-----:R-:W-:Y:S02]  /*0970*/  USHF.L.U32 UR4, UR5, UR4, URZ ;  /* 0x0000000405047299 */ /* 0x001fe400080006ff */
[----:B------:R-:W-:Y:S10]  /*0980*/  @!P0 BRA `(.L_x_5) ;  /* 0x0000000000688947 */ /* 0x000ff40003800000 */
[----:B------:R-:W-:Y:S01]  /*0990*/  IMAD R4, R9, 0x4, R0 ;  /* 0x0000000409047824 */ /* 0x000fe200078e0200 */
[----:B------:R-:W-:Y:S01]  /*09a0*/  LOP3.LUT R2, R3, 0xffffff0, RZ, 0xc0, !PT ;  /* 0x0ffffff003027812 */ /* 0x000fe200078ec0ff */
[----:B------:R-:W-:-:S03]  /*09b0*/  IMAD.MOV.U32 R5, RZ, RZ, R9 ;  /* 0x000000ffff057224 */ /* 0x000fc600078e0009 */
[----:B------:R-:W-:Y:S01]  /*09c0*/  IADD3 R4, PT, PT, R4, 0x400, R73 ;  /* 0x0000040004047810 */ /* 0x000fe20007ffe049 */
[----:B------:R-:W-:-:S07]  /*09d0*/  IMAD.MOV R2, RZ, RZ, -R2 ;  /* 0x000000ffff027224 */ /* 0x000fce00078e0a02 */
.L_x_6:
[----:B------:R-:W-:Y:S01]  /*09e0*/  VIADD R2, R2, 0x10 ;  /* 0x0000001002027836 */ /* 0x000fe20000000000 */
[----:B------:R-:W-:Y:S01]  /*09f0*/  STS [R4+-0x400], RZ ;  /* 0xfffc00ff04007388 */ /* 0x000fe20000000800 */
[----:B------:R-:W-:-:S03]  /*0a00*/  VIADD R5, R5, 0x200 ;  /* 0x0000020005057836 */ /* 0x000fc60000000000 */
[----:B------:R-:W-:Y:S01]  /*0a10*/  ISETP.NE.AND P0, PT, R2, RZ, PT ;  /* 0x000000ff0200720c */ /* 0x000fe20003f05270 */
[----:B------:R-:W-:Y:S04]  /*0a20*/  STS [R4+-0x380], RZ ;  /* 0xfffc80ff04007388 */ /* 0x000fe80000000800 */
[----:B------:R-:W-:Y:S04]  /*0a30*/  STS [R4+-0x300], RZ ;  /* 0xfffd00ff04007388 */ /* 0x000fe80000000800 */
[----:B------:R-:W-:Y:S04]  /*0a40*/  STS [R4+-0x280], RZ ;  /* 0xfffd80ff04007388 */ /* 0x000fe80000000800 */
[----:B------:R-:W-:Y:S04]  /*0a50*/  STS [R4+-0x200], RZ ;  /* 0xfffe00ff04007388 */ /* 0x000fe80000000800 */
[----:B------:R-:W-:Y:S04]  /*0a60*/  STS [R4+-0x180], RZ ;  /* 0xfffe80ff04007388 */ /* 0x000fe80000000800 */
[----:B------:R-:W-:Y:S04]  /*0a70*/  STS [R4+-0x100], RZ ;  /* 0xffff00ff04007388 */ /* 0x000fe80000000800 */
[----:B------:R-:W-:Y:S04]  /*0a80*/  STS [R4+-0x80], RZ ;  /* 0xffff80ff04007388 */ /* 0x000fe80000000800 */
[----:B------:R-:W-:Y:S04]  /*0a90*/  STS [R4], RZ ;  /* 0x000000ff04007388 */ /* 0x000fe80000000800 */
[----:B------:R-:W-:Y:S04]  /*0aa0*/  STS [R4+0x80], RZ ;  /* 0x000080ff04007388 */ /* 0x000fe80000000800 */
[----:B------:R-:W-:Y:S04]  /*0ab0*/  STS [R4+0x100], RZ ;  /* 0x000100ff04007388 */ /* 0x000fe80000000800 */
[----:B------:R-:W-:Y:S04]  /*0ac0*/  STS [R4+0x180], RZ ;  /* 0x000180ff04007388 */ /* 0x000fe80000000800 */
[----:B------:R-:W-:Y:S04]  /*0ad0*/  STS [R4+0x200], RZ ;  /* 0x000200ff04007388 */ /* 0x000fe80000000800 */
[----:B------:R-:W-:Y:S04]  /*0ae0*/  STS [R4+0x280], RZ ;  /* 0x000280ff04007388 */ /* 0x000fe80000000800 */
[----:B------:R-:W-:Y:S04]  /*0af0*/  STS [R4+0x300], RZ ;  /* 0x000300ff04007388 */ /* 0x000fe80000000800 */
[----:B------:R0:W-:Y:S02]  /*0b00*/  STS [R4+0x380], RZ ;  /* 0x000380ff04007388 */ /* 0x0001e40000000800 */
[----:B0-----:R-:W-:Y:S01]  /*0b10*/  VIADD R4, R4, 0x800 ;  /* 0x0000080004047836 */ /* 0x001fe20000000000 */
[----:B------:R-:W-:Y:S06]  /*0b20*/  @P0 BRA `(.L_x_6) ;  /* 0xfffffffc00ac0947 */ /* 0x000fec000383ffff */
.L_x_5:
[----:B------:R-:W-:Y:S05]  /*0b30*/  BSYNC.RECONVERGENT B0 ;  /* 0x0000000000007941 */ /* 0x000fea0003800200 */
.L_x_4:
[----:B------:R-:W-:Y:S01]  /*0b40*/  BSSY.RECONVERGENT B0, `(.L_x_7) ;  /* 0x0000026000007945 */ /* 0x000fe20003800200 */
[----:B------:R-:W-:-:S03]  /*0b50*/  IMAD.IADD R2, R73, 0x1, R0 ;  /* 0x0000000149027824 */ /* 0x000fc600078e0200 */
[----:B------:R-:W-:Y:S05]  /*0b60*/  @!P1 BRA `(.L_x_8) ;  /* 0x00000000008c9947 */ /* 0x000fea0003800000 */
[----:B------:R-:W-:Y:S01]  /*0b70*/  ISETP.GE.U32.AND P0, PT, R6, 0x8, PT ;  /* 0x000000080600780c */ /* 0x000fe20003f06070 */
[----:B------:R-:W-:Y:S01]  /*0b80*/  BSSY.RECONVERGENT B1, `(.L_x_9) ;  /* 0x000000e000017945 */ /* 0x000fe20003800200 */
[----:B------:R-:W-:-:S04]  /*0b90*/  LOP3.LUT R7, R3, 0x7, RZ, 0xc0, !PT ;  /* 0x0000000703077812 */ /* 0x000fc800078ec0ff */
[----:B------:R-:W-:-:S07]  /*0ba0*/  ISETP.NE.AND P1, PT, R7, RZ, PT ;  /* 0x000000ff0700720c */ /* 0x000fce0003f25270 */
[----:B------:R-:W-:Y:S06]  /*0bb0*/  @!P0 BRA `(.L_x_10) ;  /* 0x0000000000288947 */ /* 0x000fec0003800000 */
[C---:B------:R-:W-:Y:S02]  /*0bc0*/  IMAD R4, R5.reuse, 0x4, R2 ;  /* 0x0000000405047824 */ /* 0x040fe400078e0202 */
[----:B------:R-:W-:-:S03]  /*0bd0*/  VIADD R5, R5, 0x100 ;  /* 0x0000010005057836 */ /* 0x000fc60000000000 */
[----:B------:R0:W-:Y:S04]  /*0be0*/  STS [R4], RZ ;  /* 0x000000ff04007388 */ /* 0x0001e80000000800 */
[----:B------:R0:W-:Y:S04]  /*0bf0*/  STS [R4+0x80], RZ ;  /* 0x000080ff04007388 */ /* 0x0001e80000000800 */
[----:B------:R0:W-:Y:S04]  /*0c00*/  STS [R4+0x100], RZ ;  /* 0x000100ff04007388 */ /* 0x0001e80000000800 */
[----:B------:R0:W-:Y:S04]  /*0c10*/  STS [R4+0x180], RZ ;  /* 0x000180ff04007388 */ /* 0x0001e80000000800 */
[----:B------:R0:W-:Y:S04]  /*0c20*/  STS [R4+0x200], RZ ;  /* 0x000200ff04007388 */ /* 0x0001e80000000800 */
[----:B------:R0:W-:Y:S04]  /*0c30*/  STS [R4+0x280], RZ ;  /* 0x000280ff04007388 */ /* 0x0001e80000000800 */
[----:B------:R0:W-:Y:S04]  /*0c40*/  STS [R4+0x300], RZ ;  /* 0x000300ff04007388 */ /* 0x0001e80000000800 */
[----:B------:R0:W-:Y:S02]  /*0c50*/  STS [R4+0x380], RZ ;  /* 0x000380ff04007388 */ /* 0x0001e40000000800 */
.L_x_10:
[----:B------:R-:W-:Y:S05]  /*0c60*/  BSYNC.RECONVERGENT B1 ;  /* 0x0000000000017941 */ /* 0x000fea0003800200 */
.L_x_9:
[----:B------:R-:W-:Y:S05]  /*0c70*/  @!P1 BRA `(.L_x_8) ;  /* 0x0000000000489947 */ /* 0x000fea0003800000 */
[----:B------:R-:W-:Y:S02]  /*0c80*/  ISETP.GE.U32.AND P0, PT, R7, 0x4, PT ;  /* 0x000000040700780c */ /* 0x000fe40003f06070 */
[----:B------:R-:W-:-:S04]  /*0c90*/  LOP3.LUT R3, R3, 0x3, RZ, 0xc0, !PT ;  /* 0x0000000303037812 */ /* 0x000fc800078ec0ff */
[----:B------:R-:W-:-:S07]  /*0ca0*/  ISETP.NE.AND P1, PT, R3, RZ, PT ;  /* 0x000000ff0300720c */ /* 0x000fce0003f25270 */
[C---:B------:R-:W-:Y:S02]  /*0cb0*/  @P0 IMAD R2, R5.reuse, 0x4, R2 ;  /* 0x0000000405020824 */ /* 0x040fe400078e0202 */
[----:B------:R-:W-:-:S03]  /*0cc0*/  @P0 VIADD R5, R5, 0x80 ;  /* 0x0000008005050836 */ /* 0x000fc60000000000 */
[----:B------:R1:W-:Y:S04]  /*0cd0*/  @P0 STS [R2], RZ ;  /* 0x000000ff02000388 */ /* 0x0003e80000000800 */
[----:B------:R1:W-:Y:S04]  /*0ce0*/  @P0 STS [R2+0x80], RZ ;  /* 0x000080ff02000388 */ /* 0x0003e80000000800 */
[----:B------:R1:W-:Y:S04]  /*0cf0*/  @P0 STS [R2+0x100], RZ ;  /* 0x000100ff02000388 */ /* 0x0003e80000000800 */
[----:B------:R1:W-:Y:S01]  /*0d00*/  @P0 STS [R2+0x180], RZ ;  /* 0x000180ff02000388 */ /* 0x0003e20000000800 */
[----:B------:R-:W-:Y:S05]  /*0d10*/  @!P1 BRA `(.L_x_8) ;  /* 0x0000000000209947 */ /* 0x000fea0003800000 */
[----:B------:R-:W-:Y:S02]  /*0d20*/  IMAD R0, R5, 0x4, R0 ;  /* 0x0000000405007824 */ /* 0x000fe400078e0200 */
[----:B------:R-:W-:Y:S02]  /*0d30*/  IMAD.MOV R3, RZ, RZ, -R3 ;  /* 0x000000ffff037224 */ /* 0x000fe400078e0a03 */
[----:B------:R-:W-:-:S07]  /*0d40*/  IMAD.IADD R0, R73, 0x1, R0 ;  /* 0x0000000149007824 */ /* 0x000fce00078e0200 */
.L_x_11:
[----:B------:R-:W-:Y:S01]  /*0d50*/  VIADD R3, R3, 0x1 ;  /* 0x0000000103037836 */ /* 0x000fe20000000000 */
[----:B------:R2:W-:Y:S04]  /*0d60*/  STS [R0], RZ ;  /* 0x000000ff00007388 */ /* 0x0005e80000000800 */
[----:B------:R-:W-:Y:S01]  /*0d70*/  ISETP.NE.AND P0, PT, R3, RZ, PT ;  /* 0x000000ff0300720c */ /* 0x000fe20003f05270 */
[----:B--2---:R-:W-:-:S12]  /*0d80*/  VIADD R0, R0, 0x80 ;  /* 0x0000008000007836 */ /* 0x004fd80000000000 */
[----:B------:R-:W-:Y:S05]  /*0d90*/  @P0 BRA `(.L_x_11) ;  /* 0xfffffffc00ec0947 */ /* 0x000fea000383ffff */
.L_x_8:
[----:B------:R-:W-:Y:S05]  /*0da0*/  BSYNC.RECONVERGENT B0 ;  /* 0x0000000000007941 */ /* 0x000fea0003800200 */
.L_x_7:
[----:B------:R-:W2:Y:S01]  /*0db0*/  LDCU UR5, c[0x0][0x3c4] ;  /* 0x00007880ff0577ac */ /* 0x000ea20008000800 */
[C---:B-1----:R-:W-:Y:S01]  /*0dc0*/  IMAD.SHL.U32 R2, R39.reuse, 0x20, RZ ;  /* 0x0000002027027824 */ /* 0x042fe200078e00ff */
[C---:B------:R-:W-:Y:S01]  /*0dd0*/  ISETP.GT.U32.AND P1, PT, R39.reuse, 0xff, PT ;  /* 0x000000ff2700780c */ /* 0x040fe20003f24070 */
[----:B------:R-:W-:Y:S01]  /*0de0*/  BSSY.RECONVERGENT B0, `(.L_x_12) ;  /* 0x000007c000007945 */ /* 0x000fe20003800200 */
[----:B------:R-:W-:Y:S02]  /*0df0*/  IMAD R0, R39, 0x4, R73 ;  /* 0x0000000427007824 */ /* 0x000fe400078e0249 */
[----:B0-----:R-:W-:Y:S01]  /*0e00*/  LOP3.LUT R4, R2, 0x7c00, RZ, 0xc0, !PT ;  /* 0x00007c0002047812 */ /* 0x001fe200078ec0ff */
[----:B------:R-:W-:Y:S01]  /*0e10*/  IMAD.MOV.U32 R52, RZ, RZ, RZ ;  /* 0x000000ffff347224 */ /* 0x000fe200078e00ff */
[----:B------:R-:W-:-:S03]  /*0e20*/  P2R R2, PR, RZ, 0x2 ;  /* 0x00000002ff027803 */ /* 0x000fc60000000000 */
[----:B------:R-:W-:Y:S02]  /*0e30*/  IMAD.IADD R15, R73, 0x1, R4 ;  /* 0x00000001490f7824 */ /* 0x000fe400078e0204 */
[----:B------:R0:W-:Y:S01]  /*0e40*/  STL [R1+0x8], R2 ;  /* 0x0000080201007387 */ /* 0x0001e20000100800 */
[----:B--2--5:R-:W-:Y:S02]  /*0e50*/  SHF.R.U32.HI R51, RZ, UR5, R71 ;  /* 0x00000005ff337c19 */ /* 0x024fe40008011647 */
[----:B------:R-:W-:Y:S02]  /*0e60*/  SHF.R.U32.HI R5, RZ, UR5, R70 ;  /* 0x00000005ff057c19 */ /* 0x000fe40008011646 */
[----:B------:R-:W-:Y:S01]  /*0e70*/  SHF.R.U32.HI R45, RZ, UR5, R64 ;  /* 0x00000005ff2d7c19 */ /* 0x000fe20008011640 */
[----:B0-----:R-:W0:Y:S01]  /*0e80*/  @!P1 LDC.64 R2, c[0x0][0x380] ;  /* 0x0000e000ff029b82 */ /* 0x001e220000000a00 */
[----:B------:R-:W-:Y:S02]  /*0e90*/  SHF.R.U32.HI R50, RZ, UR5, R69 ;  /* 0x00000005ff327c19 */ /* 0x000fe40008011645 */
[----:B------:R-:W-:-:S02]  /*0ea0*/  SHF.R.U32.HI R44, RZ, UR5, R63 ;  /* 0x00000005ff2c7c19 */ /* 0x000fc4000801163f */
[----:B------:R-:W-:Y:S02]  /*0eb0*/  SHF.R.U32.HI R49, RZ, UR5, R68 ;  /* 0x00000005ff317c19 */ /* 0x000fe40008011644 */
[----:B------:R-:W-:Y:S02]  /*0ec0*/  SHF.R.U32.HI R48, RZ, UR5, R67 ;  /* 0x00000005ff307c19 */ /* 0x000fe40008011643 */
[----:B------:R-:W-:Y:S02]  /*0ed0*/  LOP3.LUT R51, R51, UR4, RZ, 0x30, !PT ;  /* 0x0000000433337c12 */ /* 0x000fe4000f8e30ff */
[----:B------:R-:W-:Y:S02]  /*0ee0*/  SHF.R.U32.HI R47, RZ, UR5, R66 ;  /* 0x00000005ff2f7c19 */ /* 0x000fe40008011642 */
[----:B------:R-:W-:Y:S01]  /*0ef0*/  LOP3.LUT R4, R5, UR4, RZ, 0x30, !PT ;  /* 0x0000000405047c12 */ /* 0x000fe2000f8e30ff */
[----:B------:R-:W-:Y:S01]  /*0f00*/  IMAD R30, R51, 0x4, R15 ;  /* 0x00000004331e7824 */ /* 0x000fe200078e020f */
[----:B------:R-:W-:Y:S01]  /*0f10*/  LOP3.LUT R45, R45, UR4, RZ, 0x30, !PT ;  /* 0x000000042d2d7c12 */ /* 0x000fe2000f8e30ff */
[----:B------:R-:W-:Y:S01]  /*0f20*/  NOP ;  /* 0x0000000000007918 */ /* 0x000fe20000000000 */
[----:B------:R-:W-:Y:S01]  /*0f30*/  SHF.R.U32.HI R46, RZ, UR5, R65 ;  /* 0x00000005ff2e7c19 */ /* 0x000fe20008011641 */
[--C-:B------:R-:W-:Y:S01]  /*0f40*/  IMAD R31, R4, 0x4, R15.reuse ;  /* 0x00000004041f7824 */ /* 0x100fe200078e020f */
[----:B------:R-:W-:Y:S01]  /*0f50*/  LOP3.LUT R50, R50, UR4, RZ, 0x30, !PT ;  /* 0x0000000432327c12 */ /* 0x000fe2000f8e30ff */
[--C-:B------:R-:W-:Y:S01]  /*0f60*/  IMAD R7, R45, 0x4, R15.reuse ;  /* 0x000000042d077824 */ /* 0x100fe200078e020f */
[----:B------:R-:W-:Y:S01]  /*0f70*/  LOP3.LUT R44, R44, UR4, RZ, 0x30, !PT ;  /* 0x000000042c2c7c12 */ /* 0x000fe2000f8e30ff */
[----:B------:R1:W-:Y:S01]  /*0f80*/  ATOMS.POPC.INC.32 RZ, [R30+URZ] ;  /* 0x000000001eff7f8c */ /* 0x0003e2000d8000ff */
[----:B------:R-:W-:Y:S01]  /*0f90*/  LOP3.LUT R49, R49, UR4, RZ, 0x30, !PT ;  /* 0x0000000431317c12 */ /* 0x000fe2000f8e30ff */
[--C-:B------:R-:W-:Y:S01]  /*0fa0*/  IMAD R29, R50, 0x4, R15.reuse ;  /* 0x00000004321d7824 */ /* 0x100fe200078e020f */
[----:B------:R-:W-:Y:S01]  /*0fb0*/  LOP3.LUT R48, R48, UR4, RZ, 0x30, !PT ;  /* 0x0000000430307c12 */ /* 0x000fe2000f8e30ff */
[--C-:B------:R-:W-:Y:S01]  /*0fc0*/  IMAD R6, R44, 0x4, R15.reuse ;  /* 0x000000042c067824 */ /* 0x100fe200078e020f */
[----:B------:R-:W-:Y:S01]  /*0fd0*/  SHF.R.U32.HI R43, RZ, UR5, R62 ;  /* 0x00000005ff2b7c19 */ /* 0x000fe2000801163e */
[--C-:B------:R-:W-:Y:S01]  /*0fe0*/  IMAD R28, R49, 0x4, R15.reuse ;  /* 0x00000004311c7824 */ /* 0x100fe200078e020f */
[----:B------:R-:W-:Y:S01]  /*0ff0*/  LOP3.LUT R47, R47, UR4, RZ, 0x30, !PT ;  /* 0x000000042f2f7c12 */ /* 0x000fe2000f8e30ff */
[----:B------:R-:W-:Y:S01]  /*1000*/  IMAD R27, R48, 0x4, R15 ;  /* 0x00000004301b7824 */ /* 0x000fe200078e020f */
[----:B------:R-:W-:Y:S01]  /*1010*/  SHF.R.U32.HI R42, RZ, UR5, R61 ;  /* 0x00000005ff2a7c19 */ /* 0x000fe2000801163d */
[----:B------:R1:W-:Y:S01]  /*1020*/  STL [R1+0x4], R7 ;  /* 0x0000040701007387 */ /* 0x0003e20000100800 */
[----:B------:R-:W-:Y:S01]  /*1030*/  LOP3.LUT R46, R46, UR4, RZ, 0x30, !PT ;  /* 0x000000042e2e7c12 */ /* 0x000fe2000f8e30ff */
[----:B------:R-:W-:Y:S01]  /*1040*/  IMAD R26, R47, 0x4, R15 ;  /* 0x000000042f1a7824 */ /* 0x000fe200078e020f */
[----:B------:R-:W-:Y:S01]  /*1050*/  SHF.R.U32.HI R41, RZ, UR5, R60 ;  /* 0x00000005ff297c19 */ /* 0x000fe2000801163c */
[----:B------:R1:W-:Y:S01]  /*1060*/  ATOMS.POPC.INC.32 RZ, [R31+URZ] ;  /* 0x000000001fff7f8c */ /* 0x0003e2000d8000ff */
[----:B------:R-:W-:Y:S01]  /*1070*/  SHF.R.U32.HI R40, RZ, UR5, R59 ;  /* 0x00000005ff287c19 */ /* 0x000fe2000801163b */
[----:B------:R-:W-:Y:S01]  /*1080*/  IMAD R25, R46, 0x4, R15 ;  /* 0x000000042e197824 */ /* 0x000fe200078e020f */
[----:B------:R-:W-:Y:S01]  /*1090*/  SHF.R.U32.HI R37, RZ, UR5, R58 ;  /* 0x00000005ff257c19 */ /* 0x000fe2000801163a */
[----:B------:R1:W-:Y:S01]  /*10a0*/  STL [R1], R6 ;  /* 0x0000000601007387 */ /* 0x0003e20000100800 */
[----:B------:R-:W-:-:S02]  /*10b0*/  LOP3.LUT R43, R43, UR4, RZ, 0x30, !PT ;  /* 0x000000042b2b7c12 */ /* 0x000fc4000f8e30ff */
[----:B------:R-:W-:Y:S01]  /*10c0*/  SHF.R.U32.HI R36, RZ, UR5, R57 ;  /* 0x00000005ff247c19 */ /* 0x000fe20008011639 */
[----:B------:R1:W-:Y:S01]  /*10d0*/  ATOMS.POPC.INC.32 RZ, [R29+URZ] ;  /* 0x000000001dff7f8c */ /* 0x0003e2000d8000ff */
[----:B------:R-:W-:Y:S01]  /*10e0*/  LOP3.LUT R42, R42, UR4, RZ, 0x30, !PT ;  /* 0x000000042a2a7c12 */ /* 0x000fe2000f8e30ff */
[--C-:B------:R-:W-:Y:S01]  /*10f0*/  IMAD R24, R43, 0x4, R15.reuse ;  /* 0x000000042b187824 */ /* 0x100fe200078e020f */
[----:B------:R-:W-:Y:S01]  /*1100*/  SHF.R.U32.HI R35, RZ, UR5, R56 ;  /* 0x00000005ff237c19 */ /* 0x000fe20008011638 */
[----:B------:R1:W-:Y:S01]  /*1110*/  ATOMS.POPC.INC.32 RZ, [R28+URZ] ;  /* 0x000000001cff7f8c */ /* 0x0003e2000d8000ff */
[----:B------:R-:W-:Y:S01]  /*1120*/  LOP3.LUT R41, R41, UR4, RZ, 0x30, !PT ;  /* 0x0000000429297c12 */ /* 0x000fe2000f8e30ff */
[----:B------:R-:W-:Y:S01]  /*1130*/  IMAD R23, R42, 0x4, R15 ;  /* 0x000000042a177824 */ /* 0x000fe200078e020f */
        /* <DEDUP_REMOVED lines=12> */
[----:B------:R-:W-:Y:S01]  /*1200*/  LOP3.LUT R35, R35, UR4, RZ, 0x30, !PT ;  /* 0x0000000423237c12 */ /* 0x000fe2000f8e30ff */
[----:B------:R1:W-:Y:S01]  /*1210*/  ATOMS.POPC.INC.32 RZ, [R7+URZ] ;  /* 0x0000000007ff7f8c */ /* 0x0003e2000d8000ff */
[----:B------:R-:W-:Y:S01]  /*1220*/  LOP3.LUT R34, R34, UR4, RZ, 0x30, !PT ;  /* 0x0000000422227c12 */ /* 0x000fe2000f8e30ff */
[--C-:B------:R-:W-:Y:S01]  /*1230*/  IMAD R19, R36, 0x4, R15.reuse ;  /* 0x0000000424137824 */ /* 0x100fe200078e020f */
[----:B------:R-:W-:Y:S01]  /*1240*/  LOP3.LUT R33, R33, UR4, RZ, 0x30, !PT ;  /* 0x0000000421217c12 */ /* 0x000fe2000f8e30ff */
[----:B------:R1:W-:Y:S01]  /*1250*/  ATOMS.POPC.INC.32 RZ, [R6+URZ] ;  /* 0x0000000006ff7f8c */ /* 0x0003e2000d8000ff */
[----:B------:R-:W-:Y:S01]  /*1260*/  LOP3.LUT R32, R32, UR4, RZ, 0x30, !PT ;  /* 0x0000000420207c12 */ /* 0x000fe2000f8e30ff */
[----:B------:R-:W-:-:S02]  /*1270*/  IMAD R18, R35, 0x4, R15 ;  /* 0x0000000423127824 */ /* 0x000fc400078e020f */
[----:B------:R1:W-:Y:S01]  /*1280*/  ATOMS.POPC.INC.32 RZ, [R24+URZ] ;  /* 0x0000000018ff7f8c */ /* 0x0003e2000d8000ff */
[--C-:B------:R-:W-:Y:S02]  /*1290*/  IMAD R17, R34, 0x4, R15.reuse ;  /* 0x0000000422117824 */ /* 0x100fe400078e020f */
[--C-:B------:R-:W-:Y:S01]  /*12a0*/  IMAD R16, R33, 0x4, R15.reuse ;  /* 0x0000000421107824 */ /* 0x100fe200078e020f */
[----:B------:R1:W-:Y:S01]  /*12b0*/  ATOMS.POPC.INC.32 RZ, [R23+URZ] ;  /* 0x0000000017ff7f8c */ /* 0x0003e2000d8000ff */
[----:B------:R-:W-:-:S03]  /*12c0*/  IMAD R15, R32, 0x4, R15 ;  /* 0x00000004200f7824 */ /* 0x000fc600078e020f */
[----:B------:R1:W-:Y:S04]  /*12d0*/  ATOMS.POPC.INC.32 RZ, [R22+URZ] ;  /* 0x0000000016ff7f8c */ /* 0x0003e8000d8000ff */
[----:B------:R1:W-:Y:S04]  /*12e0*/  ATOMS.POPC.INC.32 RZ, [R21+URZ] ;  /* 0x0000000015ff7f8c */ /* 0x0003e8000d8000ff */
[----:B------:R1:W-:Y:S04]  /*12f0*/  ATOMS.POPC.INC.32 RZ, [R20+URZ] ;  /* 0x0000000014ff7f8c */ /* 0x0003e8000d8000ff */
[----:B------:R1:W-:Y:S04]  /*1300*/  ATOMS.POPC.INC.32 RZ, [R19+URZ] ;  /* 0x0000000013ff7f8c */ /* 0x0003e8000d8000ff */
[----:B------:R1:W-:Y:S04]  /*1310*/  ATOMS.POPC.INC.32 RZ, [R18+URZ] ;  /* 0x0000000012ff7f8c */ /* 0x0003e8000d8000ff */
[----:B------:R1:W-:Y:S04]  /*1320*/  ATOMS.POPC.INC.32 RZ, [R17+URZ] ;  /* 0x0000000011ff7f8c */ /* 0x0003e8000d8000ff */
[----:B------:R1:W-:Y:S04]  /*1330*/  ATOMS.POPC.INC.32 RZ, [R16+URZ] ;  /* 0x0000000010ff7f8c */ /* 0x0003e8000d8000ff */
[----:B------:R1:W-:Y:S01]  /*1340*/  ATOMS.POPC.INC.32 RZ, [R15+URZ] ;  /* 0x000000000fff7f8c */ /* 0x0003e2000d8000ff */
[----:B------:R-:W-:Y:S06]  /*1350*/  BAR.SYNC.DEFER_BLOCKING 0x0 ;  /* 0x0000000000007b1d */ /* 0x000fec0000010000 */
[----:B0-----:R-:W-:Y:S05]  /*1360*/  @P1 BRA `(.L_x_13) ;  /* 0x00000000008c1947 */ /* 0x001fea0003800000 */
[----:B------:R-:W-:Y:S04]  /*1370*/  LDS R13, [R0] ;  /* 0x00000000000d7984 */ /* 0x000fe80000000800 */
[----:B------:R-:W0:Y:S04]  /*1380*/  LDS R14, [R0+0x400] ;  /* 0x00040000000e7984 */ /* 0x000e280000000800 */
[----:B------:R-:W2:Y:S04]  /*1390*/  LDS R52, [R0+0x800] ;  /* 0x0008000000347984 */ /* 0x000ea80000000800 */
[----:B------:R-:W3:Y:S04]  /*13a0*/  LDS R74, [R0+0xc00] ;  /* 0x000c0000004a7984 */ /* 0x000ee80000000800 */
[----:B------:R-:W4:Y:S04]  /*13b0*/  LDS R12, [R0+0x1000] ;  /* 0x00100000000c7984 */ /* 0x000f280000000800 */
[----:B------:R-:W5:Y:S04]  /*13c0*/  LDS R11, [R0+0x1400] ;  /* 0x00140000000b7984 */ /* 0x000f680000000800 */
[----:B------:R-:W5:Y:S04]  /*13d0*/  LDS R4, [R0+0x1800] ;  /* 0x0018000000047984 */ /* 0x000f680000000800 */
[----:B------:R-:W5:Y:S04]  /*13e0*/  LDS R10, [R0+0x1c00] ;  /* 0x001c0000000a7984 */ /* 0x000f680000000800 */
[----:B------:R-:W5:Y:S04]  /*13f0*/  LDS R9, [R0+0x2000] ;  /* 0x0020000000097984 */ /* 0x000f680000000800 */
[----:B------:R-:W5:Y:S04]  /*1400*/  LDS R8, [R0+0x2400] ;  /* 0x0024000000087984 */ /* 0x000f680000000800 */
[----:B-1----:R-:W1:Y:S01]  /*1410*/  LDS R6, [R0+0x2800] ;  /* 0x0028000000067984 */ /* 0x002e620000000800 */
[----:B0-----:R-:W-:-:S03]  /*1420*/  IMAD.IADD R75, R13, 0x1, R14 ;  /* 0x000000010d4b7824 */ /* 0x001fc600078e020e */
[----:B------:R0:W-:Y:S01]  /*1430*/  STS [R0+0x400], R13 ;  /* 0x0004000d00007388 */ /* 0x0001e20000000800 */
[----:B--2---:R-:W-:-:S03]  /*1440*/  IMAD.IADD R7, R75, 0x1, R52 ;  /* 0x000000014b077824 */ /* 0x004fc600078e0234 */
[----:B------:R1:W-:Y:S01]  /*1450*/  STS [R0+0x800], R75 ;  /* 0x0008004b00007388 */ /* 0x0003e20000000800 */
[----:B---3--:R-:W-:-:S03]  /*1460*/  IMAD.IADD R5, R7, 0x1, R74 ;  /* 0x0000000107057824 */ /* 0x008fc600078e024a */
[----:B------:R-:W2:Y:S01]  /*1470*/  LDS R52, [R0+0x2c00] ;  /* 0x002c000000347984 */ /* 0x000ea20000000800 */
[----:B----4-:R-:W-:-:S03]  /*1480*/  IMAD.IADD R12, R5, 0x1, R12 ;  /* 0x00000001050c7824 */ /* 0x010fc600078e020c */
[----:B------:R3:W-:Y:S01]  /*1490*/  STS [R0+0xc00], R7 ;  /* 0x000c000700007388 */ /* 0x0007e20000000800 */
[----:B-----5:R-:W-:-:S03]  /*14a0*/  IMAD.IADD R11, R12, 0x1, R11 ;  /* 0x000000010c0b7824 */ /* 0x020fc600078e020b */
[----:B------:R3:W-:Y:S01]  /*14b0*/  STS [R0+0x1000], R5 ;  /* 0x0010000500007388 */ /* 0x0007e20000000800 */
[----:B------:R-:W-:-:S03]  /*14c0*/  IMAD.IADD R77, R11, 0x1, R4 ;  /* 0x000000010b4d7824 */ /* 0x000fc600078e0204 */
[----:B------:R3:W-:Y:S01]  /*14d0*/  STS [R0+0x1400], R12 ;  /* 0x0014000c00007388 */ /* 0x0007e20000000800 */
[----:B------:R-:W-:-:S03]  /*14e0*/  IMAD.IADD R10, R77, 0x1, R10 ;  /* 0x000000014d0a7824 */ /* 0x000fc600078e020a */
[----:B------:R3:W-:Y:S01]  /*14f0*/  STS [R0+0x1800], R11 ;  /* 0x0018000b00007388 */ /* 0x0007e20000000800 */
[----:B------:R-:W-:-:S03]  /*1500*/  IMAD.IADD R9, R10, 0x1, R9 ;  /* 0x000000010a097824 */ /* 0x000fc600078e0209 */
[----:B------:R3:W-:Y:S01]  /*1510*/  STS [R0+0x1c00], R77 ;  /* 0x001c004d00007388 */ /* 0x0007e20000000800 */
[----:B0-----:R-:W-:-:S03]  /*1520*/  IMAD.IADD R13, R9, 0x1, R8 ;  /* 0x00000001090d7824 */ /* 0x001fc600078e0208 */
[----:B------:R3:W-:Y:S01]  /*1530*/  STS [R0+0x2000], R10 ;  /* 0x0020000a00007388 */ /* 0x0007e20000000800 */
[----:B-1----:R-:W-:-:S03]  /*1540*/  IMAD.IADD R75, R13, 0x1, R6 ;  /* 0x000000010d4b7824 */ /* 0x002fc600078e0206 */
[----:B------:R3:W-:Y:S04]  /*1550*/  STS [R0+0x2400], R9 ;  /* 0x0024000900007388 */ /* 0x0007e80000000800 */
[----:B------:R3:W-:Y:S04]  /*1560*/  STS [R0+0x2800], R13 ;  /* 0x0028000d00007388 */ /* 0x0007e80000000800 */
[----:B------:R3:W-:Y:S04]  /*1570*/  STS [R0], RZ ;  /* 0x000000ff00007388 */ /* 0x0007e80000000800 */
[----:B------:R3:W-:Y:S01]  /*1580*/  STS [R0+0x2c00], R75 ;  /* 0x002c004b00007388 */ /* 0x0007e20000000800 */
[----:B--2---:R-:W-:-:S07]  /*1590*/  IMAD.IADD R52, R75, 0x1, R52 ;  /* 0x000000014b347824 */ /* 0x004fce00078e0234 */
.L_x_13:
[----:B------:R-:W-:Y:S05]  /*15a0*/  BSYNC.RECONVERGENT B0 ;  /* 0x0000000000007941 */ /* 0x000fea0003800200 */
.L_x_12:
[----:B------:R-:W-:Y:S01]  /*15b0*/  ISETP.NE.AND P0, PT, R52, 0x1c80, PT ;  /* 0x00001c803400780c */ /* 0x000fe20003f05270 */
[----:B---3--:R-:W-:-:S03]  /*15c0*/  @!P1 IMAD R5, R72, 0x100, R39 ;  /* 0x0000010048059824 */ /* 0x008fc600078e0227 */
[----:B------:R-:W-:Y:S01]  /*15d0*/  ISETP.LT.U32.AND P0, PT, R39, 0x100, !P0 ;  /* 0x000001002700780c */ /* 0x000fe20004701070 */
[----:B------:R-:W-:Y:S01]  /*15e0*/  @!P1 IMAD.WIDE R2, R5, 0x4, R2 ;  /* 0x0000000405029825 */ /* 0x000fe200078e0202 */
[----:B------:R-:W-:-:S05]  /*15f0*/  @!P1 LOP3.LUT R5, R52, 0x40000000, RZ, 0xfc, !PT ;  /* 0x4000000034059812 */ /* 0x000fca00078efcff */
[----:B------:R0:W-:Y:S06]  /*1600*/  @!P1 STG.E.STRONG.SYS desc[UR6][R2.64], R5 ;  /* 0x0000000502009986 */ /* 0x0001ec000c115906 */
[----:B------:R-:W-:Y:S06]  /*1610*/  BAR.RED.OR.DEFER_BLOCKING 0x0, P0 ;  /* 0x0000000000007b1d */ /* 0x000fec0000014800 */
[----:B------:R-:W2:Y:S02]  /*1620*/  B2R.RESULT RZ, P0 ;  /* 0x0000000000ff731c */ /* 0x000ea40000004000 */
[----:B0-2---:R-:W-:Y:S05]  /*1630*/  @!P0 BRA `(.L_x_14) ;  /* 0x0000000800ac8947 */ /* 0x005fea0003800000 */
[----:B------:R-:W-:Y:S01]  /*1640*/  BSSY B1, `(.L_x_15) ;  /* 0x0000033000017945 */ /* 0x000fe20003800000 */
[----:B-1----:R-:W-:-:S03]  /*1650*/  IMAD R7, R39, 0x8, R73 ;  /* 0x0000000827077824 */ /* 0x002fc600078e0249 */
[----:B------:R-:W-:Y:S05]  /*1660*/  @P1 BRA `(.L_x_16) ;  /* 0x0000000000c01947 */ /* 0x000fea0003800000 */
[----:B------:R-:W0:Y:S02]  /*1670*/  LDCU.64 UR8, c[0x0][0x398] ;  /* 0x00007300ff0877ac */ /* 0x000e240008000a00 */
[----:B0-----:R-:W-:-:S04]  /*1680*/  LEA R4, P0, R39, UR8, 0x3 ;  /* 0x0000000827047c11 */ /* 0x001fc8000f8018ff */
[----:B------:R-:W-:-:S05]  /*1690*/  LEA.HI.X R5, R39, UR9, RZ, 0x3, P0 ;  /* 0x0000000927057c11 */ /* 0x000fca00080f1cff */
[----:B------:R-:W2:Y:S01]  /*16a0*/  LDG.E.64 R2, desc[UR6][R4.64] ;  /* 0x0000000604027981 */ /* 0x000ea2000c1e1b00 */
[----:B------:R-:W-:-:S04]  /*16b0*/  ISETP.GT.U32.AND P0, PT, R39, R51, PT ;  /* 0x000000332700720c */ /* 0x000fc80003f04070 */
[----:B------:R-:W-:-:S04]  /*16c0*/  SEL R9, RZ, 0x1c80, !P0 ;  /* 0x00001c80ff097807 */ /* 0x000fc80004000000 */
[----:B--2---:R-:W-:Y:S01]  /*16d0*/  IADD3 R2, P0, PT, R2, -R9, RZ ;  /* 0x8000000902027210 */ /* 0x004fe20007f1e0ff */
[----:B------:R-:W-:-:S03]  /*16e0*/  IMAD.MOV.U32 R9, RZ, RZ, R52 ;  /* 0x000000ffff097224 */ /* 0x000fc600078e0034 */
[----:B------:R-:W-:Y:S02]  /*16f0*/  IADD3.X R3, PT, PT, R3, -0x1, RZ, P0, !PT ;  /* 0xffffffff03037810 */ /* 0x000fe400007fe4ff */
[----:B------:R-:W-:-:S03]  /*1700*/  ISETP.GE.AND P0, PT, R72, 0x1, PT ;  /* 0x000000014800780c */ /* 0x000fc60003f06270 */
[----:B------:R0:W-:Y:S10]  /*1710*/  STS.64 [R7+0x7200], R2 ;  /* 0x0072000207007388 */ /* 0x0001f40000000a00 */
[----:B------:R-:W-:Y:S05]  /*1720*/  @!P0 BRA `(.L_x_17) ;  /* 0x00000000006c8947 */ /* 0x000fea0003800000 */
[----:B------:R-:W-:Y:S01]  /*1730*/  BSSY B0, `(.L_x_18) ;  /* 0x0000019000007945 */ /* 0x000fe20003800000 */
[----:B------:R-:W-:Y:S02]  /*1740*/  IMAD.MOV.U32 R0, RZ, RZ, -0x1 ;  /* 0xffffffffff007424 */ /* 0x000fe400078e00ff */
[----:B------:R-:W-:Y:S02]  /*1750*/  IMAD.MOV.U32 R4, RZ, RZ, R72 ;  /* 0x000000ffff047224 */ /* 0x000fe400078e0048 */
[----:B------:R-:W-:-:S07]  /*1760*/  IMAD.MOV.U32 R9, RZ, RZ, R52 ;  /* 0x000000ffff097224 */ /* 0x000fce00078e0034 */
.L_x_22:
[----:B0-----:R-:W0:Y:S01]  /*1770*/  LDC.64 R2, c[0x0][0x380] ;  /* 0x0000e000ff027b82 */ /* 0x001e220000000a00 */
[----:B------:R-:W-:Y:S01]  /*1780*/  VIADD R11, R4, 0xffffffff ;  /* 0xffffffff040b7836 */ /* 0x000fe20000000000 */
[----:B------:R-:W-:Y:S03]  /*1790*/  BSSY B2, `(.L_x_19) ;  /* 0x0000008000027945 */ /* 0x000fe60003800000 */
[----:B------:R-:W-:-:S04]  /*17a0*/  IMAD R5, R11, 0x100, R39 ;  /* 0x000001000b057824 */ /* 0x000fc800078e0227 */
[----:B0-----:R-:W-:-:S07]  /*17b0*/  IMAD.WIDE R2, R5, 0x4, R2 ;  /* 0x0000000405027825 */ /* 0x001fce00078e0202 */
.L_x_20:
[----:B------:R-:W-:Y:S05]  /*17c0*/  YIELD ;  /* 0x0000000000007946 */ /* 0x000fea0003800000 */
[----:B------:R0:W-:Y:S06]  /*17d0*/  MEMBAR.SC.CTA ;  /* 0x0000000000007992 */ /* 0x0001ec0000000000 */
[----:B0-----:R-:W2:Y:S02]  /*17e0*/  LDG.E.STRONG.SYS R5, desc[UR6][R2.64] ;  /* 0x0000000602057981 */ /* 0x001ea4000c1f5900 */
[----:B--2---:R-:W-:-:S13]  /*17f0*/  ISETP.NE.AND P0, PT, R5, RZ, PT ;  /* 0x000000ff0500720c */ /* 0x004fda0003f05270 */
[----:B------:R-:W-:Y:S05]  /*1800*/  @!P0 BRA `(.L_x_20) ;  /* 0xfffffffc00ec8947 */ /* 0x000fea000383ffff */
[----:B------:R-:W-:Y:S05]  /*1810*/  BSYNC B2 ;  /* 0x0000000000027941 */ /* 0x000fea0003800000 */
.L_x_19:
[----:B------:R-:W-:Y:S01]  /*1820*/  BSSY.RECONVERGENT B2, `(.L_x_21) ;  /* 0x0000006000027945 */ /* 0x000fe20003800200 */
[C---:B------:R-:W-:Y:S02]  /*1830*/  ISETP.GT.AND P0, PT, R5.reuse, -0x1, PT ;  /* 0xffffffff0500780c */ /* 0x040fe40003f04270 */
[----:B------:R-:W-:Y:S01]  /*1840*/  LOP3.LUT R2, R5, 0x3fffffff, RZ, 0xc0, !PT ;  /* 0x3fffffff05027812 */ /* 0x000fe200078ec0ff */
[----:B------:R-:W-:Y:S05]  /*1850*/  WARPSYNC.EXCLUSIVE R0 ;  /* 0x0000000000007348 */ /* 0x000fea0003a00000 */
[----:B------:R-:W-:-:S05]  /*1860*/  IMAD.IADD R9, R2, 0x1, R9 ;  /* 0x0000000102097824 */ /* 0x000fca00078e0209 */
[----:B------:R-:W-:-:S07]  /*1870*/  VOTE.ANY R0, PT, P0 ;  /* 0x0000000000007806 */ /* 0x000fce00000e0100 */
[----:B------:R-:W-:Y:S05]  /*1880*/  BSYNC.RECONVERGENT B2 ;  /* 0x0000000000027941 */ /* 0x000fea0003800200 */
.L_x_21:
[----:B------:R-:W-:Y:S01]  /*1890*/  ISETP.GT.U32.AND P1, PT, R4, 0x1, PT ;  /* 0x000000010400780c */ /* 0x000fe20003f24070 */
[----:B------:R-:W-:-:S12]  /*18a0*/  IMAD.MOV.U32 R4, RZ, RZ, R11 ;  /* 0x000000ffff047224 */ /* 0x000fd800078e000b */
[----:B------:R-:W-:Y:S05]  /*18b0*/  @P0 BRA P1, `(.L_x_22) ;  /* 0xfffffffc00ac0947 */ /* 0x000fea000083ffff */
[----:B------:R-:W-:Y:S05]  /*18c0*/  BSYNC B0 ;  /* 0x0000000000007941 */ /* 0x000fea0003800000 */
.L_x_18:
[----:B------:R1:W2:Y:S02]  /*18d0*/  LDS.64 R2, [R7+0x7200] ;  /* 0x0072000007027984 */ /* 0x0002a40000000a00 */
.L_x_17:
[----:B------:R-:W3:Y:S01]  /*18e0*/  LDC.64 R4, c[0x0][0x380] ;  /* 0x0000e000ff047b82 */ /* 0x000ee20000000a00 */
[C---:B------:R-:W-:Y:S01]  /*18f0*/  IMAD.IADD R11, R9.reuse, 0x1, -R52 ;  /* 0x00000001090b7824 */ /* 0x040fe200078e0a34 */
[----:B------:R-:W-:Y:S01]  /*1900*/  LOP3.LUT R9, R9, 0x80000000, RZ, 0xfc, !PT ;  /* 0x8000000009097812 */ /* 0x000fe200078efcff */
[----:B------:R-:W-:-:S03]  /*1910*/  IMAD R13, R72, 0x100, R39 ;  /* 0x00000100480d7824 */ /* 0x000fc600078e0227 */
[----:B0-2---:R-:W-:-:S04]  /*1920*/  IADD3 R2, P0, PT, R11, R2, RZ ;  /* 0x000000020b027210 */ /* 0x005fc80007f1e0ff */
[----:B------:R-:W-:-:S05]  /*1930*/  LEA.HI.X.SX32 R3, R11, R3, 0x1, P0 ;  /* 0x000000030b037211 */ /* 0x000fca00000f0eff */
[----:B------:R0:W-:Y:S01]  /*1940*/  STS.64 [R7+0x7200], R2 ;  /* 0x0072000207007388 */ /* 0x0001e20000000a00 */
[----:B---3--:R-:W-:-:S05]  /*1950*/  IMAD.WIDE R4, R13, 0x4, R4 ;  /* 0x000000040d047825 */ /* 0x008fca00078e0204 */
[----:B------:R0:W-:Y:S02]  /*1960*/  STG.E.STRONG.SYS desc[UR6][R4.64], R9 ;  /* 0x0000000904007986 */ /* 0x0001e4000c115906 */
.L_x_16:
[----:B------:R-:W-:Y:S05]  /*1970*/  BSYNC B1 ;  /* 0x0000000000017941 */ /* 0x000fea0003800000 */
.L_x_15:
[----:B0-----:R-:W0:Y:S01]  /*1980*/  LDC.64 R4, c[0x0][0x390] ;  /* 0x0000e400ff047b82 */ /* 0x001e220000000a00 */
[----:B------:R-:W-:Y:S02]  /*1990*/  IMAD.MOV.U32 R3, RZ, RZ, 0x1c80 ;  /* 0x00001c80ff037424 */ /* 0x000fe400078e00ff */
[----:B------:R-:W-:Y:S02]  /*19a0*/  IMAD R73, R51, 0x8, R73 ;  /* 0x0000000833497824 */ /* 0x000fe400078e0249 */
[----:B------:R-:W-:-:S03]  /*19b0*/  IMAD R0, R72, R3, 0x1c80 ;  /* 0x00001c8048007424 */ /* 0x000fc600078e0203 */
[----:B------:R-:W2:Y:S01]  /*19c0*/  LDC R11, c[0x0][0x3c0] ;  /* 0x0000f000ff0b7b82 */ /* 0x000ea20000000800 */
[----:B0-----:R-:W-:Y:S02]  /*19d0*/  ISETP.EQ.U32.AND P1, PT, R4, RZ, PT ;  /* 0x000000ff0400720c */ /* 0x001fe40003f22070 */
[----:B--2---:R-:W-:-:S04]  /*19e0*/  ISETP.GE.AND P0, PT, R0, R11, PT ;  /* 0x0000000b0000720c */ /* 0x004fc80003f06270 */
[----:B------:R-:W-:-:S04]  /*19f0*/  ISETP.EQ.OR.EX P0, PT, R5, RZ, !P0, P1 ;  /* 0x000000ff0500720c */ /* 0x000fc80004702710 */
[----:B------:R-:W-:-:S13]  /*1a00*/  ISETP.GT.U32.OR P0, PT, R39, 0xff, P0 ;  /* 0x000000ff2700780c */ /* 0x000fda0000704470 */
[----:B------:R-:W-:Y:S05]  /*1a10*/  @P0 BRA `(.L_x_23) ;  /* 0x0000000000240947 */ /* 0x000fea0003800000 */
[----:B------:R-:W0:Y:S01]  /*1a20*/  LDS.64 R2, [R7+0x7200] ;  /* 0x0072000007027984 */ /* 0x000e220000000a00 */
[C---:B------:R-:W-:Y:S02]  /*1a30*/  ISETP.GT.U32.AND P0, PT, R39.reuse, R51, PT ;  /* 0x000000332700720c */ /* 0x040fe40003f04070 */
[C---:B------:R-:W-:Y:S02]  /*1a40*/  LEA R4, P2, R39.reuse, R4, 0x3 ;  /* 0x0000000427047211 */ /* 0x040fe400078418ff */
[----:B------:R-:W-:Y:S02]  /*1a50*/  SEL R13, RZ, 0x1c80, !P0 ;  /* 0x00001c80ff0d7807 */ /* 0x000fe40004000000 */
[--C-:B------:R-:W-:Y:S02]  /*1a60*/  SHF.R.S32.HI R9, RZ, 0x1f, R52.reuse ;  /* 0x0000001fff097819 */ /* 0x100fe40000011434 */
[----:B------:R-:W-:Y:S02]  /*1a70*/  LEA.HI.X R5, R39, R5, RZ, 0x3, P2 ;  /* 0x0000000527057211 */ /* 0x000fe400010f1cff */
[----:B0-----:R-:W-:-:S04]  /*1a80*/  IADD3 R2, P0, P1, R2, R13, R52 ;  /* 0x0000000d02027210 */ /* 0x001fc8000791e034 */
[----:B------:R-:W-:-:S05]  /*1a90*/  IADD3.X R3, PT, PT, R3, RZ, R9, P0, P1 ;  /* 0x000000ff03037210 */ /* 0x000fca00007e2409 */
[----:B------:R0:W-:Y:S04]  /*1aa0*/  STG.E.64 desc[UR6][R4.64], R2 ;  /* 0x0000000204007986 */ /* 0x0001e8000c101b06 */
.L_x_23:
[----:B------:R-:W-:Y:S05]  /*1ab0*/  WARPSYNC.ALL ;  /* 0x0000000000007948 */ /* 0x000fea0003800000 */
[----:B------:R-:W-:Y:S01]  /*1ac0*/  BAR.SYNC.DEFER_BLOCKING 0x0 ;  /* 0x0000000000007b1d */ /* 0x000fe20000010000 */
[----:B------:R-:W-:-:S05]  /*1ad0*/  ISETP.GT.AND P0, PT, R0, R11, PT ;  /* 0x0000000b0000720c */ /* 0x000fca0003f04270 */
[----:B0-----:R0:W2:Y:S08]  /*1ae0*/  LDS.64 R2, [R73+0x7200] ;  /* 0x0072000049027984 */ /* 0x0010b00000000a00 */
[----:B0-----:R-:W-:Y:S05]  /*1af0*/  @P0 BRA `(.L_x_24) ;  /* 0x0000000000700947 */ /* 0x001fea0003800000 */
[----:B------:R-:W0:Y:S01]  /*1b00*/  LDCU.64 UR8, c[0x0][0x3a0] ;  /* 0x00007400ff0877ac */ /* 0x000e220008000a00 */
[C---:B------:R-:W-:Y:S02]  /*1b10*/  LOP3.LUT R5, R39.reuse, 0x3e0, RZ, 0xc0, !PT ;  /* 0x000003e027057812 */ /* 0x040fe400078ec0ff */
[----:B------:R-:W-:-:S05]  /*1b20*/  LOP3.LUT R38, R39, 0x1f, RZ, 0xc0, !PT ;  /* 0x0000001f27267812 */ /* 0x000fca00078ec0ff */
[----:B------:R-:W-:-:S05]  /*1b30*/  IMAD R5, R5, 0x13, R38 ;  /* 0x0000001305057824 */ /* 0x000fca00078e0226 */
[----:B--2---:R-:W-:-:S05]  /*1b40*/  IADD3 R0, P0, PT, R5, R2, RZ ;  /* 0x0000000205007210 */ /* 0x004fca0007f1e0ff */
[----:B------:R-:W-:Y:S01]  /*1b50*/  IMAD.X R3, RZ, RZ, R3, P0 ;  /* 0x000000ffff037224 */ /* 0x000fe200000e0603 */
[----:B0-----:R-:W-:-:S04]  /*1b60*/  LEA R2, P0, R0, UR8, 0x2 ;  /* 0x0000000800027c11 */ /* 0x001fc8000f8010ff */
[----:B------:R-:W-:-:S05]  /*1b70*/  LEA.HI.X R3, R0, UR9, R3, 0x2, P0 ;  /* 0x0000000900037c11 */ /* 0x000fca00080f1403 */
[----:B------:R-:W-:Y:S04]  /*1b80*/  STG.E desc[UR6][R2.64], R71 ;  /* 0x0000004702007986 */ /* 0x000fe8000c101906 */
        /* <DEDUP_REMOVED lines=17> */
[----:B------:R-:W-:Y:S01]  /*1ca0*/  STG.E desc[UR6][R2.64+0x900], R53 ;  /* 0x0009003502007986 */ /* 0x000fe2000c101906 */
[----:B------:R-:W-:Y:S05]  /*1cb0*/  EXIT ;  /* 0x000000000000794d */ /* 0x000fea0003800000 */
.L_x_24:
[----:B------:R-:W0:Y:S01]  /*1cc0*/  LDCU.64 UR8, c[0x0][0x3a0] ;  /* 0x00007400ff0877ac */ /* 0x000e220008000a00 */
[C---:B------:R-:W-:Y:S01]  /*1cd0*/  LOP3.LUT R5, R39.reuse, 0x3e0, RZ, 0xc0, !PT ;  /* 0x000003e027057812 */ /* 0x040fe200078ec0ff */
[----:B------:R-:W-:Y:S01]  /*1ce0*/  IMAD R72, R72, -0x1c80, R11 ;  /* 0xffffe38048487824 */ /* 0x000fe200078e020b */
[----:B------:R-:W-:-:S05]  /*1cf0*/  LOP3.LUT R38, R39, 0x1f, RZ, 0xc0, !PT ;  /* 0x0000001f27267812 */ /* 0x000fca00078ec0ff */
[----:B------:R-:W-:-:S04]  /*1d00*/  IMAD R5, R5, 0x13, R38 ;  /* 0x0000001305057824 */ /* 0x000fc800078e0226 */
[C---:B-1----:R-:W-:Y:S01]  /*1d10*/  VIADD R7, R5.reuse, 0x20 ;  /* 0x0000002005077836 */ /* 0x042fe20000000000 */
[C---:B--2---:R-:W-:Y:S01]  /*1d20*/  IADD3 R0, P0, PT, R5.reuse, R2, RZ ;  /* 0x0000000205007210 */ /* 0x044fe20007f1e0ff */
[C---:B------:R-:W-:Y:S01]  /*1d30*/  VIADD R9, R5.reuse, 0x40 ;  /* 0x0000004005097836 */ /* 0x040fe20000000000 */
[CC--:B------:R-:W-:Y:S01]  /*1d40*/  ISETP.GE.AND P1, PT, R5.reuse, R72.reuse, PT ;  /* 0x000000480500720c */ /* 0x0c0fe20003f26270 */
[----:B------:R-:W-:Y:S01]  /*1d50*/  VIADD R11, R5, 0x60 ;  /* 0x00000060050b7836 */ /* 0x000fe20000000000 */
[-C--:B------:R-:W-:Y:S01]  /*1d60*/  ISETP.GE.AND P2, PT, R7, R72.reuse, PT ;  /* 0x000000480700720c */ /* 0x080fe20003f46270 */
[----:B------:R-:W-:Y:S01]  /*1d70*/  IMAD.X R3, RZ, RZ, R3, P0 ;  /* 0x000000ffff037224 */ /* 0x000fe200000e0603 */
[C---:B0-----:R-:W-:Y:S01]  /*1d80*/  LEA R2, P0, R0.reuse, UR8, 0x2 ;  /* 0x0000000800027c11 */ /* 0x041fe2000f8010ff */
[----:B------:R-:W-:Y:S01]  /*1d90*/  VIADD R7, R5, 0x80 ;  /* 0x0000008005077836 */ /* 0x000fe20000000000 */
[----:B------:R-:W-:Y:S01]  /*1da0*/  ISETP.GE.AND P3, PT, R9, R72, PT ;  /* 0x000000480900720c */ /* 0x000fe20003f66270 */
[----:B------:R-:W-:Y:S01]  /*1db0*/  VIADD R9, R5, 0xa0 ;  /* 0x000000a005097836 */ /* 0x000fe20000000000 */
[----:B------:R-:W-:-:S02]  /*1dc0*/  LEA.HI.X R3, R0, UR9, R3, 0x2, P0 ;  /* 0x0000000900037c11 */ /* 0x000fc400080f1403 */
[-C--:B------:R-:W-:Y:S01]  /*1dd0*/  ISETP.GE.AND P5, PT, R7, R72.reuse, PT ;  /* 0x000000480700720c */ /* 0x080fe20003fa6270 */
[----:B------:R-:W-:Y:S01]  /*1de0*/  VIADD R7, R5, 0xe0 ;  /* 0x000000e005077836 */ /* 0x000fe20000000000 */
[-C--:B------:R-:W-:Y:S01]  /*1df0*/  ISETP.GE.AND P4, PT, R11, R72.reuse, PT ;  /* 0x000000480b00720c */ /* 0x080fe20003f86270 */
[----:B------:R-:W-:Y:S01]  /*1e00*/  VIADD R11, R5, 0xc0 ;  /* 0x000000c0050b7836 */ /* 0x000fe20000000000 */
[----:B------:R0:W-:Y:S01]  /*1e10*/  @!P1 STG.E desc[UR6][R2.64], R71 ;  /* 0x0000004702009986 */ /* 0x0001e2000c101906 */
[-C--:B------:R-:W-:Y:S01]  /*1e20*/  ISETP.GE.AND P6, PT, R9, R72.reuse, PT ;  /* 0x000000480900720c */ /* 0x080fe20003fc6270 */
[----:B------:R-:W-:Y:S01]  /*1e30*/  VIADD R9, R5, 0x100 ;  /* 0x0000010005097836 */ /* 0x000fe20000000000 */
[-C--:B------:R-:W-:Y:S01]  /*1e40*/  ISETP.GE.AND P1, PT, R7, R72.reuse, PT ;  /* 0x000000480700720c */ /* 0x080fe20003f26270 */
[----:B------:R-:W-:Y:S01]  /*1e50*/  VIADD R7, R5, 0x120 ;  /* 0x0000012005077836 */ /* 0x000fe20000000000 */
[-C--:B------:R-:W-:Y:S01]  /*1e60*/  ISETP.GE.AND P0, PT, R11, R72.reuse, PT ;  /* 0x000000480b00720c */ /* 0x080fe20003f06270 */
[----:B------:R0:W-:Y:S01]  /*1e70*/  @!P2 STG.E desc[UR6][R2.64+0x80], R70 ;  /* 0x000080460200a986 */ /* 0x0001e2000c101906 */
[----:B------:R-:W-:Y:S01]  /*1e80*/  ISETP.GE.AND P2, PT, R9, R72, PT ;  /* 0x000000480900720c */ /* 0x000fe20003f46270 */
[----:B------:R-:W-:-:S02]  /*1e90*/  VIADD R9, R5, 0x140 ;  /* 0x0000014005097836 */ /* 0x000fc40000000000 */
[----:B------:R0:W-:Y:S01]  /*1ea0*/  @!P3 STG.E desc[UR6][R2.64+0x100], R69 ;  /* 0x000100450200b986 */ /* 0x0001e2000c101906 */
[-C--:B------:R-:W-:Y:S01]  /*1eb0*/  ISETP.GE.AND P3, PT, R7, R72.reuse, PT ;  /* 0x000000480700720c */ /* 0x080fe20003f66270 */
[----:B------:R-:W-:Y:S02]  /*1ec0*/  VIADD R7, R5, 0x160 ;  /* 0x0000016005077836 */ /* 0x000fe40000000000 */
[----:B------:R0:W-:Y:S01]  /*1ed0*/  @!P4 STG.E desc[UR6][R2.64+0x180], R68 ;  /* 0x000180440200c986 */ /* 0x0001e2000c101906 */
[-C--:B------:R-:W-:Y:S01]  /*1ee0*/  ISETP.GE.AND P4, PT, R9, R72.reuse, PT ;  /* 0x000000480900720c */ /* 0x080fe20003f86270 */
[----:B------:R-:W-:Y:S02]  /*1ef0*/  VIADD R9, R5, 0x180 ;  /* 0x0000018005097836 */ /* 0x000fe40000000000 */
        /* <DEDUP_REMOVED lines=14> */
[C---:B------:R-:W-:Y:S02]  /*1fe0*/  VIADD R7, R5.reuse, 0x220 ;  /* 0x0000022005077836 */ /* 0x040fe40000000000 */
[----:B------:R-:W-:Y:S01]  /*1ff0*/  VIADD R5, R5, 0x240 ;  /* 0x0000024005057836 */ /* 0x000fe20000000000 */
[----:B------:R0:W-:Y:S01]  /*2000*/  @!P3 STG.E desc[UR6][R2.64+0x480], R62 ;  /* 0x0004803e0200b986 */ /* 0x0001e2000c101906 */
[----:B------:R-:W-:-:S03]  /*2010*/  ISETP.GE.AND P3, PT, R9, R72, PT ;  /* 0x000000480900720c */ /* 0x000fc60003f66270 */
[----:B------:R0:W-:Y:S01]  /*2020*/  @!P4 STG.E desc[UR6][R2.64+0x500], R61 ;  /* 0x0005003d0200c986 */ /* 0x0001e2000c101906 */
[----:B------:R-:W-:-:S03]  /*2030*/  ISETP.GE.AND P4, PT, R7, R72, PT ;  /* 0x000000480700720c */ /* 0x000fc60003f86270 */
[----:B------:R0:W-:Y:S01]  /*2040*/  @!P5 STG.E desc[UR6][R2.64+0x580], R60 ;  /* 0x0005803c0200d986 */ /* 0x0001e2000c101906 */
[----:B------:R-:W-:-:S03]  /*2050*/  ISETP.GE.AND P5, PT, R5, R72, PT ;  /* 0x000000480500720c */ /* 0x000fc60003fa6270 */
[----:B------:R0:W-:Y:S04]  /*2060*/  @!P6 STG.E desc[UR6][R2.64+0x600], R59 ;  /* 0x0006003b0200e986 */ /* 0x0001e8000c101906 */
[----:B------:R0:W-:Y:S04]  /*2070*/  @!P0 STG.E desc[UR6][R2.64+0x680], R58 ;  /* 0x0006803a02008986 */ /* 0x0001e8000c101906 */
[----:B------:R0:W-:Y:S04]  /*2080*/  @!P1 STG.E desc[UR6][R2.64+0x700], R57 ;  /* 0x0007003902009986 */ /* 0x0001e8000c101906 */
[----:B------:R0:W-:Y:S04]  /*2090*/  @!P2 STG.E desc[UR6][R2.64+0x780], R56 ;  /* 0x000780380200a986 */ /* 0x0001e8000c101906 */
[----:B------:R0:W-:Y:S04]  /*20a0*/  @!P3 STG.E desc[UR6][R2.64+0x800], R55 ;  /* 0x000800370200b986 */ /* 0x0001e8000c101906 */
[----:B------:R0:W-:Y:S01]  /*20b0*/  @!P4 STG.E desc[UR6][R2.64+0x880], R54 ;  /* 0x000880360200c986 */ /* 0x0001e2000c101906 */
[----:B------:R-:W-:Y:S05]  /*20c0*/  @P5 EXIT ;  /* 0x000000000000594d */ /* 0x000fea0003800000 */
[----:B------:R-:W-:Y:S01]  /*20d0*/  STG.E desc[UR6][R2.64+0x900], R53 ;  /* 0x0009003502007986 */ /* 0x000fe2000c101906 */
[----:B------:R-:W-:Y:S05]  /*20e0*/  EXIT ;  /* 0x000000000000794d */ /* 0x000fea0003800000 */
.L_x_14:
[----:B------:R-:W-:Y:S01]  /*20f0*/  IMAD.MOV.U32 R38, RZ, RZ, RZ ;  /* 0x000000ffff267224 */ /* 0x000fe200078e00ff */
[C---:B------:R-:W-:Y:S01]  /*2100*/  ISETP.GT.U32.AND P0, PT, R39.reuse, 0x1f, PT ;  /* 0x0000001f2700780c */ /* 0x040fe20003f04070 */
[----:B------:R-:W-:Y:S05]  /*2110*/  WARPSYNC.ALL ;  /* 0x0000000000007948 */ /* 0x000fea0003800000 */
[----:B------:R-:W-:-:S04]  /*2120*/  IMAD.HI.U32 R0, R39, 0x15555556, R38 ;  /* 0x1555555627007827 */ /* 0x000fc800078e0026 */
[----:B------:R-:W-:-:S05]  /*2130*/  IMAD R3, R0, 0x4, R73 ;  /* 0x0000000400037824 */ /* 0x000fca00078e0249 */
[----:B------:R0:W-:Y:S01]  /*2140*/  STS [R3+0x3410], R52 ;  /* 0x0034103403007388 */ /* 0x0001e20000000800 */
[----:B------:R-:W-:Y:S06]  /*2150*/  BAR.SYNC.DEFER_BLOCKING 0x0 ;  /* 0x0000000000007b1d */ /* 0x000fec0000010000 */
[----:B------:R-:W-:Y:S05]  /*2160*/  @P0 BRA `(.L_x_25) ;  /* 0x0000000000e40947 */ /* 0x000fea0003800000 */
[C-C-:B------:R-:W-:Y:S01]  /*2170*/  IMAD R0, R39.reuse, 0x34, R73.reuse ;  /* 0x0000003427007824 */ /* 0x140fe200078e0249 */
[----:B------:R-:W-:Y:S01]  /*2180*/  UMOV UR5, 0xffffffff ;  /* 0xffffffff00057882 */ /* 0x000fe20000000000 */
[C-C-:B------:R-:W-:Y:S02]  /*2190*/  IMAD R4, R39.reuse, 0x34, R73.reuse ;  /* 0x0000003427047824 */ /* 0x140fe400078e0249 */
[----:B0-----:R-:W-:Y:S01]  /*21a0*/  IMAD R3, R39, 0x34, R73 ;  /* 0x0000003427037824 */ /* 0x001fe200078e0249 */
[----:B------:R-:W-:Y:S04]  /*21b0*/  LDS R14, [R0+0x3410] ;  /* 0x00341000000e7984 */ /* 0x000fe80000000800 */
[----:B------:R-:W-:Y:S04]  /*21c0*/  LDS R13, [R0+0x3414] ;  /* 0x00341400000d7984 */ /* 0x000fe80000000800 */
[----:B------:R-:W0:Y:S04]  /*21d0*/  LDS R12, [R0+0x3418] ;  /* 0x00341800000c7984 */ /* 0x000e280000000800 */
[----:B------:R-:W-:Y:S04]  /*21e0*/  LDS R11, [R0+0x341c] ;  /* 0x00341c00000b7984 */ /* 0x000fe80000000800 */
[----:B------:R-:W2:Y:S04]  /*21f0*/  LDS R10, [R0+0x3420] ;  /* 0x00342000000a7984 */ /* 0x000ea80000000800 */
[----:B------:R-:W-:Y:S04]  /*2200*/  LDS R9, [R0+0x3424] ;  /* 0x0034240000097984 */ /* 0x000fe80000000800 */
[----:B------:R-:W3:Y:S04]  /*2210*/  LDS R8, [R0+0x3428] ;  /* 0x0034280000087984 */ /* 0x000ee80000000800 */
[----:B-1----:R-:W-:Y:S04]  /*2220*/  LDS R7, [R0+0x342c] ;  /* 0x00342c0000077984 */ /* 0x002fe80000000800 */
[----:B------:R-:W1:Y:S04]  /*2230*/  LDS R6, [R0+0x3430] ;  /* 0x0034300000067984 */ /* 0x000e680000000800 */
[----:B------:R-:W-:Y:S04]  /*2240*/  LDS R5, [R0+0x3434] ;  /* 0x0034340000057984 */ /* 0x000fe80000000800 */
[----:B------:R-:W4:Y:S04]  /*2250*/  LDS R4, [R4+0x3438] ;  /* 0x0034380004047984 */ /* 0x000f280000000800 */
[----:B------:R-:W5:Y:S01]  /*2260*/  LDS R2, [R3+0x343c] ;  /* 0x00343c0003027984 */ /* 0x000f620000000800 */
[----:B0-----:R-:W-:-:S04]  /*2270*/  IADD3 R74, PT, PT, R12, R13, R14 ;  /* 0x0000000d0c4a7210 */ /* 0x001fc80007ffe00e */
[----:B--2---:R-:W-:-:S04]  /*2280*/  IADD3 R74, PT, PT, R10, R74, R11 ;  /* 0x0000004a0a4a7210 */ /* 0x004fc80007ffe00b */
[----:B---3--:R-:W-:-:S04]  /*2290*/  IADD3 R74, PT, PT, R8, R74, R9 ;  /* 0x0000004a084a7210 */ /* 0x008fc80007ffe009 */
[----:B-1----:R-:W-:-:S04]  /*22a0*/  IADD3 R74, PT, PT, R6, R74, R7 ;  /* 0x0000004a064a7210 */ /* 0x002fc80007ffe007 */
[----:B----4-:R-:W-:-:S05]  /*22b0*/  IADD3 R75, PT, PT, R4, R74, R5 ;  /* 0x0000004a044b7210 */ /* 0x010fca0007ffe005 */
[----:B-----5:R-:W-:Y:S01]  /*22c0*/  IMAD.IADD R2, R2, 0x1, R75 ;  /* 0x0000000102027824 */ /* 0x020fe200078e024b */
[----:B------:R-:W-:Y:S06]  /*22d0*/  BRA.DIV UR5, `(.L_x_26) ;  /* 0x0000005a05807947 */ /* 0x000fec000b800000 */
[----:B------:R-:W0:Y:S02]  /*22e0*/  SHFL.UP P0, R77, R2, 0x1, RZ ;  /* 0x04200000024d7989 */ /* 0x000e2400000000ff */
[----:B0-----:R-:W-:-:S05]  /*22f0*/  @P0 IMAD.IADD R77, R2, 0x1, R77 ;  /* 0x00000001024d0824 */ /* 0x001fca00078e024d */
[----:B------:R-:W0:Y:S02]  /*2300*/  SHFL.UP P0, R74, R77, 0x2, RZ ;  /* 0x044000004d4a7989 */ /* 0x000e2400000000ff */
[----:B0-----:R-:W-:-:S05]  /*2310*/  @P0 IMAD.IADD R74, R77, 0x1, R74 ;  /* 0x000000014d4a0824 */ /* 0x001fca00078e024a */
[----:B------:R-:W0:Y:S02]  /*2320*/  SHFL.UP P0, R77, R74, 0x4, RZ ;  /* 0x048000004a4d7989 */ /* 0x000e2400000000ff */
[----:B0-----:R-:W-:-:S05]  /*2330*/  @P0 IMAD.IADD R77, R74, 0x1, R77 ;  /* 0x000000014a4d0824 */ /* 0x001fca00078e024d */
[----:B------:R-:W0:Y:S02]  /*2340*/  SHFL.UP P0, R74, R77, 0x8, RZ ;  /* 0x050000004d4a7989 */ /* 0x000e2400000000ff */
[----:B0-----:R-:W-:-:S05]  /*2350*/  @P0 IMAD.IADD R74, R77, 0x1, R74 ;  /* 0x000000014d4a0824 */ /* 0x001fca00078e024a */
[----:B------:R0:W1:Y:S02]  /*2360*/  SHFL.UP P0, R0, R74, 0x10, RZ ;  /* 0x060000004a007989 */ /* 0x00006400000000ff */
.L_x_118:
[----:B-1----:R-:W-:-:S04]  /*2370*/  @P0 IMAD.IADD R0, R74, 0x1, R0 ;  /* 0x000000014a000824 */ /* 0x002fc800078e0200 */
[----:B------:R-:W-:-:S04]  /*2380*/  IMAD.IADD R2, R0, 0x1, -R2 ;  /* 0x0000000100027824 */ /* 0x000fc800078e0a02 */
[----:B------:R-:W-:Y:S01]  /*2390*/  IMAD.IADD R14, R14, 0x1, R2 ;  /* 0x000000010e0e7824 */ /* 0x000fe200078e0202 */
[----:B------:R2:W-:Y:S03]  /*23a0*/  STS [R3+0x3410], R2 ;  /* 0x0034100203007388 */ /* 0x0005e60000000800 */
        /* <DEDUP_REMOVED lines=19> */
[----:B------:R2:W-:Y:S04]  /*24e0*/  STS [R3+0x3438], R5 ;  /* 0x0034380503007388 */ /* 0x0005e80000000800 */
[----:B------:R2:W-:Y:S02]  /*24f0*/  STS [R3+0x343c], R4 ;  /* 0x00343c0403007388 */ /* 0x0005e40000000800 */
.L_x_25:
[----:B------:R-:W3:Y:S01]  /*2500*/  LDL R0, [R1+0x8] ;  /* 0x0000080001007983 */ /* 0x000ee20000100800 */
[----:B------:R-:W-:Y:S05]  /*2510*/  WARPSYNC.ALL ;  /* 0x0000000000007948 */ /* 0x000fea0003800000 */
[----:B--2---:R-:W-:Y:S01]  /*2520*/  IMAD.MOV.U32 R2, RZ, RZ, RZ ;  /* 0x000000ffff027224 */ /* 0x004fe200078e00ff */
[----:B------:R-:W-:Y:S01]  /*2530*/  BSSY.RECONVERGENT B0, `(.L_x_27) ;  /* 0x000002d000007945 */ /* 0x000fe20003800200 */
[----:B0-----:R-:W-:Y:S02]  /*2540*/  IMAD.MOV.U32 R3, RZ, RZ, R39 ;  /* 0x000000ffff037224 */ /* 0x001fe400078e0027 */
[----:B------:R-:W-:-:S04]  /*2550*/  IMAD.HI.U32 R2, R39, 0x15555556, R2 ;  /* 0x1555555627027827 */ /* 0x000fc800078e0002 */
[--C-:B------:R-:W-:Y:S01]  /*2560*/  IMAD R2, R2, 0x4, R73.reuse ;  /* 0x0000000402027824 */ /* 0x100fe200078e0249 */
[----:B------:R-:W-:Y:S06]  /*2570*/  BAR.SYNC.DEFER_BLOCKING 0x0 ;  /* 0x0000000000007b1d */ /* 0x000fec0000010000 */
[----:B------:R0:W2:Y:S01]  /*2580*/  LDS R3, [R2+0x3410] ;  /* 0x0034100002037984 */ /* 0x0000a20000000800 */
[----:B---3--:R-:W-:Y:S01]  /*2590*/  ISETP.NE.AND P0, PT, R0, RZ, PT ;  /* 0x000000ff0000720c */ /* 0x008fe20003f05270 */
[----:B------:R-:W-:-:S12]  /*25a0*/  IMAD R0, R39, 0x4, R73 ;  /* 0x0000000427007824 */ /* 0x000fd800078e0249 */
[----:B0-2---:R-:W-:Y:S05]  /*25b0*/  @P0 BRA `(.L_x_28) ;  /* 0x0000000000900947 */ /* 0x005fea0003800000 */
[----:B------:R-:W0:Y:S04]  /*25c0*/  LDS R10, [R0] ;  /* 0x00000000000a7984 */ /* 0x000e280000000800 */
[----:B------:R-:W2:Y:S04]  /*25d0*/  LDS R9, [R0+0x400] ;  /* 0x0004000000097984 */ /* 0x000ea80000000800 */
[----:B------:R-:W3:Y:S04]  /*25e0*/  LDS R8, [R0+0x800] ;  /* 0x0008000000087984 */ /* 0x000ee80000000800 */
[----:B-1----:R-:W1:Y:S04]  /*25f0*/  LDS R6, [R0+0xc00] ;  /* 0x000c000000067984 */ /* 0x002e680000000800 */
[----:B------:R-:W4:Y:S04]  /*2600*/  LDS R4, [R0+0x1000] ;  /* 0x0010000000047984 */ /* 0x000f280000000800 */
[----:B------:R-:W5:Y:S04]  /*2610*/  LDS R2, [R0+0x1400] ;  /* 0x0014000000027984 */ /* 0x000f680000000800 */
[----:B------:R-:W5:Y:S04]  /*2620*/  LDS R5, [R0+0x1c00] ;  /* 0x001c000000057984 */ /* 0x000f680000000800 */
[----:B------:R-:W5:Y:S04]  /*2630*/  LDS R12, [R0+0x2000] ;  /* 0x00200000000c7984 */ /* 0x000f680000000800 */
[----:B------:R-:W5:Y:S04]  /*2640*/  LDS R76, [R0+0x2400] ;  /* 0x00240000004c7984 */ /* 0x000f680000000800 */
[----:B------:R-:W5:Y:S01]  /*2650*/  LDS R74, [R0+0x2800] ;  /* 0x00280000004a7984 */ /* 0x000f620000000800 */
[----:B0-----:R-:W-:-:S03]  /*2660*/  IMAD.IADD R7, R3, 0x1, R10 ;  /* 0x0000000103077824 */ /* 0x001fc600078e020a */
[----:B------:R-:W0:Y:S01]  /*2670*/  LDS R14, [R0+0x2c00] ;  /* 0x002c0000000e7984 */ /* 0x000e220000000800 */
[----:B--2---:R-:W-:-:S03]  /*2680*/  IMAD.IADD R9, R3, 0x1, R9 ;  /* 0x0000000103097824 */ /* 0x004fc600078e0209 */
[----:B------:R-:W2:Y:S01]  /*2690*/  LDS R10, [R0+0x1800] ;  /* 0x00180000000a7984 */ /* 0x000ea20000000800 */
[----:B---3--:R-:W-:-:S03]  /*26a0*/  IMAD.IADD R11, R3, 0x1, R8 ;  /* 0x00000001030b7824 */ /* 0x008fc600078e0208 */
[----:B------:R4:W-:Y:S01]  /*26b0*/  STS [R0], R7 ;  /* 0x0000000700007388 */ /* 0x0009e20000000800 */
[----:B-1----:R-:W-:-:S03]  /*26c0*/  IMAD.IADD R13, R3, 0x1, R6 ;  /* 0x00000001030d7824 */ /* 0x002fc600078e0206 */
[----:B------:R1:W-:Y:S04]  /*26d0*/  STS [R0+0x400], R9 ;  /* 0x0004000900007388 */ /* 0x0003e80000000800 */
[----:B------:R3:W-:Y:S01]  /*26e0*/  STS [R0+0x800], R11 ;  /* 0x0008000b00007388 */ /* 0x0007e20000000800 */
[----:B----4-:R-:W-:-:S03]  /*26f0*/  IMAD.IADD R7, R3, 0x1, R4 ;  /* 0x0000000103077824 */ /* 0x010fc600078e0204 */
[----:B------:R0:W-:Y:S01]  /*2700*/  STS [R0+0xc00], R13 ;  /* 0x000c000d00007388 */ /* 0x0001e20000000800 */
[C---:B-----5:R-:W-:Y:S02]  /*2710*/  IMAD.IADD R75, R3.reuse, 0x1, R2 ;  /* 0x00000001034b7824 */ /* 0x060fe400078e0202 */
[C---:B------:R-:W-:Y:S01]  /*2720*/  IMAD.IADD R5, R3.reuse, 0x1, R5 ;  /* 0x0000000103057824 */ /* 0x040fe200078e0205 */
[----:B------:R4:W-:Y:S01]  /*2730*/  STS [R0+0x1000], R7 ;  /* 0x0010000700007388 */ /* 0x0009e20000000800 */
[----:B------:R-:W-:-:S03]  /*2740*/  IMAD.IADD R12, R3, 0x1, R12 ;  /* 0x00000001030c7824 */ /* 0x000fc600078e020c */
[----:B------:R4:W-:Y:S01]  /*2750*/  STS [R0+0x1400], R75 ;  /* 0x0014004b00007388 */ /* 0x0009e20000000800 */
[----:B-1----:R-:W-:-:S03]  /*2760*/  IMAD.IADD R9, R3, 0x1, R76 ;  /* 0x0000000103097824 */ /* 0x002fc600078e024c */
[----:B------:R4:W-:Y:S01]  /*2770*/  STS [R0+0x1c00], R5 ;  /* 0x001c000500007388 */ /* 0x0009e20000000800 */
[----:B---3--:R-:W-:-:S03]  /*2780*/  IMAD.IADD R11, R3, 0x1, R74 ;  /* 0x00000001030b7824 */ /* 0x008fc600078e024a */
[----:B------:R4:W-:Y:S01]  /*2790*/  STS [R0+0x2000], R12 ;  /* 0x0020000c00007388 */ /* 0x0009e20000000800 */
[----:B0-----:R-:W-:-:S03]  /*27a0*/  IMAD.IADD R13, R3, 0x1, R14 ;  /* 0x00000001030d7824 */ /* 0x001fc600078e020e */
[----:B------:R4:W-:Y:S01]  /*27b0*/  STS [R0+0x2400], R9 ;  /* 0x0024000900007388 */ /* 0x0009e20000000800 */
[----:B--2---:R-:W-:-:S03]  /*27c0*/  IMAD.IADD R77, R3, 0x1, R10 ;  /* 0x00000001034d7824 */ /* 0x004fc600078e020a */
[----:B------:R4:W-:Y:S04]  /*27d0*/  STS [R0+0x2800], R11 ;  /* 0x0028000b00007388 */ /* 0x0009e80000000800 */
[----:B------:R4:W-:Y:S04]  /*27e0*/  STS [R0+0x1800], R77 ;  /* 0x0018004d00007388 */ /* 0x0009e80000000800 */
[----:B------:R4:W-:Y:S02]  /*27f0*/  STS [R0+0x2c00], R13 ;  /* 0x002c000d00007388 */ /* 0x0009e40000000800 */
.L_x_28:
[----:B------:R-:W-:Y:S05]  /*2800*/  BSYNC.RECONVERGENT B0 ;  /* 0x0000000000007941 */ /* 0x000fea0003800200 */
.L_x_27:
[----:B------:R-:W-:Y:S01]  /*2810*/  BAR.SYNC.DEFER_BLOCKING 0x0 ;  /* 0x0000000000007b1d */ /* 0x000fe20000010000 */
[----:B------:R-:W-:-:S05]  /*2820*/  R2P PR, R51, 0x7f ;  /* 0x0000007f33007804 */ /* 0x000fca0000000000 */
[----:B------:R-:W-:Y:S01]  /*2830*/  BSSY.RECONVERGENT B0, `(.L_x_29) ;  /* 0x0000022000007945 */ /* 0x000fe20003800200 */
[----:B------:R-:W0:Y:S07]  /*2840*/  S2R R4, SR_LANEID ;  /* 0x0000000000047919 */ /* 0x000e2e0000000000 */
[----:B------:R-:W-:Y:S02]  /*2850*/  VOTE.ANY R2, PT, P0 ;  /* 0x0000000000027806 */ /* 0x000fe400000e0100 */
[----:B----4-:R-:W-:-:S02]  /*2860*/  VOTE.ANY R5, PT, P1 ;  /* 0x0000000000057806 */ /* 0x010fc400008e0100 */
[----:B------:R-:W-:Y:S02]  /*2870*/  @!P0 LOP3.LUT R2, RZ, R2, RZ, 0x33, !PT ;  /* 0x00000002ff028212 */ /* 0x000fe400078e33ff */
[----:B-1----:R-:W-:Y:S02]  /*2880*/  VOTE.ANY R7, PT, P2 ;  /* 0x0000000000077806 */ /* 0x002fe400010e0100 */
[----:B------:R-:W-:Y:S02]  /*2890*/  @!P1 LOP3.LUT R5, RZ, R5, RZ, 0x33, !PT ;  /* 0x00000005ff059212 */ /* 0x000fe400078e33ff */
[----:B------:R-:W-:Y:S02]  /*28a0*/  VOTE.ANY R9, PT, P3 ;  /* 0x0000000000097806 */ /* 0x000fe400018e0100 */
[----:B------:R-:W-:Y:S02]  /*28b0*/  @!P2 LOP3.LUT R7, RZ, R7, RZ, 0x33, !PT ;  /* 0x00000007ff07a212 */ /* 0x000fe400078e33ff */
[----:B------:R-:W-:-:S02]  /*28c0*/  LOP3.LUT R2, R5, R2, RZ, 0xc0, !PT ;  /* 0x0000000205027212 */ /* 0x000fc400078ec0ff */
[----:B------:R-:W-:Y:S02]  /*28d0*/  @!P3 LOP3.LUT R9, RZ, R9, RZ, 0x33, !PT ;  /* 0x00000009ff09b212 */ /* 0x000fe400078e33ff */
[----:B------:R-:W-:Y:S02]  /*28e0*/  LOP3.LUT R2, R7, R2, RZ, 0xc0, !PT ;  /* 0x0000000207027212 */ /* 0x000fe400078ec0ff */
[----:B------:R-:W-:Y:S02]  /*28f0*/  VOTE.ANY R5, PT, P4 ;  /* 0x0000000000057806 */ /* 0x000fe400020e0100 */
[----:B------:R-:W-:Y:S02]  /*2900*/  LOP3.LUT R2, R9, R2, RZ, 0xc0, !PT ;  /* 0x0000000209027212 */ /* 0x000fe400078ec0ff */
[----:B------:R-:W-:Y:S02]  /*2910*/  @!P4 LOP3.LUT R5, RZ, R5, RZ, 0x33, !PT ;  /* 0x00000005ff05c212 */ /* 0x000fe400078e33ff */
[----:B------:R-:W-:-:S02]  /*2920*/  VOTE.ANY R7, PT, P5 ;  /* 0x0000000000077806 */ /* 0x000fc400028e0100 */
[----:B------:R-:W-:Y:S02]  /*2930*/  LOP3.LUT R2, R5, R2, RZ, 0xc0, !PT ;  /* 0x0000000205027212 */ /* 0x000fe400078ec0ff */
[----:B------:R-:W-:Y:S02]  /*2940*/  LOP3.LUT P0, RZ, R51, 0x80, RZ, 0xc0, !PT ;  /* 0x0000008033ff7812 */ /* 0x000fe4000780c0ff */
[----:B------:R-:W-:Y:S02]  /*2950*/  @!P5 LOP3.LUT R7, RZ, R7, RZ, 0x33, !PT ;  /* 0x00000007ff07d212 */ /* 0x000fe400078e33ff */
[----:B------:R-:W-:Y:S02]  /*2960*/  VOTE.ANY R6, PT, P6 ;  /* 0x0000000000067806 */ /* 0x000fe400030e0100 */
[----:B------:R-:W-:Y:S02]  /*2970*/  LOP3.LUT R7, R7, R2, RZ, 0xc0, !PT ;  /* 0x0000000207077212 */ /* 0x000fe400078ec0ff */
[----:B------:R-:W1:Y:S01]  /*2980*/  S2R R2, SR_LEMASK ;  /* 0x0000000000027919 */ /* 0x000e620000003a00 */
[----:B------:R-:W-:-:S04]  /*2990*/  @!P6 LOP3.LUT R6, RZ, R6, RZ, 0x33, !PT ;  /* 0x00000006ff06e212 */ /* 0x000fc800078e33ff */
[----:B------:R-:W-:Y:S02]  /*29a0*/  VOTE.ANY R8, PT, P0 ;  /* 0x0000000000087806 */ /* 0x000fe400000e0100 */
[----:B------:R-:W-:Y:S02]  /*29b0*/  LOP3.LUT R7, R6, R7, RZ, 0xc0, !PT ;  /* 0x0000000706077212 */ /* 0x000fe400078ec0ff */
[----:B------:R-:W-:-:S04]  /*29c0*/  @!P0 LOP3.LUT R8, RZ, R8, RZ, 0x33, !PT ;  /* 0x00000008ff088212 */ /* 0x000fc800078e33ff */
[----:B------:R-:W-:Y:S01]  /*29d0*/  LOP3.LUT R9, R8, R7, RZ, 0xc0, !PT ;  /* 0x0000000708097212 */ /* 0x000fe200078ec0ff */
[----:B------:R-:W-:-:S03]  /*29e0*/  IMAD.MOV.U32 R8, RZ, RZ, RZ ;  /* 0x000000ffff087224 */ /* 0x000fc600078e00ff */
[----:B------:R-:W0:Y:S01]  /*29f0*/  FLO.U32 R7, R9 ;  /* 0x0000000900077300 */ /* 0x000e2200000e0000 */
[----:B-1----:R-:W-:Y:S02]  /*2a00*/  LOP3.LUT R5, R2, R9, RZ, 0xc0, !PT ;  /* 0x0000000902057212 */ /* 0x002fe400078ec0ff */
[----:B0-----:R-:W-:-:S05]  /*2a10*/  ISETP.NE.AND P0, PT, R4, R7, PT ;  /* 0x000000070400720c */ /* 0x001fca0003f05270 */
[----:B------:R-:W0:Y:S08]  /*2a20*/  POPC R5, R5 ;  /* 0x0000000500057309 */ /* 0x000e300000000000 */
[----:B------:R-:W-:Y:S05]  /*2a30*/  @P0 BRA `(.L_x_30) ;  /* 0x0000000000040947 */ /* 0x000fea0003800000 */
[----:B0-----:R1:W2:Y:S02]  /*2a40*/  ATOMS.ADD R8, [R30], R5 ;  /* 0x000000051e08738c */ /* 0x0012a40000000000 */
.L_x_30:
[----:B------:R-:W-:Y:S05]  /*2a50*/  BSYNC.RECONVERGENT B0 ;  /* 0x0000000000007941 */ /* 0x000fea0003800200 */
.L_x_29:
[----:B------:R-:W3:Y:S01]  /*2a60*/  LDCU UR5, c[0x0][0x3c4] ;  /* 0x00007880ff0577ac */ /* 0x000ee20008000800 */
[----:B--2---:R2:W4:Y:S01]  /*2a70*/  SHFL.IDX PT, R8, R8, R7, 0x1f ;  /* 0x00001f0708087589 */ /* 0x00452200000e0000 */
[----:B------:R-:W-:Y:S01]  /*2a80*/  BSSY.RECONVERGENT B0, `(.L_x_31) ;  /* 0x0000023000007945 */ /* 0x000fe20003800200 */
[----:B------:R-:W-:Y:S01]  /*2a90*/  IMAD.MOV.U32 R12, RZ, RZ, RZ ;  /* 0x000000ffff0c7224 */ /* 0x000fe200078e00ff */
[----:B---3--:R-:W-:-:S04]  /*2aa0*/  SHF.R.U32.HI R6, RZ, UR5, R70 ;  /* 0x00000005ff067c19 */ /* 0x008fc80008011646 */
[----:B------:R-:W-:-:S04]  /*2ab0*/  LOP3.LUT R10, R6, UR4, RZ, 0x30, !PT ;  /* 0x00000004060a7c12 */ /* 0x000fc8000f8e30ff */
[----:B------:R-:W-:-:S13]  /*2ac0*/  R2P PR, R10, 0x7f ;  /* 0x0000007f0a007804 */ /* 0x000fda0000000000 */
[----:B------:R-:W-:Y:S02]  /*2ad0*/  VOTE.ANY R6, PT, P0 ;  /* 0x0000000000067806 */ /* 0x000fe400000e0100 */
[----:B------:R-:W-:Y:S02]  /*2ae0*/  VOTE.ANY R9, PT, P1 ;  /* 0x0000000000097806 */ /* 0x000fe400008e0100 */
[----:B------:R-:W-:Y:S02]  /*2af0*/  @!P0 LOP3.LUT R6, RZ, R6, RZ, 0x33, !PT ;  /* 0x00000006ff068212 */ /* 0x000fe400078e33ff */
[----:B------:R-:W-:Y:S02]  /*2b00*/  @!P1 LOP3.LUT R9, RZ, R9, RZ, 0x33, !PT ;  /* 0x00000009ff099212 */ /* 0x000fe400078e33ff */
[----:B------:R-:W-:Y:S02]  /*2b10*/  VOTE.ANY R11, PT, P2 ;  /* 0x00000000000b7806 */ /* 0x000fe400010e0100 */
[----:B------:R-:W-:-:S02]  /*2b20*/  LOP3.LUT R6, R9, R6, RZ, 0xc0, !PT ;  /* 0x0000000609067212 */ /* 0x000fc400078ec0ff */
[----:B------:R-:W-:Y:S02]  /*2b30*/  @!P2 LOP3.LUT R11, RZ, R11, RZ, 0x33, !PT ;  /* 0x0000000bff0ba212 */ /* 0x000fe400078e33ff */
[----:B------:R-:W-:Y:S02]  /*2b40*/  VOTE.ANY R9, PT, P3 ;  /* 0x0000000000097806 */ /* 0x000fe400018e0100 */
[----:B------:R-:W-:Y:S02]  /*2b50*/  LOP3.LUT R6, R11, R6, RZ, 0xc0, !PT ;  /* 0x000000060b067212 */ /* 0x000fe400078ec0ff */
[----:B------:R-:W-:Y:S02]  /*2b60*/  @!P3 LOP3.LUT R9, RZ, R9, RZ, 0x33, !PT ;  /* 0x00000009ff09b212 */ /* 0x000fe400078e33ff */
[----:B------:R-:W-:Y:S02]  /*2b70*/  LOP3.LUT P0, RZ, R10, 0x80, RZ, 0xc0, !PT ;  /* 0x000000800aff7812 */ /* 0x000fe4000780c0ff */
[----:B------:R-:W-:-:S02]  /*2b80*/  VOTE.ANY R11, PT, P4 ;  /* 0x00000000000b7806 */ /* 0x000fc400020e0100 */
[----:B------:R-:W-:Y:S02]  /*2b90*/  LOP3.LUT R6, R9, R6, RZ, 0xc0, !PT ;  /* 0x0000000609067212 */ /* 0x000fe400078ec0ff */
[----:B------:R-:W-:Y:S02]  /*2ba0*/  VOTE.ANY R9, PT, P5 ;  /* 0x0000000000097806 */ /* 0x000fe400028e0100 */
[----:B------:R-:W-:Y:S02]  /*2bb0*/  @!P4 LOP3.LUT R11, RZ, R11, RZ, 0x33, !PT ;  /* 0x0000000bff0bc212 */ /* 0x000fe400078e33ff */
[----:B------:R-:W-:Y:S02]  /*2bc0*/  @!P5 LOP3.LUT R9, RZ, R9, RZ, 0x33, !PT ;  /* 0x00000009ff09d212 */ /* 0x000fe400078e33ff */
[----:B------:R-:W-:Y:S02]  /*2bd0*/  LOP3.LUT R6, R11, R6, RZ, 0xc0, !PT ;  /* 0x000000060b067212 */ /* 0x000fe400078ec0ff */
[----:B------:R-:W-:-:S02]  /*2be0*/  VOTE.ANY R11, PT, P6 ;  /* 0x00000000000b7806 */ /* 0x000fc400030e0100 */
[----:B------:R-:W-:Y:S02]  /*2bf0*/  LOP3.LUT R6, R9, R6, RZ, 0xc0, !PT ;  /* 0x0000000609067212 */ /* 0x000fe400078ec0ff */
[----:B------:R-:W-:Y:S02]  /*2c00*/  VOTE.ANY R9, PT, P0 ;  /* 0x0000000000097806 */ /* 0x000fe400000e0100 */
[----:B------:R-:W-:Y:S02]  /*2c10*/  @!P6 LOP3.LUT R11, RZ, R11, RZ, 0x33, !PT ;  /* 0x0000000bff0be212 */ /* 0x000fe400078e33ff */
[----:B------:R-:W-:Y:S02]  /*2c20*/  @!P0 LOP3.LUT R9, RZ, R9, RZ, 0x33, !PT ;  /* 0x00000009ff098212 */ /* 0x000fe400078e33ff */
[----:B------:R-:W-:-:S04]  /*2c30*/  LOP3.LUT R6, R11, R6, RZ, 0xc0, !PT ;  /* 0x000000060b067212 */ /* 0x000fc800078ec0ff */
[----:B------:R-:W-:-:S04]  /*2c40*/  LOP3.LUT R11, R9, R6, RZ, 0xc0, !PT ;  /* 0x00000006090b7212 */ /* 0x000fc800078ec0ff */
[----:B------:R-:W3:Y:S01]  /*2c50*/  FLO.U32 R9, R11 ;  /* 0x0000000b00097300 */ /* 0x000ee200000e0000 */
[----:B------:R-:W-:-:S07]  /*2c60*/  LOP3.LUT R6, R2, R11, RZ, 0xc0, !PT ;  /* 0x0000000b02067212 */ /* 0x000fce00078ec0ff */
[----:B------:R-:W0:Y:S01]  /*2c70*/  POPC R6, R6 ;  /* 0x0000000600067309 */ /* 0x000e220000000000 */
[----:B---3--:R-:W-:-:S13]  /*2c80*/  ISETP.NE.AND P0, PT, R4, R9, PT ;  /* 0x000000090400720c */ /* 0x008fda0003f05270 */
[----:B0-2-4-:R-:W-:Y:S05]  /*2c90*/  @P0 BRA `(.L_x_32) ;  /* 0x0000000000040947 */ /* 0x015fea0003800000 */
[----:B------:R0:W2:Y:S02]  /*2ca0*/  ATOMS.ADD R12, [R31], R6 ;  /* 0x000000061f0c738c */ /* 0x0000a40000000000 */
.L_x_32:
[----:B------:R-:W-:Y:S05]  /*2cb0*/  BSYNC.RECONVERGENT B0 ;  /* 0x0000000000007941 */ /* 0x000fea0003800200 */
.L_x_31:
[----:B------:R-:W-:Y:S01]  /*2cc0*/  R2P PR, R50, 0x7f ;  /* 0x0000007f32007804 */ /* 0x000fe20000000000 */
[----:B------:R-:W-:-:S12]  /*2cd0*/  BSSY.RECONVERGENT B0, `(.L_x_33) ;  /* 0x0000021000007945 */ /* 0x000fd80003800200 */
        /* <DEDUP_REMOVED lines=22> */
[----:B------:R-:W-:Y:S01]  /*2e40*/  LOP3.LUT R7, R14, R7, RZ, 0xc0, !PT ;  /* 0x000000070e077212 */ /* 0x000fe200078ec0ff */
[----:B------:R-:W-:-:S03]  /*2e50*/  IMAD.MOV.U32 R14, RZ, RZ, RZ ;  /* 0x000000ffff0e7224 */ /* 0x000fc600078e00ff */
[----:B------:R-:W-:Y:S02]  /*2e60*/  LOP3.LUT R13, R10, R7, RZ, 0xc0, !PT ;  /* 0x000000070a0d7212 */ /* 0x000fe400078ec0ff */
[----:B--2---:R2:W3:Y:S02]  /*2e70*/  SHFL.IDX PT, R7, R12, R9, 0x1f ;  /* 0x00001f090c077589 */ /* 0x0044e400000e0000 */
[----:B------:R-:W4:Y:S01]  /*2e80*/  FLO.U32 R11, R13 ;  /* 0x0000000d000b7300 */ /* 0x000f2200000e0000 */
[----:B------:R-:W-:-:S07]  /*2e90*/  LOP3.LUT R10, R2, R13, RZ, 0xc0, !PT ;  /* 0x0000000d020a7212 */ /* 0x000fce00078ec0ff */
[----:B------:R-:W0:Y:S01]  /*2ea0*/  POPC R10, R10 ;  /* 0x0000000a000a7309 */ /* 0x000e220000000000 */
[----:B----4-:R-:W-:-:S13]  /*2eb0*/  ISETP.NE.AND P0, PT, R4, R11, PT ;  /* 0x0000000b0400720c */ /* 0x010fda0003f05270 */
[----:B0-23--:R-:W-:Y:S05]  /*2ec0*/  @P0 BRA `(.L_x_34) ;  /* 0x0000000000040947 */ /* 0x00dfea0003800000 */
[----:B------:R0:W2:Y:S02]  /*2ed0*/  ATOMS.ADD R14, [R29], R10 ;  /* 0x0000000a1d0e738c */ /* 0x0000a40000000000 */
.L_x_34:
[----:B------:R-:W-:Y:S05]  /*2ee0*/  BSYNC.RECONVERGENT B0 ;  /* 0x0000000000007941 */ /* 0x000fea0003800200 */
.L_x_33:
[----:B------:R-:W-:Y:S01]  /*2ef0*/  R2P PR, R49, 0x7f ;  /* 0x0000007f31007804 */ /* 0x000fe20000000000 */
[----:B--2---:R2:W3:Y:S01]  /*2f00*/  SHFL.IDX PT, R11, R14, R11, 0x1f ;  /* 0x00001f0b0e0b7589 */ /* 0x0044e200000e0000 */
[----:B------:R-:W-:Y:S11]  /*2f10*/  BSSY.RECONVERGENT B0, `(.L_x_35) ;  /* 0x0000020000007945 */ /* 0x000ff60003800200 */
[----:B------:R-:W-:-:S02]  /*2f20*/  VOTE.ANY R9, PT, P0 ;  /* 0x0000000000097806 */ /* 0x000fc400000e0100 */
[----:B------:R-:W-:Y:S02]  /*2f30*/  VOTE.ANY R12, PT, P1 ;  /* 0x00000000000c7806 */ /* 0x000fe400008e0100 */
[----:B------:R-:W-:Y:S02]  /*2f40*/  @!P0 LOP3.LUT R9, RZ, R9, RZ, 0x33, !PT ;  /* 0x00000009ff098212 */ /* 0x000fe400078e33ff */
[----:B------:R-:W-:Y:S02]  /*2f50*/  @!P1 LOP3.LUT R12, RZ, R12, RZ, 0x33, !PT ;  /* 0x0000000cff0c9212 */ /* 0x000fe400078e33ff */
[----:B-1----:R-:W-:Y:S02]  /*2f60*/  VOTE.ANY R30, PT, P2 ;  /* 0x00000000001e7806 */ /* 0x002fe400010e0100 */
[----:B------:R-:W-:Y:S02]  /*2f70*/  LOP3.LUT R9, R12, R9, RZ, 0xc0, !PT ;  /* 0x000000090c097212 */ /* 0x000fe400078ec0ff */
[----:B------:R-:W-:-:S02]  /*2f80*/  @!P2 LOP3.LUT R30, RZ, R30, RZ, 0x33, !PT ;  /* 0x0000001eff1ea212 */ /* 0x000fc400078e33ff */
[----:B------:R-:W-:Y:S02]  /*2f90*/  VOTE.ANY R12, PT, P3 ;  /* 0x00000000000c7806 */ /* 0x000fe400018e0100 */
[----:B------:R-:W-:Y:S02]  /*2fa0*/  LOP3.LUT R9, R30, R9, RZ, 0xc0, !PT ;  /* 0x000000091e097212 */ /* 0x000fe400078ec0ff */
[----:B------:R-:W-:Y:S02]  /*2fb0*/  @!P3 LOP3.LUT R12, RZ, R12, RZ, 0x33, !PT ;  /* 0x0000000cff0cb212 */ /* 0x000fe400078e33ff */
[----:B------:R-:W-:Y:S02]  /*2fc0*/  LOP3.LUT P0, RZ, R49, 0x80, RZ, 0xc0, !PT ;  /* 0x0000008031ff7812 */ /* 0x000fe4000780c0ff */
[----:B------:R-:W-:Y:S02]  /*2fd0*/  VOTE.ANY R30, PT, P4 ;  /* 0x00000000001e7806 */ /* 0x000fe400020e0100 */
[----:B------:R-:W-:-:S02]  /*2fe0*/  LOP3.LUT R9, R12, R9, RZ, 0xc0, !PT ;  /* 0x000000090c097212 */ /* 0x000fc400078ec0ff */
[----:B------:R-:W-:Y:S02]  /*2ff0*/  VOTE.ANY R12, PT, P5 ;  /* 0x00000000000c7806 */ /* 0x000fe400028e0100 */
[----:B------:R-:W-:Y:S02]  /*3000*/  @!P4 LOP3.LUT R30, RZ, R30, RZ, 0x33, !PT ;  /* 0x0000001eff1ec212 */ /* 0x000fe400078e33ff */
[----:B------:R-:W-:Y:S02]  /*3010*/  @!P5 LOP3.LUT R12, RZ, R12, RZ, 0x33, !PT ;  /* 0x0000000cff0cd212 */ /* 0x000fe400078e33ff */
[----:B------:R-:W-:Y:S02]  /*3020*/  LOP3.LUT R9, R30, R9, RZ, 0xc0, !PT ;  /* 0x000000091e097212 */ /* 0x000fe400078ec0ff */
[----:B------:R-:W-:Y:S02]  /*3030*/  VOTE.ANY R30, PT, P6 ;  /* 0x00000000001e7806 */ /* 0x000fe400030e0100 */
[----:B------:R-:W-:-:S02]  /*3040*/  LOP3.LUT R9, R12, R9, RZ, 0xc0, !PT ;  /* 0x000000090c097212 */ /* 0x000fc400078ec0ff */
[----:B------:R-:W-:Y:S02]  /*3050*/  VOTE.ANY R12, PT, P0 ;  /* 0x00000000000c7806 */ /* 0x000fe400000e0100 */
[----:B------:R-:W-:Y:S02]  /*3060*/  @!P6 LOP3.LUT R30, RZ, R30, RZ, 0x33, !PT ;  /* 0x0000001eff1ee212 */ /* 0x000fe400078e33ff */
[----:B------:R-:W-:Y:S02]  /*3070*/  @!P0 LOP3.LUT R12, RZ, R12, RZ, 0x33, !PT ;  /* 0x0000000cff0c8212 */ /* 0x000fe400078e33ff */
[----:B------:R-:W-:Y:S01]  /*3080*/  LOP3.LUT R9, R30, R9, RZ, 0xc0, !PT ;  /* 0x000000091e097212 */ /* 0x000fe200078ec0ff */
[----:B------:R-:W-:-:S03]  /*3090*/  IMAD.MOV.U32 R30, RZ, RZ, RZ ;  /* 0x000000ffff1e7224 */ /* 0x000fc600078e00ff */
[----:B0-----:R-:W-:-:S04]  /*30a0*/  LOP3.LUT R29, R12, R9, RZ, 0xc0, !PT ;  /* 0x000000090c1d7212 */ /* 0x001fc800078ec0ff */
[----:B------:R-:W0:Y:S01]  /*30b0*/  FLO.U32 R13, R29 ;  /* 0x0000001d000d7300 */ /* 0x000e2200000e0000 */
[----:B------:R-:W-:-:S07]  /*30c0*/  LOP3.LUT R9, R2, R29, RZ, 0xc0, !PT ;  /* 0x0000001d02097212 */ /* 0x000fce00078ec0ff */
[----:B------:R-:W1:Y:S01]  /*30d0*/  POPC R9, R9 ;  /* 0x0000000900097309 */ /* 0x000e620000000000 */
[----:B0-----:R-:W-:-:S13]  /*30e0*/  ISETP.NE.AND P0, PT, R4, R13, PT ;  /* 0x0000000d0400720c */ /* 0x001fda0003f05270 */
[----:B-123--:R-:W-:Y:S05]  /*30f0*/  @P0 BRA `(.L_x_36) ;  /* 0x0000000000040947 */ /* 0x00efea0003800000 */
[----:B------:R0:W1:Y:S02]  /*3100*/  ATOMS.ADD R30, [R28], R9 ;  /* 0x000000091c1e738c */ /* 0x0000640000000000 */
.L_x_36:
[----:B------:R-:W-:Y:S05]  /*3110*/  BSYNC.RECONVERGENT B0 ;  /* 0x0000000000007941 */ /* 0x000fea0003800200 */
.L_x_35:
[----:B------:R-:W-:Y:S01]  /*3120*/  R2P PR, R48, 0x7f ;  /* 0x0000007f30007804 */ /* 0x000fe20000000000 */
[----:B-1----:R1:W2:Y:S01]  /*3130*/  SHFL.IDX PT, R14, R30, R13, 0x1f ;  /* 0x00001f0d1e0e7589 */ /* 0x0022a200000e0000 */
[----:B------:R-:W-:Y:S01]  /*3140*/  BSSY.RECONVERGENT B0, `(.L_x_37) ;  /* 0x0000020000007945 */ /* 0x000fe20003800200 */
[----:B0-----:R-:W-:-:S10]  /*3150*/  IMAD.MOV.U32 R28, RZ, RZ, RZ ;  /* 0x000000ffff1c7224 */ /* 0x001fd400078e00ff */
        /* <DEDUP_REMOVED lines=24> */
[----:B------:R-:W0:Y:S01]  /*32e0*/  FLO.U32 R29, R31 ;  /* 0x0000001f001d7300 */ /* 0x000e2200000e0000 */
[----:B------:R-:W-:-:S07]  /*32f0*/  LOP3.LUT R12, R2, R31, RZ, 0xc0, !PT ;  /* 0x0000001f020c7212 */ /* 0x000fce00078ec0ff */
[----:B------:R-:W3:Y:S01]  /*3300*/  POPC R12, R12 ;  /* 0x0000000c000c7309 */ /* 0x000ee20000000000 */
[----:B0-----:R-:W-:-:S13]  /*3310*/  ISETP.NE.AND P0, PT, R4, R29, PT ;  /* 0x0000001d0400720c */ /* 0x001fda0003f05270 */
[----:B-123--:R-:W-:Y:S05]  /*3320*/  @P0 BRA `(.L_x_38) ;  /* 0x0000000000040947 */ /* 0x00efea0003800000 */
[----:B------:R0:W1:Y:S02]  /*3330*/  ATOMS.ADD R28, [R27], R12 ;  /* 0x0000000c1b1c738c */ /* 0x0000640000000000 */
.L_x_38:
[----:B------:R-:W-:Y:S05]  /*3340*/  BSYNC.RECONVERGENT B0 ;  /* 0x0000000000007941 */ /* 0x000fea0003800200 */
.L_x_37:
[----:B------:R-:W-:Y:S01]  /*3350*/  R2P PR, R47, 0x7f ;  /* 0x0000007f2f007804 */ /* 0x000fe20000000000 */
[----:B01----:R0:W1:Y:S01]  /*3360*/  SHFL.IDX PT, R27, R28, R29, 0x1f ;  /* 0x00001f1d1c1b7589 */ /* 0x00306200000e0000 */
[----:B------:R-:W-:Y:S11]  /*3370*/  BSSY.RECONVERGENT B0, `(.L_x_39) ;  /* 0x0000020000007945 */ /* 0x000ff60003800200 */
[----:B------:R-:W-:-:S02]  /*3380*/  VOTE.ANY R13, PT, P0 ;  /* 0x00000000000d7806 */ /* 0x000fc400000e0100 */
[----:B------:R-:W-:Y:S02]  /*3390*/  VOTE.ANY R30, PT, P1 ;  /* 0x00000000001e7806 */ /* 0x000fe400008e0100 */
[----:B------:R-:W-:Y:S02]  /*33a0*/  @!P0 LOP3.LUT R13, RZ, R13, RZ, 0x33, !PT ;  /* 0x0000000dff0d8212 */ /* 0x000fe400078e33ff */
[----:B------:R-:W-:Y:S02]  /*33b0*/  @!P1 LOP3.LUT R30, RZ, R30, RZ, 0x33, !PT ;  /* 0x0000001eff1e9212 */ /* 0x000fe400078e33ff */
[----:B------:R-:W-:Y:S02]  /*33c0*/  VOTE.ANY R48, PT, P2 ;  /* 0x0000000000307806 */ /* 0x000fe400010e0100 */
        /* <DEDUP_REMOVED lines=17> */
[----:B------:R-:W-:-:S04]  /*34e0*/  LOP3.LUT R13, R48, R13, RZ, 0xc0, !PT ;  /* 0x0000000d300d7212 */ /* 0x000fc800078ec0ff */
[----:B------:R-:W-:Y:S01]  /*34f0*/  LOP3.LUT R47, R30, R13, RZ, 0xc0, !PT ;  /* 0x0000000d1e2f7212 */ /* 0x000fe200078ec0ff */
[----:B------:R-:W-:-:S03]  /*3500*/  IMAD.MOV.U32 R30, RZ, RZ, RZ ;  /* 0x000000ffff1e7224 */ /* 0x000fc600078e00ff */
[----:B------:R-:W2:Y:S01]  /*3510*/  FLO.U32 R31, R47 ;  /* 0x0000002f001f7300 */ /* 0x000ea200000e0000 */
[----:B------:R-:W-:-:S07]  /*3520*/  LOP3.LUT R13, R2, R47, RZ, 0xc0, !PT ;  /* 0x0000002f020d7212 */ /* 0x000fce00078ec0ff */
[----:B------:R-:W3:Y:S01]  /*3530*/  POPC R13, R13 ;  /* 0x0000000d000d7309 */ /* 0x000ee20000000000 */
[----:B--2---:R-:W-:-:S13]  /*3540*/  ISETP.NE.AND P0, PT, R4, R31, PT ;  /* 0x0000001f0400720c */ /* 0x004fda0003f05270 */
[----:B01-3--:R-:W-:Y:S05]  /*3550*/  @P0 BRA `(.L_x_40) ;  /* 0x0000000000040947 */ /* 0x00bfea0003800000 */
[----:B------:R0:W1:Y:S02]  /*3560*/  ATOMS.ADD R30, [R26], R13 ;  /* 0x0000000d1a1e738c */ /* 0x0000640000000000 */
.L_x_40:
[----:B------:R-:W-:Y:S05]  /*3570*/  BSYNC.RECONVERGENT B0 ;  /* 0x0000000000007941 */ /* 0x000fea0003800200 */
.L_x_39:
[----:B------:R-:W-:Y:S01]  /*3580*/  R2P PR, R46, 0x7f ;  /* 0x0000007f2e007804 */ /* 0x000fe20000000000 */
[----:B-1----:R1:W2:Y:S01]  /*3590*/  SHFL.IDX PT, R28, R30, R31, 0x1f ;  /* 0x00001f1f1e1c7589 */ /* 0x0022a200000e0000 */
[----:B------:R-:W-:Y:S11]  /*35a0*/  BSSY.RECONVERGENT B0, `(.L_x_41) ;  /* 0x0000020000007945 */ /* 0x000ff60003800200 */
[----:B0-----:R-:W-:-:S02]  /*35b0*/  VOTE.ANY R26, PT, P0 ;  /* 0x00000000001a7806 */ /* 0x001fc400000e0100 */
        /* <DEDUP_REMOVED lines=9> */
[----:B------:R-:W-:Y:S01]  /*3650*/  LOP3.LUT P0, RZ, R46, 0x80, RZ, 0xc0, !PT ;  /* 0x000000802eff7812 */ /* 0x000fe2000780c0ff */
[----:B------:R-:W-:Y:S01]  /*3660*/  IMAD.MOV.U32 R46, RZ, RZ, RZ ;  /* 0x000000ffff2e7224 */ /* 0x000fe200078e00ff */
        /* <DEDUP_REMOVED lines=19> */
.L_x_42:
[----:B------:R-:W-:Y:S05]  /*37a0*/  BSYNC.RECONVERGENT B0 ;  /* 0x0000000000007941 */ /* 0x000fea0003800200 */
.L_x_41:
        /* <DEDUP_REMOVED lines=27> */
[----:B------:R-:W-:-:S04]  /*3960*/  LOP3.LUT R45, R30, R25, RZ, 0xc0, !PT ;  /* 0x000000191e2d7212 */ /* 0x000fc800078ec0ff */
[----:B------:R-:W0:Y:S01]  /*3970*/  FLO.U32 R31, R45 ;  /* 0x0000002d001f7300 */ /* 0x000e2200000e0000 */
[----:B------:R-:W-:-:S07]  /*3980*/  LOP3.LUT R25, R2, R45, RZ, 0xc0, !PT ;  /* 0x0000002d02197212 */ /* 0x000fce00078ec0ff */
[----:B------:R-:W3:Y:S01]  /*3990*/  POPC R25, R25 ;  /* 0x0000001900197309 */ /* 0x000ee20000000000 */
[----:B0-----:R-:W-:-:S13]  /*39a0*/  ISETP.NE.AND P0, PT, R4, R31, PT ;  /* 0x0000001f0400720c */ /* 0x001fda0003f05270 */
[----:B-123--:R-:W-:Y:S05]  /*39b0*/  @P0 BRA `(.L_x_44) ;  /* 0x0000000000080947 */ /* 0x00efea0003800000 */
[----:B------:R-:W2:Y:S04]  /*39c0*/  LDL.LU R47, [R1+0x4] ;  /* 0x00000400012f7983 */ /* 0x000ea80000300800 */
[----:B--2---:R0:W1:Y:S02]  /*39d0*/  ATOMS.ADD R48, [R47], R25 ;  /* 0x000000192f30738c */ /* 0x0040640000000000 */
.L_x_44:
[----:B------:R-:W-:Y:S05]  /*39e0*/  BSYNC.RECONVERGENT B0 ;  /* 0x0000000000007941 */ /* 0x000fea0003800200 */
.L_x_43:
[----:B------:R-:W-:Y:S01]  /*39f0*/  R2P PR, R44, 0x7f ;  /* 0x0000007f2c007804 */ /* 0x000fe20000000000 */
[----:B------:R-:W-:Y:S01]  /*3a00*/  BSSY.RECONVERGENT B0, `(.L_x_45) ;  /* 0x0000022000007945 */ /* 0x000fe20003800200 */
[----:B------:R-:W-:-:S11]  /*3a10*/  IMAD.MOV.U32 R46, RZ, RZ, RZ ;  /* 0x000000ffff2e7224 */ /* 0x000fd600078e00ff */
[----:B------:R-:W-:Y:S02]  /*3a20*/  VOTE.ANY R30, PT, P0 ;  /* 0x00000000001e7806 */ /* 0x000fe400000e0100 */
[----:B------:R-:W-:Y:S02]  /*3a30*/  VOTE.ANY R45, PT, P1 ;  /* 0x00000000002d7806 */ /* 0x000fe400008e0100 */
[----:B------:R-:W-:Y:S02]  /*3a40*/  @!P0 LOP3.LUT R30, RZ, R30, RZ, 0x33, !PT ;  /* 0x0000001eff1e8212 */ /* 0x000fe400078e33ff */
[----:B------:R-:W-:Y:S02]  /*3a50*/  @!P1 LOP3.LUT R45, RZ, R45, RZ, 0x33, !PT ;  /* 0x0000002dff2d9212 */ /* 0x000fe400078e33ff */
[----:B0-----:R-:W-:Y:S02]  /*3a60*/  VOTE.ANY R47, PT, P2 ;  /* 0x00000000002f7806 */ /* 0x001fe400010e0100 */
[----:B------:R-:W-:-:S02]  /*3a70*/  LOP3.LUT R30, R45, R30, RZ, 0xc0, !PT ;  /* 0x0000001e2d1e7212 */ /* 0x000fc400078ec0ff */
[----:B------:R-:W-:Y:S02]  /*3a80*/  @!P2 LOP3.LUT R47, RZ, R47, RZ, 0x33, !PT ;  /* 0x0000002fff2fa212 */ /* 0x000fe400078e33ff */
[----:B------:R-:W-:Y:S02]  /*3a90*/  VOTE.ANY R45, PT, P3 ;  /* 0x00000000002d7806 */ /* 0x000fe400018e0100 */
[----:B------:R-:W-:Y:S02]  /*3aa0*/  LOP3.LUT R30, R47, R30, RZ, 0xc0, !PT ;  /* 0x0000001e2f1e7212 */ /* 0x000fe400078ec0ff */
[----:B------:R-:W-:Y:S02]  /*3ab0*/  @!P3 LOP3.LUT R45, RZ, R45, RZ, 0x33, !PT ;  /* 0x0000002dff2db212 */ /* 0x000fe400078e33ff */
[----:B------:R-:W-:Y:S02]  /*3ac0*/  LOP3.LUT P0, RZ, R44, 0x80, RZ, 0xc0, !PT ;  /* 0x000000802cff7812 */ /* 0x000fe4000780c0ff */
[----:B------:R-:W-:Y:S01]  /*3ad0*/  VOTE.ANY R47, PT, P4 ;  /* 0x00000000002f7806 */ /* 0x000fe200020e0100 */
[----:B-1----:R0:W1:Y:S01]  /*3ae0*/  SHFL.IDX PT, R44, R48, R31, 0x1f ;  /* 0x00001f1f302c7589 */ /* 0x00206200000e0000 */
        /* <DEDUP_REMOVED lines=12> */
[----:B------:R-:W2:Y:S01]  /*3bb0*/  FLO.U32 R45, R47 ;  /* 0x0000002f002d7300 */ /* 0x000ea200000e0000 */
[----:B------:R-:W-:-:S07]  /*3bc0*/  LOP3.LUT R30, R2, R47, RZ, 0xc0, !PT ;  /* 0x0000002f021e7212 */ /* 0x000fce00078ec0ff */
[----:B------:R-:W3:Y:S01]  /*3bd0*/  POPC R30, R30 ;  /* 0x0000001e001e7309 */ /* 0x000ee20000000000 */
[----:B--2---:R-:W-:-:S13]  /*3be0*/  ISETP.NE.AND P0, PT, R4, R45, PT ;  /* 0x0000002d0400720c */ /* 0x004fda0003f05270 */
[----:B01-3--:R-:W-:Y:S05]  /*3bf0*/  @P0 BRA `(.L_x_46) ;  /* 0x0000000000080947 */ /* 0x00bfea0003800000 */
[----:B------:R-:W2:Y:S04]  /*3c00*/  LDL.LU R49, [R1] ;  /* 0x0000000001317983 */ /* 0x000ea80000300800 */
[----:B--2---:R0:W1:Y:S02]  /*3c10*/  ATOMS.ADD R46, [R49], R30 ;  /* 0x0000001e312e738c */ /* 0x0040640000000000 */
.L_x_46:
[----:B------:R-:W-:Y:S05]  /*3c20*/  BSYNC.RECONVERGENT B0 ;  /* 0x0000000000007941 */ /* 0x000fea0003800200 */
.L_x_45:
        /* <DEDUP_REMOVED lines=13> */
[----:B------:R-:W-:Y:S01]  /*3d00*/  VOTE.ANY R50, PT, P4 ;  /* 0x0000000000327806 */ /* 0x000fe200020e0100 */
[----:B-1----:R1:W2:Y:S01]  /*3d10*/  SHFL.IDX PT, R43, R46, R45, 0x1f ;  /* 0x00001f2d2e2b7589 */ /* 0x0022a200000e0000 */
        /* <DEDUP_REMOVED lines=11> */
[----:B0-----:R-:W-:Y:S01]  /*3dd0*/  LOP3.LUT R49, R48, R31, RZ, 0xc0, !PT ;  /* 0x0000001f30317212 */ /* 0x001fe200078ec0ff */
[----:B------:R-:W-:-:S03]  /*3de0*/  IMAD.MOV.U32 R48, RZ, RZ, RZ ;  /* 0x000000ffff307224 */ /* 0x000fc600078e00ff */
[----:B------:R-:W0:Y:S01]  /*3df0*/  FLO.U32 R47, R49 ;  /* 0x00000031002f7300 */ /* 0x000e2200000e0000 */
[----:B------:R-:W-:-:S07]  /*3e00*/  LOP3.LUT R31, R2, R49, RZ, 0xc0, !PT ;  /* 0x00000031021f7212 */ /* 0x000fce00078ec0ff */
[----:B------:R-:W3:Y:S01]  /*3e10*/  POPC R31, R31 ;  /* 0x0000001f001f7309 */ /* 0x000ee20000000000 */
[----:B0-----:R-:W-:-:S13]  /*3e20*/  ISETP.NE.AND P0, PT, R4, R47, PT ;  /* 0x0000002f0400720c */ /* 0x001fda0003f05270 */
[----:B-123--:R-:W-:Y:S05]  /*3e30*/  @P0 BRA `(.L_x_48) ;  /* 0x0000000000040947 */ /* 0x00efea0003800000 */
[----:B------:R0:W1:Y:S02]  /*3e40*/  ATOMS.ADD R48, [R24], R31 ;  /* 0x0000001f1830738c */ /* 0x0000640000000000 */
.L_x_48:
[----:B------:R-:W-:Y:S05]  /*3e50*/  BSYNC.RECONVERGENT B0 ;  /* 0x0000000000007941 */ /* 0x000fea0003800200 */
.L_x_47:
[----:B------:R-:W-:Y:S01]  /*3e60*/  R2P PR, R42, 0x7f ;  /* 0x0000007f2a007804 */ /* 0x000fe20000000000 */
[----:B------:R-:W-:Y:S01]  /*3e70*/  BSSY.RECONVERGENT B0, `(.L_x_49) ;  /* 0x0000021000007945 */ /* 0x000fe20003800200 */
[----:B------:R-:W-:-:S11]  /*3e80*/  IMAD.MOV.U32 R46, RZ, RZ, RZ ;  /* 0x000000ffff2e7224 */ /* 0x000fd600078e00ff */
[----:B0-----:R-:W-:Y:S02]  /*3e90*/  VOTE.ANY R24, PT, P0 ;  /* 0x0000000000187806 */ /* 0x001fe400000e0100 */
        /* <DEDUP_REMOVED lines=29> */
[----:B------:R0:W1:Y:S02]  /*4070*/  ATOMS.ADD R46, [R23], R24 ;  /* 0x00000018172e738c */ /* 0x0000640000000000 */
.L_x_50:
[----:B------:R-:W-:Y:S05]  /*4080*/  BSYNC.RECONVERGENT B0 ;  /* 0x0000000000007941 */ /* 0x000fea0003800200 */
.L_x_49:
[----:B------:R-:W-:Y:S01]  /*4090*/  R2P PR, R41, 0x7f ;  /* 0x0000007f29007804 */ /* 0x000fe20000000000 */
[----:B------:R-:W-:-:S12]  /*40a0*/  BSSY.RECONVERGENT B0, `(.L_x_51) ;  /* 0x0000021000007945 */ /* 0x000fd80003800200 */
        /* <DEDUP_REMOVED lines=23> */
[----:B------:R-:W-:Y:S01]  /*4220*/  LOP3.LUT R49, R48, R23, RZ, 0xc0, !PT ;  /* 0x0000001730317212 */ /* 0x000fe200078ec0ff */
[----:B------:R-:W-:Y:S01]  /*4230*/  IMAD.MOV.U32 R48, RZ, RZ, RZ ;  /* 0x000000ffff307224 */ /* 0x000fe200078e00ff */
[----:B-1----:R0:W1:Y:S02]  /*4240*/  SHFL.IDX PT, R23, R46, R45, 0x1f ;  /* 0x00001f2d2e177589 */ /* 0x00206400000e0000 */
[----:B------:R-:W2:Y:S01]  /*4250*/  FLO.U32 R47, R49 ;  /* 0x00000031002f7300 */ /* 0x000ea200000e0000 */
[----:B------:R-:W-:-:S07]  /*4260*/  LOP3.LUT R41, R2, R49, RZ, 0xc0, !PT ;  /* 0x0000003102297212 */ /* 0x000fce00078ec0ff */
[----:B------:R-:W3:Y:S01]  /*4270*/  POPC R41, R41 ;  /* 0x0000002900297309 */ /* 0x000ee20000000000 */
[----:B--2---:R-:W-:-:S13]  /*4280*/  ISETP.NE.AND P0, PT, R4, R47, PT ;  /* 0x0000002f0400720c */ /* 0x004fda0003f05270 */
[----:B01-3--:R-:W-:Y:S05]  /*4290*/  @P0 BRA `(.L_x_52) ;  /* 0x0000000000040947 */ /* 0x00bfea0003800000 */
[----:B------:R0:W1:Y:S02]  /*42a0*/  ATOMS.ADD R48, [R22], R41 ;  /* 0x000000291630738c */ /* 0x0000640000000000 */
.L_x_52:
[----:B------:R-:W-:Y:S05]  /*42b0*/  BSYNC.RECONVERGENT B0 ;  /* 0x0000000000007941 */ /* 0x000fea0003800200 */
.L_x_51:
        /* <DEDUP_REMOVED lines=34> */
.L_x_54:
[----:B------:R-:W-:Y:S05]  /*44e0*/  BSYNC.RECONVERGENT B0 ;  /* 0x0000000000007941 */ /* 0x000fea0003800200 */
.L_x_53:
        /* <DEDUP_REMOVED lines=34> */
.L_x_56:
[----:B------:R-:W-:Y:S05]  /*4710*/  BSYNC.RECONVERGENT B0 ;  /* 0x0000000000007941 */ /* 0x000fea0003800200 */
.L_x_55:
        /* <DEDUP_REMOVED lines=34> */
.L_x_58:
[----:B------:R-:W-:Y:S05]  /*4940*/  BSYNC.RECONVERGENT B0 ;  /* 0x0000000000007941 */ /* 0x000fea0003800200 */
.L_x_57:
        /* <DEDUP_REMOVED lines=34> */
.L_x_60:
[----:B------:R-:W-:Y:S05]  /*4b70*/  BSYNC.RECONVERGENT B0 ;  /* 0x0000000000007941 */ /* 0x000fea0003800200 */
.L_x_59:
        /* <DEDUP_REMOVED lines=26> */
[----:B------:R-:W-:Y:S02]  /*4d20*/  LOP3.LUT R49, R45, R18, RZ, 0xc0, !PT ;  /* 0x000000122d317212 */ /* 0x000fe400078ec0ff */
[----:B-1----:R0:W1:Y:S02]  /*4d30*/  SHFL.IDX PT, R18, R48, R47, 0x1f ;  /* 0x00001f2f30127589 */ /* 0x00206400000e0000 */
[----:B------:R-:W2:Y:S01]  /*4d40*/  FLO.U32 R45, R49 ;  /* 0x00000031002d7300 */ /* 0x000ea200000e0000 */
[----:B------:R-:W-:-:S07]  /*4d50*/  LOP3.LUT R34, R2, R49, RZ, 0xc0, !PT ;  /* 0x0000003102227212 */ /* 0x000fce00078ec0ff */
[----:B------:R-:W3:Y:S01]  /*4d60*/  POPC R34, R34 ;  /* 0x0000002200227309 */ /* 0x000ee20000000000 */
[----:B--2---:R-:W-:-:S13]  /*4d70*/  ISETP.NE.AND P0, PT, R4, R45, PT ;  /* 0x0000002d0400720c */ /* 0x004fda0003f05270 */
[----:B01-3--:R-:W-:Y:S05]  /*4d80*/  @P0 BRA `(.L_x_62) ;  /* 0x0000000000040947 */ /* 0x00bfea0003800000 */
[----:B------:R0:W1:Y:S02]  /*4d90*/  ATOMS.ADD R46, [R17], R34 ;  /* 0x00000022112e738c */ /* 0x0000640000000000 */
.L_x_62:
[----:B------:R-:W-:Y:S05]  /*4da0*/  BSYNC.RECONVERGENT B0 ;  /* 0x0000000000007941 */ /* 0x000fea0003800200 */
.L_x_61:
        /* <DEDUP_REMOVED lines=28> */
[----:B------:R-:W0:Y:S01]  /*4f70*/  FLO.U32 R33, R47 ;  /* 0x0000002f00217300 */ /* 0x000e2200000e0000 */
[----:B------:R-:W-:-:S07]  /*4f80*/  LOP3.LUT R17, R2, R47, RZ, 0xc0, !PT ;  /* 0x0000002f02117212 */ /* 0x000fce00078ec0ff */
[----:B------:R-:W3:Y:S01]  /*4f90*/  POPC R17, R17 ;  /* 0x0000001100117309 */ /* 0x000ee20000000000 */
[----:B0-----:R-:W-:-:S13]  /*4fa0*/  ISETP.NE.AND P0, PT, R4, R33, PT ;  /* 0x000000210400720c */ /* 0x001fda0003f05270 */
[----:B-123--:R-:W-:Y:S05]  /*4fb0*/  @P0 BRA `(.L_x_64) ;  /* 0x0000000000040947 */ /* 0x00efea0003800000 */
[----:B------:R0:W1:Y:S02]  /*4fc0*/  ATOMS.ADD R48, [R16], R17 ;  /* 0x000000111030738c */ /* 0x0000640000000000 */
.L_x_64:
[----:B------:R-:W-:Y:S05]  /*4fd0*/  BSYNC.RECONVERGENT B0 ;  /* 0x0000000000007941 */ /* 0x000fea0003800200 */
.L_x_63:
[----:B------:R-:W-:Y:S01]  /*4fe0*/  R2P PR, R32, 0x7f ;  /* 0x0000007f20007804 */ /* 0x000fe20000000000 */
[----:B-1----:R1:W2:Y:S01]  /*4ff0*/  SHFL.IDX PT, R48, R48, R33, 0x1f ;  /* 0x00001f2130307589 */ /* 0x0022a200000e0000 */
[----:B------:R-:W-:Y:S01]  /*5000*/  BSSY.RECONVERGENT B0, `(.L_x_65) ;  /* 0x0000021000007945 */ /* 0x000fe20003800200 */
[----:B------:R-:W-:Y:S02]  /*5010*/  IMAD.IADD R8, R5, 0x1, R8 ;  /* 0x0000000105087824 */ /* 0x000fe400078e0208 */
[----:B------:R-:W-:-:S08]  /*5020*/  IMAD.MOV.U32 R5, RZ, RZ, RZ ;  /* 0x000000ffff057224 */ /* 0x000fd000078e00ff */
        /* <DEDUP_REMOVED lines=30> */
.L_x_66:
[----:B------:R-:W-:Y:S05]  /*5210*/  BSYNC.RECONVERGENT B0 ;  /* 0x0000000000007941 */ /* 0x000fea0003800200 */
.L_x_65:
[----:B------:R-:W2:Y:S01]  /*5220*/  LDL.LU R4, [R1+0x8] ;  /* 0x0000080001047983 */ /* 0x000ea20000300800 */
[----:B------:R-:W-:Y:S01]  /*5230*/  IMAD.IADD R6, R6, 0x1, R7 ;  /* 0x0000000106067824 */ /* 0x000fe200078e0207 */
[----:B------:R-:W-:Y:S01]  /*5240*/  BSSY B1, `(.L_x_67) ;  /* 0x000006c000017945 */ /* 0x000fe20003800000 */
[----:B------:R-:W-:Y:S01]  /*5250*/  IMAD.IADD R10, R10, 0x1, R11 ;  /* 0x000000010a0a7824 */ /* 0x000fe200078e020b */
[----:B-1----:R-:W0:Y:S01]  /*5260*/  SHFL.IDX PT, R5, R5, R16, 0x1f ;  /* 0x00001f1005057589 */ /* 0x002e2200000e0000 */
[----:B------:R-:W-:Y:S02]  /*5270*/  IMAD.IADD R14, R9, 0x1, R14 ;  /* 0x00000001090e7824 */ /* 0x000fe400078e020e */
[--C-:B------:R-:W-:Y:S01]  /*5280*/  IMAD R8, R8, 0x4, R73.reuse ;  /* 0x0000000408087824 */ /* 0x100fe200078e0249 */
[----:B------:R-:W-:Y:S01]  /*5290*/  BAR.SYNC.DEFER_BLOCKING 0x0 ;  /* 0x0000000000007b1d */ /* 0x000fe20000010000 */
[----:B------:R-:W-:Y:S02]  /*52a0*/  IMAD.IADD R28, R13, 0x1, R28 ;  /* 0x000000010d1c7824 */ /* 0x000fe400078e021c */
[----:B------:R-:W-:-:S02]  /*52b0*/  IMAD R7, R6, 0x4, R73 ;  /* 0x0000000406077824 */ /* 0x000fc400078e0249 */
[----:B------:R-:W-:Y:S02]  /*52c0*/  IMAD.IADD R26, R26, 0x1, R29 ;  /* 0x000000011a1a7824 */ /* 0x000fe400078e021d */
[--C-:B------:R-:W-:Y:S02]  /*52d0*/  IMAD R10, R10, 0x4, R73.reuse ;  /* 0x000000040a0a7824 */ /* 0x100fe400078e0249 */
[----:B------:R-:W-:Y:S02]  /*52e0*/  IMAD.IADD R44, R25, 0x1, R44 ;  /* 0x00000001192c7824 */ /* 0x000fe400078e022c */
[----:B------:R-:W-:Y:S02]  /*52f0*/  IMAD R9, R14, 0x4, R73 ;  /* 0x000000040e097824 */ /* 0x000fe400078e0249 */
[----:B------:R-:W-:Y:S02]  /*5300*/  IMAD.IADD R42, R31, 0x1, R42 ;  /* 0x000000011f2a7824 */ /* 0x000fe400078e022a */
[----:B------:R-:W-:-:S02]  /*5310*/  IMAD.IADD R24, R24, 0x1, R23 ;  /* 0x0000000118187824 */ /* 0x000fc400078e0217 */
[----:B------:R-:W-:Y:S02]  /*5320*/  IMAD R6, R26, 0x4, R73 ;  /* 0x000000041a067824 */ /* 0x000fe400078e0249 */
[----:B------:R-:W-:Y:S02]  /*5330*/  IMAD.IADD R40, R41, 0x1, R40 ;  /* 0x0000000129287824 */ /* 0x000fe400078e0228 */
[----:B0-----:R-:W-:Y:S02]  /*5340*/  IMAD.IADD R2, R2, 0x1, R5 ;  /* 0x0000000102027824 */ /* 0x001fe400078e0205 */
[--C-:B------:R-:W-:Y:S01]  /*5350*/  IMAD R5, R28, 0x4, R73.reuse ;  /* 0x000000041c057824 */ /* 0x100fe200078e0249 */
[----:B------:R0:W-:Y:S01]  /*5360*/  STS [R8+-0x4], R71 ;  /* 0xfffffc4708007388 */ /* 0x0001e20000000800 */
[----:B------:R-:W-:Y:S02]  /*5370*/  IMAD R11, R44, 0x4, R73 ;  /* 0x000000042c0b7824 */ /* 0x000fe400078e0249 */
[----:B------:R-:W-:Y:S01]  /*5380*/  IMAD.IADD R22, R22, 0x1, R37 ;  /* 0x0000000116167824 */ /* 0x000fe200078e0225 */
[----:B------:R1:W-:Y:S01]  /*5390*/  STS [R7+-0x4], R70 ;  /* 0xfffffc4607007388 */ /* 0x0003e20000000800 */
[----:B------:R-:W-:-:S02]  /*53a0*/  IMAD.IADD R36, R21, 0x1, R36 ;  /* 0x0000000115247824 */ /* 0x000fc400078e0224 */
[----:B------:R-:W-:Y:S01]  /*53b0*/  IMAD.IADD R20, R20, 0x1, R35 ;  /* 0x0000000114147824 */ /* 0x000fe200078e0223 */
[----:B------:R3:W-:Y:S01]  /*53c0*/  STS [R10+-0x4], R69 ;  /* 0xfffffc450a007388 */ /* 0x0007e20000000800 */
[----:B------:R-:W-:Y:S02]  /*53d0*/  IMAD.IADD R18, R19, 0x1, R18 ;  /* 0x0000000113127824 */ /* 0x000fe400078e0212 */
[----:B0-----:R-:W-:Y:S01]  /*53e0*/  IMAD R8, R24, 0x4, R73 ;  /* 0x0000000418087824 */ /* 0x001fe200078e0249 */
[----:B------:R0:W-:Y:S01]  /*53f0*/  STS [R9+-0x4], R68 ;  /* 0xfffffc4409007388 */ /* 0x0001e20000000800 */
[----:B------:R-:W-:Y:S02]  /*5400*/  IMAD.IADD R34, R34, 0x1, R45 ;  /* 0x0000000122227824 */ /* 0x000fe400078e022d */
[----:B-1----:R-:W-:Y:S02]  /*5410*/  IMAD R7, R42, 0x4, R73 ;  /* 0x000000042a077824 */ /* 0x002fe400078e0249 */
[----:B------:R-:W-:-:S02]  /*5420*/  IMAD.IADD R48, R17, 0x1, R48 ;  /* 0x0000000111307824 */ /* 0x000fc400078e0230 */
[--C-:B---3--:R-:W-:Y:S02]  /*5430*/  IMAD R10, R22, 0x4, R73.reuse ;  /* 0x00000004160a7824 */ /* 0x108fe400078e0249 */
[--C-:B------:R-:W-:Y:S02]  /*5440*/  IMAD R13, R36, 0x4, R73.reuse ;  /* 0x00000004240d7824 */ /* 0x100fe400078e0249 */
[--C-:B0-----:R-:W-:Y:S02]  /*5450*/  IMAD R9, R40, 0x4, R73.reuse ;  /* 0x0000000428097824 */ /* 0x101fe400078e0249 */
[----:B------:R-:W-:Y:S01]  /*5460*/  IMAD R2, R2, 0x4, R73 ;  /* 0x0000000402027824 */ /* 0x000fe200078e0249 */
[----:B--2---:R-:W-:Y:S01]  /*5470*/  ISETP.NE.AND P0, PT, R4, RZ, PT ;  /* 0x000000ff0400720c */ /* 0x004fe20003f05270 */
[----:B------:R-:W-:Y:S02]  /*5480*/  IMAD.IADD R4, R12, 0x1, R27 ;  /* 0x000000010c047824 */ /* 0x000fe400078e021b */
[----:B------:R-:W-:-:S02]  /*5490*/  IMAD.IADD R12, R30, 0x1, R43 ;  /* 0x000000011e0c7824 */ /* 0x000fc400078e022b */
[--C-:B------:R-:W-:Y:S02]  /*54a0*/  IMAD R4, R4, 0x4, R73.reuse ;  /* 0x0000000404047824 */ /* 0x100fe400078e0249 */
[----:B------:R-:W-:-:S03]  /*54b0*/  IMAD R12, R12, 0x4, R73 ;  /* 0x000000040c0c7824 */ /* 0x000fc600078e0249 */
[----:B------:R0:W-:Y:S04]  /*54c0*/  STS [R4+-0x4], R67 ;  /* 0xfffffc4304007388 */ /* 0x0001e80000000800 */
[----:B------:R1:W-:Y:S04]  /*54d0*/  STS [R5+-0x4], R66 ;  /* 0xfffffc4205007388 */ /* 0x0003e80000000800 */
[----:B------:R2:W-:Y:S01]  /*54e0*/  STS [R6+-0x4], R65 ;  /* 0xfffffc4106007388 */ /* 0x0005e20000000800 */
[----:B0-----:R-:W-:-:S03]  /*54f0*/  IMAD R4, R20, 0x4, R73 ;  /* 0x0000000414047824 */ /* 0x001fc600078e0249 */
[----:B------:R0:W-:Y:S01]  /*5500*/  STS [R11+-0x4], R64 ;  /* 0xfffffc400b007388 */ /* 0x0001e20000000800 */
[----:B-1----:R-:W-:-:S03]  /*5510*/  IMAD R5, R18, 0x4, R73 ;  /* 0x0000000412057824 */ /* 0x002fc600078e0249 */
[----:B------:R-:W-:Y:S01]  /*5520*/  STS [R12+-0x4], R63 ;  /* 0xfffffc3f0c007388 */ /* 0x000fe20000000800 */
[----:B--2---:R-:W-:-:S03]  /*5530*/  IMAD R6, R34, 0x4, R73 ;  /* 0x0000000422067824 */ /* 0x004fc600078e0249 */
[----:B------:R-:W-:Y:S01]  /*5540*/  STS [R7+-0x4], R62 ;  /* 0xfffffc3e07007388 */ /* 0x000fe20000000800 */
[----:B0-----:R-:W-:-:S03]  /*5550*/  IMAD R11, R48, 0x4, R73 ;  /* 0x00000004300b7824 */ /* 0x001fc600078e0249 */
[----:B------:R-:W-:Y:S04]  /*5560*/  STS [R8+-0x4], R61 ;  /* 0xfffffc3d08007388 */ /* 0x000fe80000000800 */
[----:B------:R-:W-:Y:S04]  /*5570*/  STS [R9+-0x4], R60 ;  /* 0xfffffc3c09007388 */ /* 0x000fe80000000800 */
[----:B------:R-:W-:Y:S04]  /*5580*/  STS [R10+-0x4], R59 ;  /* 0xfffffc3b0a007388 */ /* 0x000fe80000000800 */
[----:B------:R0:W-:Y:S04]  /*5590*/  STS [R13+-0x4], R58 ;  /* 0xfffffc3a0d007388 */ /* 0x0001e80000000800 */
[----:B------:R1:W-:Y:S04]  /*55a0*/  STS [R4+-0x4], R57 ;  /* 0xfffffc3904007388 */ /* 0x0003e80000000800 */
[----:B------:R1:W-:Y:S01]  /*55b0*/  STS [R5+-0x4], R56 ;  /* 0xfffffc3805007388 */ /* 0x0003e20000000800 */
[----:B0-----:R-:W-:-:S03]  /*55c0*/  IMAD R13, R39, 0x8, R73 ;  /* 0x00000008270d7824 */ /* 0x001fc600078e0249 */
[----:B------:R1:W-:Y:S04]  /*55d0*/  STS [R6+-0x4], R55 ;  /* 0xfffffc3706007388 */ /* 0x0003e80000000800 */
[----:B------:R1:W-:Y:S04]  /*55e0*/  STS [R11+-0x4], R54 ;  /* 0xfffffc360b007388 */ /* 0x0003e80000000800 */
[----:B------:R1:W-:Y:S01]  /*55f0*/  STS [R2+-0x4], R53 ;  /* 0xfffffc3502007388 */ /* 0x0003e20000000800 */
[----:B------:R-:W-:Y:S05]  /*5600*/  @P0 BRA `(.L_x_68) ;  /* 0x0000000000bc0947 */ /* 0x000fea0003800000 */
[----:B------:R-:W1:Y:S02]  /*5610*/  LDCU.64 UR8, c[0x0][0x398] ;  /* 0x00007300ff0877ac */ /* 0x000e640008000a00 */
[----:B-1----:R-:W-:-:S04]  /*5620*/  LEA R6, P0, R39, UR8, 0x3 ;  /* 0x0000000827067c11 */ /* 0x002fc8000f8018ff */
[----:B------:R-:W-:-:S05]  /*5630*/  LEA.HI.X R7, R39, UR9, RZ, 0x3, P0 ;  /* 0x0000000927077c11 */ /* 0x000fca00080f1cff */
[----:B------:R-:W2:Y:S01]  /*5640*/  LDG.E.64 R4, desc[UR6][R6.64] ;  /* 0x0000000606047981 */ /* 0x000ea2000c1e1b00 */
[----:B------:R-:W-:Y:S02]  /*5650*/  SHF.R.S32.HI R9, RZ, 0x1f, R3 ;  /* 0x0000001fff097819 */ /* 0x000fe40000011403 */
[----:B--2---:R-:W-:-:S05]  /*5660*/  IADD3 R4, P0, PT, -R3, R4, RZ ;  /* 0x0000000403047210 */ /* 0x004fca0007f1e1ff */
[----:B------:R-:W-:Y:S01]  /*5670*/  IMAD.X R5, R5, 0x1, ~R9, P0 ;  /* 0x0000000105057824 */ /* 0x000fe200000e0e09 */
[----:B------:R-:W-:Y:S01]  /*5680*/  ISETP.GE.AND P0, PT, R72, 0x1, PT ;  /* 0x000000014800780c */ /* 0x000fe20003f06270 */
[----:B------:R-:W-:-:S03]  /*5690*/  IMAD.MOV.U32 R9, RZ, RZ, R52 ;  /* 0x000000ffff097224 */ /* 0x000fc600078e0034 */
[----:B------:R0:W-:Y:S09]  /*56a0*/  STS.64 [R13+0x7200], R4 ;  /* 0x007200040d007388 */ /* 0x0001f20000000a00 */
[----:B------:R-:W-:Y:S05]  /*56b0*/  @!P0 BRA `(.L_x_69) ;  /* 0x00000000006c8947 */ /* 0x000fea0003800000 */
[----:B------:R-:W-:Y:S01]  /*56c0*/  BSSY B0, `(.L_x_70) ;  /* 0x0000019000007945 */ /* 0x000fe20003800000 */
[----:B------:R-:W-:Y:S02]  /*56d0*/  IMAD.MOV.U32 R2, RZ, RZ, -0x1 ;  /* 0xffffffffff027424 */ /* 0x000fe400078e00ff */
[----:B------:R-:W-:Y:S02]  /*56e0*/  IMAD.MOV.U32 R6, RZ, RZ, R72 ;  /* 0x000000ffff067224 */ /* 0x000fe400078e0048 */
[----:B------:R-:W-:-:S07]  /*56f0*/  IMAD.MOV.U32 R9, RZ, RZ, R52 ;  /* 0x000000ffff097224 */ /* 0x000fce00078e0034 */
.L_x_74:
[----:B0-----:R-:W0:Y:S01]  /*5700*/  LDC.64 R4, c[0x0][0x380] ;  /* 0x0000e000ff047b82 */ /* 0x001e220000000a00 */
[----:B------:R-:W-:Y:S01]  /*5710*/  VIADD R11, R6, 0xffffffff ;  /* 0xffffffff060b7836 */ /* 0x000fe20000000000 */
[----:B------:R-:W-:Y:S03]  /*5720*/  BSSY B2, `(.L_x_71) ;  /* 0x0000008000027945 */ /* 0x000fe60003800000 */
[----:B------:R-:W-:-:S04]  /*5730*/  IMAD R7, R11, 0x100, R39 ;  /* 0x000001000b077824 */ /* 0x000fc800078e0227 */
[----:B0-----:R-:W-:-:S07]  /*5740*/  IMAD.WIDE R4, R7, 0x4, R4 ;  /* 0x0000000407047825 */ /* 0x001fce00078e0204 */
.L_x_72:
[----:B------:R-:W-:Y:S05]  /*5750*/  YIELD ;  /* 0x0000000000007946 */ /* 0x000fea0003800000 */
[----:B------:R0:W-:Y:S06]  /*5760*/  MEMBAR.SC.CTA ;  /* 0x0000000000007992 */ /* 0x0001ec0000000000 */
[----:B0-----:R-:W2:Y:S02]  /*5770*/  LDG.E.STRONG.SYS R7, desc[UR6][R4.64] ;  /* 0x0000000604077981 */ /* 0x001ea4000c1f5900 */
[----:B--2---:R-:W-:-:S13]  /*5780*/  ISETP.NE.AND P0, PT, R7, RZ, PT ;  /* 0x000000ff0700720c */ /* 0x004fda0003f05270 */
[----:B------:R-:W-:Y:S05]  /*5790*/  @!P0 BRA `(.L_x_72) ;  /* 0xfffffffc00ec8947 */ /* 0x000fea000383ffff */
[----:B------:R-:W-:Y:S05]  /*57a0*/  BSYNC B2 ;  /* 0x0000000000027941 */ /* 0x000fea0003800000 */
.L_x_71:
[----:B------:R-:W-:Y:S01]  /*57b0*/  BSSY.RECONVERGENT B2, `(.L_x_73) ;  /* 0x0000006000027945 */ /* 0x000fe20003800200 */
[C---:B------:R-:W-:Y:S02]  /*57c0*/  ISETP.GT.AND P0, PT, R7.reuse, -0x1, PT ;  /* 0xffffffff0700780c */ /* 0x040fe40003f04270 */
[----:B------:R-:W-:Y:S01]  /*57d0*/  LOP3.LUT R4, R7, 0x3fffffff, RZ, 0xc0, !PT ;  /* 0x3fffffff07047812 */ /* 0x000fe200078ec0ff */
[----:B------:R-:W-:Y:S05]  /*57e0*/  WARPSYNC.EXCLUSIVE R2 ;  /* 0x0000000002007348 */ /* 0x000fea0003a00000 */
[----:B------:R-:W-:-:S05]  /*57f0*/  IMAD.IADD R9, R4, 0x1, R9 ;  /* 0x0000000104097824 */ /* 0x000fca00078e0209 */
[----:B------:R-:W-:-:S07]  /*5800*/  VOTE.ANY R2, PT, P0 ;  /* 0x0000000000027806 */ /* 0x000fce00000e0100 */
[----:B------:R-:W-:Y:S05]  /*5810*/  BSYNC.RECONVERGENT B2 ;  /* 0x0000000000027941 */ /* 0x000fea0003800200 */
.L_x_73:
[----:B------:R-:W-:Y:S01]  /*5820*/  ISETP.GT.U32.AND P1, PT, R6, 0x1, PT ;  /* 0x000000010600780c */ /* 0x000fe20003f24070 */
[----:B------:R-:W-:-:S12]  /*5830*/  IMAD.MOV.U32 R6, RZ, RZ, R11 ;  /* 0x000000ffff067224 */ /* 0x000fd800078e000b */
[----:B------:R-:W-:Y:S05]  /*5840*/  @P0 BRA P1, `(.L_x_74) ;  /* 0xfffffffc00ac0947 */ /* 0x000fea000083ffff */
[----:B------:R-:W-:Y:S05]  /*5850*/  BSYNC B0 ;  /* 0x0000000000007941 */ /* 0x000fea0003800000 */
.L_x_70:
[----:B------:R1:W2:Y:S02]  /*5860*/  LDS.64 R4, [R13+0x7200] ;  /* 0x007200000d047984 */ /* 0x0002a40000000a00 */
.L_x_69:
        /* <DEDUP_REMOVED lines=9> */
.L_x_68:
[----:B------:R-:W-:Y:S05]  /*5900*/  BSYNC B1 ;  /* 0x0000000000017941 */ /* 0x000fea0003800000 */
.L_x_67:
[----:B0-----:R-:W0:Y:S01]  /*5910*/  LDC.64 R8, c[0x0][0x390] ;  /* 0x0000e400ff087b82 */ /* 0x001e220000000a00 */
[----:B-1----:R-:W-:-:S04]  /*5920*/  IMAD.MOV.U32 R5, RZ, RZ, 0x1c80 ;  /* 0x00001c80ff057424 */ /* 0x002fc800078e00ff */
[----:B------:R-:W-:-:S03]  /*5930*/  IMAD R5, R72, R5, 0x1c80 ;  /* 0x00001c8048057424 */ /* 0x000fc600078e0205 */
[----:B------:R-:W1:Y:S01]  /*5940*/  LDC R6, c[0x0][0x3c0] ;  /* 0x0000f000ff067b82 */ /* 0x000e620000000800 */
[----:B0-----:R-:W-:Y:S02]  /*5950*/  ISETP.EQ.U32.AND P1, PT, R8, RZ, PT ;  /* 0x000000ff0800720c */ /* 0x001fe40003f22070 */
[CC--:B-1----:R-:W-:Y:S02]  /*5960*/  ISETP.GE.AND P0, PT, R5.reuse, R6.reuse, PT ;  /* 0x000000060500720c */ /* 0x0c2fe40003f06270 */
[----:B------:R-:W-:Y:S02]  /*5970*/  ISETP.GT.AND P3, PT, R5, R6, PT ;  /* 0x000000060500720c */ /* 0x000fe40003f64270 */
[----:B------:R-:W-:-:S04]  /*5980*/  ISETP.EQ.OR.EX P0, PT, R9, RZ, !P0, P1 ;  /* 0x000000ff0900720c */ /* 0x000fc80004702710 */
[----:B------:R-:W-:-:S13]  /*5990*/  ISETP.GT.U32.OR P0, PT, R39, 0xff, P0 ;  /* 0x000000ff2700780c */ /* 0x000fda0000704470 */
[----:B------:R-:W-:Y:S05]  /*59a0*/  @P0 BRA `(.L_x_75) ;  /* 0x0000000000200947 */ /* 0x000fea0003800000 */
[----:B------:R-:W0:Y:S01]  /*59b0*/  LDS.64 R4, [R13+0x7200] ;  /* 0x007200000d047984 */ /* 0x000e220000000a00 */
[--C-:B------:R-:W-:Y:S02]  /*59c0*/  SHF.R.S32.HI R7, RZ, 0x1f, R52.reuse ;  /* 0x0000001fff077819 */ /* 0x100fe40000011434 */
[C---:B------:R-:W-:Y:S02]  /*59d0*/  LEA R2, P2, R39.reuse, R8, 0x3 ;  /* 0x0000000827027211 */ /* 0x040fe400078418ff */
[----:B0-----:R-:W-:Y:S02]  /*59e0*/  IADD3 R52, P0, P1, R4, R3, R52 ;  /* 0x0000000304347210 */ /* 0x001fe4000791e034 */
[----:B------:R-:W-:Y:S02]  /*59f0*/  SHF.R.S32.HI R4, RZ, 0x1f, R3 ;  /* 0x0000001fff047819 */ /* 0x000fe40000011403 */
[----:B------:R-:W-:Y:S02]  /*5a00*/  LEA.HI.X R3, R39, R9, RZ, 0x3, P2 ;  /* 0x0000000927037211 */ /* 0x000fe400010f1cff */
[----:B------:R-:W-:-:S05]  /*5a10*/  IADD3.X R53, PT, PT, R5, R4, R7, P0, P1 ;  /* 0x0000000405357210 */ /* 0x000fca00007e2407 */
[----:B------:R0:W-:Y:S02]  /*5a20*/  STG.E.64 desc[UR6][R2.64], R52 ;  /* 0x0000003402007986 */ /* 0x0001e4000c101b06 */
.L_x_75:
[----:B------:R-:W-:Y:S05]  /*5a30*/  WARPSYNC.ALL ;  /* 0x0000000000007948 */ /* 0x000fea0003800000 */
[----:B------:R-:W-:Y:S06]  /*5a40*/  BAR.SYNC.DEFER_BLOCKING 0x0 ;  /* 0x0000000000007b1d */ /* 0x000fec0000010000 */
[----:B------:R-:W-:Y:S05]  /*5a50*/  @P3 BRA `(.L_x_76) ;  /* 0x0000000c00503947 */ /* 0x000fea0003800000 */
[----:B------:R-:W0:Y:S01]  /*5a60*/  LDS R9, [R0] ;  /* 0x0000000000097984 */ /* 0x000e220000000800 */
[----:B------:R-:W0:Y:S01]  /*5a70*/  LDCU UR5, c[0x0][0x3c4] ;  /* 0x00007880ff0577ac */ /* 0x000e220008000800 */
[----:B------:R-:W1:Y:S01]  /*5a80*/  LDCU.64 UR8, c[0x0][0x3a0] ;  /* 0x00007400ff0877ac */ /* 0x000e620008000a00 */
[----:B0-----:R-:W-:-:S04]  /*5a90*/  SHF.R.U32.HI R2, RZ, UR5, R9 ;  /* 0x00000005ff027c19 */ /* 0x001fc80008011609 */
[----:B------:R-:W-:-:S05]  /*5aa0*/  LOP3.LUT R2, R2, UR4, RZ, 0x30, !PT ;  /* 0x0000000402027c12 */ /* 0x000fca000f8e30ff */
[----:B------:R-:W-:-:S06]  /*5ab0*/  IMAD R3, R2, 0x8, R73 ;  /* 0x0000000802037824 */ /* 0x000fcc00078e0249 */
[----:B------:R-:W0:Y:S02]  /*5ac0*/  LDS.64 R2, [R3+0x7200] ;  /* 0x0072000003027984 */ /* 0x000e240000000a00 */
[----:B0-----:R-:W-:-:S05]  /*5ad0*/  IADD3 R2, P0, PT, R2, R39, RZ ;  /* 0x0000002702027210 */ /* 0x001fca0007f1e0ff */
[----:B------:R-:W-:Y:S01]  /*5ae0*/  IMAD.X R5, RZ, RZ, R3, P0 ;  /* 0x000000ffff057224 */ /* 0x000fe200000e0603 */
[----:B-1----:R-:W-:-:S04]  /*5af0*/  LEA R4, P0, R2, UR8, 0x2 ;  /* 0x0000000802047c11 */ /* 0x002fc8000f8010ff */
[----:B------:R-:W-:-:S05]  /*5b00*/  LEA.HI.X R5, R2, UR9, R5, 0x2, P0 ;  /* 0x0000000902057c11 */ /* 0x000fca00080f1405 */
[----:B------:R-:W-:Y:S01]  /*5b10*/  STG.E desc[UR6][R4.64], R9 ;  /* 0x0000000904007986 */ /* 0x000fe2000c101906 */
[----:B------:R-:W-:-:S03]  /*5b20*/  NOP ;  /* 0x0000000000007918 */ /* 0x000fc60000000000 */
[----:B------:R-:W0:Y:S02]  /*5b30*/  LDS R11, [R0+0x600] ;  /* 0x00060000000b7984 */ /* 0x000e240000000800 */
[----:B0-----:R-:W-:-:S04]  /*5b40*/  SHF.R.U32.HI R2, RZ, UR5, R11 ;  /* 0x00000005ff027c19 */ /* 0x001fc8000801160b */
[----:B------:R-:W-:-:S05]  /*5b50*/  LOP3.LUT R2, R2, UR4, RZ, 0x30, !PT ;  /* 0x0000000402027c12 */ /* 0x000fca000f8e30ff */
[----:B------:R-:W-:-:S06]  /*5b60*/  IMAD R3, R2, 0x8, R73 ;  /* 0x0000000802037824 */ /* 0x000fcc00078e0249 */
[----:B------:R-:W0:Y:S02]  /*5b70*/  LDS.64 R2, [R3+0x7200] ;  /* 0x0072000003027984 */ /* 0x000e240000000a00 */
[----:B0-----:R-:W-:-:S05]  /*5b80*/  IADD3 R2, P0, PT, R2, R39, RZ ;  /* 0x0000002702027210 */ /* 0x001fca0007f1e0ff */
[----:B------:R-:W-:Y:S01]  /*5b90*/  IMAD.X R7, RZ, RZ, R3, P0 ;  /* 0x000000ffff077224 */ /* 0x000fe200000e0603 */
[----:B------:R-:W-:-:S04]  /*5ba0*/  LEA R6, P0, R2, UR8, 0x2 ;  /* 0x0000000802067c11 */ /* 0x000fc8000f8010ff */
[----:B------:R-:W-:-:S05]  /*5bb0*/  LEA.HI.X R7, R2, UR9, R7, 0x2, P0 ;  /* 0x0000000902077c11 */ /* 0x000fca00080f1407 */
[----:B------:R-:W-:Y:S01]  /*5bc0*/  STG.E desc[UR6][R6.64+0x600], R11 ;  /* 0x0006000b06007986 */ /* 0x000fe2000c101906 */
[----:B------:R-:W-:-:S03]  /*5bd0*/  NOP ;  /* 0x0000000000007918 */ /* 0x000fc60000000000 */
[----:B------:R-:W0:Y:S02]  /*5be0*/  LDS R9, [R0+0xc00] ;  /* 0x000c000000097984 */ /* 0x000e240000000800 */
[----:B0-----:R-:W-:-:S04]  /*5bf0*/  SHF.R.U32.HI R2, RZ, UR5, R9 ;  /* 0x00000005ff027c19 */ /* 0x001fc80008011609 */
[----:B------:R-:W-:-:S05]  /*5c00*/  LOP3.LUT R2, R2, UR4, RZ, 0x30, !PT ;  /* 0x0000000402027c12 */ /* 0x000fca000f8e30ff */
[----:B------:R-:W-:-:S05]  /*5c10*/  IMAD R8, R2, 0x8, R73 ;  /* 0x0000000802087824 */ /* 0x000fca00078e0249 */
        /* <DEDUP_REMOVED lines=182> */
[----:B------:R-:W-:Y:S01]  /*6780*/  NOP ;  /* 0x0000000000007918 */ /* 0x000fe20000000000 */
[----:B------:R-:W-:Y:S05]  /*6790*/  EXIT ;  /* 0x000000000000794d */ /* 0x000fea0003800000 */
.L_x_76:
[----:B0-----:R-:W-:Y:S01]  /*67a0*/  IMAD R3, R72, -0x1c80, R6 ;  /* 0xffffe38048037824 */ /* 0x001fe200078e0206 */
[----:B------:R-:W-:Y:S01]  /*67b0*/  BSSY.RECONVERGENT B0, `(.L_x_77) ;  /* 0x000001c000007945 */ /* 0x000fe20003800200 */
[C---:B------:R-:W-:Y:S02]  /*67c0*/  VIADD R6, R39.reuse, 0x480 ;  /* 0x0000048027067836 */ /* 0x040fe40000000000 */
[C---:B------:R-:W-:Y:S01]  /*67d0*/  VIADD R2, R39.reuse, 0x180 ;  /* 0x0000018027027836 */ /* 0x040fe20000000000 */
[CC--:B------:R-:W-:Y:S01]  /*67e0*/  ISETP.GE.AND P1, PT, R39.reuse, R3.reuse, PT ;  /* 0x000000032700720c */ /* 0x0c0fe20003f26270 */
[C---:B------:R-:W-:Y:S01]  /*67f0*/  VIADD R4, R39.reuse, 0x300 ;  /* 0x0000030027047836 */ /* 0x040fe20000000000 */
[-C--:B------:R-:W-:Y:S01]  /*6800*/  ISETP.GE.AND P4, PT, R6, R3.reuse, PT ;  /* 0x000000030600720c */ /* 0x080fe20003f86270 */
[C---:B------:R-:W-:Y:S01]  /*6810*/  VIADD R6, R39.reuse, 0x900 ;  /* 0x0000090027067836 */ /* 0x040fe20000000000 */
[-C--:B------:R-:W-:Y:S01]  /*6820*/  ISETP.GE.AND P2, PT, R2, R3.reuse, PT ;  /* 0x000000030200720c */ /* 0x080fe20003f46270 */
[C---:B------:R-:W-:Y:S01]  /*6830*/  VIADD R2, R39.reuse, 0x600 ;  /* 0x0000060027027836 */ /* 0x040fe20000000000 */
[-C--:B------:R-:W-:Y:S01]  /*6840*/  ISETP.GE.AND P3, PT, R4, R3.reuse, PT ;  /* 0x000000030400720c */ /* 0x080fe20003f66270 */
[C---:B------:R-:W-:Y:S01]  /*6850*/  VIADD R4, R39.reuse, 0x780 ;  /* 0x0000078027047836 */ /* 0x040fe20000000000 */
[-C--:B------:R-:W-:Y:S01]  /*6860*/  ISETP.GE.AND P0, PT, R6, R3.reuse, PT ;  /* 0x000000030600720c */ /* 0x080fe20003f06270 */
[----:B------:R-:W-:Y:S01]  /*6870*/  VIADD R6, R39, 0xa80 ;  /* 0x00000a8027067836 */ /* 0x000fe20000000000 */
[----:B------:R-:W-:-:S02]  /*6880*/  ISETP.GE.AND P5, PT, R2, R3, PT ;  /* 0x000000030200720c */ /* 0x000fc40003fa6270 */
[----:B------:R-:W-:Y:S01]  /*6890*/  ISETP.GE.AND P6, PT, R4, R3, PT ;  /* 0x000000030400720c */ /* 0x000fe20003fc6270 */
[----:B------:R-:W-:-:S12]  /*68a0*/  @P1 BRA `(.L_x_78) ;  /* 0x0000000000301947 */ /* 0x000fd80003800000 */
[----:B------:R-:W0:Y:S01]  /*68b0*/  LDS R7, [R0] ;  /* 0x0000000000077984 */ /* 0x000e220000000800 */
[----:B------:R-:W0:Y:S01]  /*68c0*/  LDCU UR5, c[0x0][0x3c4] ;  /* 0x00007880ff0577ac */ /* 0x000e220008000800 */
[----:B------:R-:W1:Y:S01]  /*68d0*/  LDCU.64 UR8, c[0x0][0x3a0] ;  /* 0x00007400ff0877ac */ /* 0x000e620008000a00 */
[----:B0-----:R-:W-:-:S04]  /*68e0*/  SHF.R.U32.HI R2, RZ, UR5, R7 ;  /* 0x00000005ff027c19 */ /* 0x001fc80008011607 */
[----:B------:R-:W-:-:S05]  /*68f0*/  LOP3.LUT R2, R2, UR4, RZ, 0x30, !PT ;  /* 0x0000000402027c12 */ /* 0x000fca000f8e30ff */
[----:B------:R-:W-:-:S05]  /*6900*/  IMAD R2, R2, 0x8, R73 ;  /* 0x0000000802027824 */ /* 0x000fca00078e0249 */
[----:B------:R-:W0:Y:S02]  /*6910*/  LDS.64 R4, [R2+0x7200] ;  /* 0x0072000002047984 */ /* 0x000e240000000a00 */
[----:B0-----:R-:W-:-:S05]  /*6920*/  IADD3 R8, P1, PT, R4, R39, RZ ;  /* 0x0000002704087210 */ /* 0x001fca0007f3e0ff */
[----:B------:R-:W-:Y:S01]  /*6930*/  IMAD.X R5, RZ, RZ, R5, P1 ;  /* 0x000000ffff057224 */ /* 0x000fe200008e0605 */
[----:B-1----:R-:W-:-:S04]  /*6940*/  LEA R4, P1, R8, UR8, 0x2 ;  /* 0x0000000808047c11 */ /* 0x002fc8000f8210ff */
[----:B------:R-:W-:-:S05]  /*6950*/  LEA.HI.X R5, R8, UR9, R5, 0x2, P1 ;  /* 0x0000000908057c11 */ /* 0x000fca00088f1405 */
[----:B------:R0:W-:Y:S04]  /*6960*/  STG.E desc[UR6][R4.64], R7 ;  /* 0x0000000704007986 */ /* 0x0001e8000c101906 */
.L_x_78:
[----:B------:R-:W-:Y:S05]  /*6970*/  BSYNC.RECONVERGENT B0 ;  /* 0x0000000000007941 */ /* 0x000fea0003800200 */
.L_x_77:
[----:B------:R-:W-:Y:S01]  /*6980*/  NOP ;  /* 0x0000000000007918 */ /* 0x000fe20000000000 */
[----:B------:R-:W-:Y:S01]  /*6990*/  BSSY.RECONVERGENT B0, `(.L_x_79) ;  /* 0x0000010000007945 */ /* 0x000fe20003800200 */
[----:B------:R-:W-:Y:S02]  /*69a0*/  ISETP.GE.AND P1, PT, R6, R3, PT ;  /* 0x000000030600720c */ /* 0x000fe40003f26270 */
[----:B------:R-:W-:Y:S01]  /*69b0*/  LOP3.LUT R6, R39, 0xc00, RZ, 0xfc, !PT ;  /* 0x00000c0027067812 */ /* 0x000fe200078efcff */
[----:B------:R-:W-:Y:S10]  /*69c0*/  @P2 BRA `(.L_x_80) ;  /* 0x0000000000302947 */ /* 0x000ff40003800000 */
[----:B0-----:R-:W0:Y:S01]  /*69d0*/  LDS R7, [R0+0x600] ;  /* 0x0006000000077984 */ /* 0x001e220000000800 */
        /* <DEDUP_REMOVED lines=11> */
.L_x_80:
[----:B------:R-:W-:Y:S05]  /*6a90*/  BSYNC.RECONVERGENT B0 ;  /* 0x0000000000007941 */ /* 0x000fea0003800200 */
.L_x_79:
[----:B------:R-:W-:Y:S01]  /*6aa0*/  NOP ;  /* 0x0000000000007918 */ /* 0x000fe20000000000 */
[----:B------:R-:W-:Y:S01]  /*6ab0*/  BSSY.RECONVERGENT B0, `(.L_x_81) ;  /* 0x0000010000007945 */ /* 0x000fe20003800200 */
[----:B------:R-:W-:Y:S01]  /*6ac0*/  ISETP.GE.AND P2, PT, R6, R3, PT ;  /* 0x000000030600720c */ /* 0x000fe20003f46270 */
[----:B------:R-:W-:Y:S02]  /*6ad0*/  VIADD R6, R39, 0xd80 ;  /* 0x00000d8027067836 */ /* 0x000fe40000000000 */
[----:B------:R-:W-:Y:S10]  /*6ae0*/  @P3 BRA `(.L_x_82) ;  /* 0x0000000000303947 */ /* 0x000ff40003800000 */
[----:B01----:R-:W0:Y:S01]  /*6af0*/  LDS R7, [R0+0xc00] ;  /* 0x000c000000077984 */ /* 0x003e220000000800 */
        /* <DEDUP_REMOVED lines=11> */
.L_x_82:
[----:B------:R-:W-:Y:S05]  /*6bb0*/  BSYNC.RECONVERGENT B0 ;  /* 0x0000000000007941 */ /* 0x000fea0003800200 */
.L_x_81:
[----:B------:R-:W-:Y:S01]  /*6bc0*/  NOP ;  /* 0x0000000000007918 */ /* 0x000fe20000000000 */
[----:B------:R-:W-:Y:S01]  /*6bd0*/  BSSY.RECONVERGENT B0, `(.L_x_83) ;  /* 0x0000010000007945 */ /* 0x000fe20003800200 */
[----:B------:R-:W-:Y:S01]  /*6be0*/  ISETP.GE.AND P3, PT, R6, R3, PT ;  /* 0x000000030600720c */ /* 0x000fe20003f66270 */
[----:B------:R-:W-:Y:S02]  /*6bf0*/  VIADD R6, R39, 0xf00 ;  /* 0x00000f0027067836 */ /* 0x000fe40000000000 */
[----:B------:R-:W-:Y:S10]  /*6c00*/  @P4 BRA `(.L_x_84) ;  /* 0x0000000000304947 */ /* 0x000ff40003800000 */
[----:B012---:R-:W0:Y:S01]  /*6c10*/  LDS R7, [R0+0x1200] ;  /* 0x0012000000077984 */ /* 0x007e220000000800 */
        /* <DEDUP_REMOVED lines=11> */
.L_x_84:
[----:B------:R-:W-:Y:S05]  /*6cd0*/  BSYNC.RECONVERGENT B0 ;  /* 0x0000000000007941 */ /* 0x000fea0003800200 */
.L_x_83:
[----:B------:R-:W-:Y:S01]  /*6ce0*/  NOP ;  /* 0x0000000000007918 */ /* 0x000fe20000000000 */
[----:B------:R-:W-:Y:S01]  /*6cf0*/  BSSY.RECONVERGENT B0, `(.L_x_85) ;  /* 0x0000010000007945 */ /* 0x000fe20003800200 */
[----:B------:R-:W-:Y:S01]  /*6d00*/  ISETP.GE.AND P4, PT, R6, R3, PT ;  /* 0x000000030600720c */ /* 0x000fe20003f86270 */
[----:B------:R-:W-:Y:S02]  /*6d10*/  VIADD R6, R39, 0x1080 ;  /* 0x0000108027067836 */ /* 0x000fe40000000000 */
[----:B------:R-:W-:Y:S10]  /*6d20*/  @P5 BRA `(.L_x_86) ;  /* 0x0000000000305947 */ /* 0x000ff40003800000 */
[----:B0123--:R-:W0:Y:S01]  /*6d30*/  LDS R7, [R0+0x1800] ;  /* 0x0018000000077984 */ /* 0x00fe220000000800 */
        /* <DEDUP_REMOVED lines=11> */
.L_x_86:
[----:B------:R-:W-:Y:S05]  /*6df0*/  BSYNC.RECONVERGENT B0 ;  /* 0x0000000000007941 */ /* 0x000fea0003800200 */
.L_x_85:
[----:B------:R-:W-:Y:S01]  /*6e00*/  NOP ;  /* 0x0000000000007918 */ /* 0x000fe20000000000 */
[----:B------:R-:W-:Y:S01]  /*6e10*/  BSSY.RECONVERGENT B0, `(.L_x_87) ;  /* 0x0000010000007945 */ /* 0x000fe20003800200 */
[----:B------:R-:W-:Y:S01]  /*6e20*/  ISETP.GE.AND P5, PT, R6, R3, PT ;  /* 0x000000030600720c */ /* 0x000fe20003fa6270 */
[----:B------:R-:W-:Y:S02]  /*6e30*/  VIADD R6, R39, 0x1200 ;  /* 0x0000120027067836 */ /* 0x000fe40000000000 */
[----:B------:R-:W-:Y:S10]  /*6e40*/  @P6 BRA `(.L_x_88) ;  /* 0x0000000000306947 */ /* 0x000ff40003800000 */
[----:B01234-:R-:W0:Y:S01]  /*6e50*/  LDS R7, [R0+0x1e00] ;  /* 0x001e000000077984 */ /* 0x01fe220000000800 */
        /* <DEDUP_REMOVED lines=11> */
.L_x_88:
[----:B------:R-:W-:Y:S05]  /*6f10*/  BSYNC.RECONVERGENT B0 ;  /* 0x0000000000007941 */ /* 0x000fea0003800200 */
.L_x_87:
        /* <DEDUP_REMOVED lines=17> */
.L_x_90:
[----:B------:R-:W-:Y:S05]  /*7030*/  BSYNC.RECONVERGENT B0 ;  /* 0x0000000000007941 */ /* 0x000fea0003800200 */
.L_x_89:
        /* <DEDUP_REMOVED lines=17> */
.L_x_92:
[----:B------:R-:W-:Y:S05]  /*7150*/  BSYNC.RECONVERGENT B0 ;  /* 0x0000000000007941 */ /* 0x000fea0003800200 */
.L_x_91:
        /* <DEDUP_REMOVED lines=17> */
.L_x_94:
[----:B------:R-:W-:Y:S05]  /*7270*/  BSYNC.RECONVERGENT B0 ;  /* 0x0000000000007941 */ /* 0x000fea0003800200 */
.L_x_93:
[----:B------:R-:W-:Y:S01]  /*7280*/  NOP ;  /* 0x0000000000007918 */ /* 0x000fe20000000000 */
[----:B------:R-:W-:Y:S01]  /*7290*/  BSSY.RECONVERGENT B0, `(.L_x_95) ;  /* 0x0000010000007945 */ /* 0x000fe20003800200 */
[----:B------:R-:W-:Y:S02]  /*72a0*/  ISETP.GE.AND P2, PT, R6, R3, PT ;  /* 0x000000030600720c */ /* 0x000fe40003f46270 */
[----:B------:R-:W-:Y:S01]  /*72b0*/  LOP3.LUT R6, R39, 0x1800, RZ, 0xfc, !PT ;  /* 0x0000180027067812 */ /* 0x000fe200078efcff */
        /* <DEDUP_REMOVED lines=13> */
.L_x_96:
[----:B------:R-:W-:Y:S05]  /*7390*/  BSYNC.RECONVERGENT B0 ;  /* 0x0000000000007941 */ /* 0x000fea0003800200 */
.L_x_95:
        /* <DEDUP_REMOVED lines=17> */
.L_x_98:
[----:B------:R-:W-:Y:S05]  /*74b0*/  BSYNC.RECONVERGENT B0 ;  /* 0x0000000000007941 */ /* 0x000fea0003800200 */
.L_x_97:
[----:B------:R-:W-:Y:S01]  /*74c0*/  NOP ;  /* 0x0000000000007918 */ /* 0x000fe20000000000 */
[----:B------:R-:W-:Y:S01]  /*74d0*/  BSSY.RECONVERGENT B0, `(.L_x_99) ;  /* 0x000000f000007945 */ /* 0x000fe20003800200 */
[----:B------:R-:W-:-:S03]  /*74e0*/  ISETP.GE.AND P4, PT, R6, R3, PT ;  /* 0x000000030600720c */ /* 0x000fc60003f86270 */
        /* <DEDUP_REMOVED lines=13> */
.L_x_100:
[----:B------:R-:W-:Y:S05]  /*75c0*/  BSYNC.RECONVERGENT B0 ;  /* 0x0000000000007941 */ /* 0x000fea0003800200 */
.L_x_99:
[----:B------:R-:W-:Y:S01]  /*75d0*/  NOP ;  /* 0x0000000000007918 */ /* 0x000fe20000000000 */
[----:B------:R-:W-:Y:S04]  /*75e0*/  BSSY.RECONVERGENT B0, `(.L_x_101) ;  /* 0x000000e000007945 */ /* 0x000fe80003800200 */
[----:B------:R-:W-:Y:S05]  /*75f0*/  @P6 BRA `(.L_x_102) ;  /* 0x0000000000306947 */ /* 0x000fea0003800000 */
        /* <DEDUP_REMOVED lines=12> */
.L_x_102:
[----:B------:R-:W-:Y:S05]  /*76c0*/  BSYNC.RECONVERGENT B0 ;  /* 0x0000000000007941 */ /* 0x000fea0003800200 */
.L_x_101:
        /* <DEDUP_REMOVED lines=15> */
.L_x_104:
[----:B------:R-:W-:Y:S05]  /*77c0*/  BSYNC.RECONVERGENT B0 ;  /* 0x0000000000007941 */ /* 0x000fea0003800200 */
.L_x_103:
        /* <DEDUP_REMOVED lines=15> */
.L_x_106:
[----:B------:R-:W-:Y:S05]  /*78c0*/  BSYNC.RECONVERGENT B0 ;  /* 0x0000000000007941 */ /* 0x000fea0003800200 */
.L_x_105:
        /* <DEDUP_REMOVED lines=15> */
.L_x_108:
[----:B------:R-:W-:Y:S05]  /*79c0*/  BSYNC.RECONVERGENT B0 ;  /* 0x0000000000007941 */ /* 0x000fea0003800200 */
.L_x_107:
        /* <DEDUP_REMOVED lines=15> */
.L_x_110:
[----:B------:R-:W-:Y:S05]  /*7ac0*/  BSYNC.RECONVERGENT B0 ;  /* 0x0000000000007941 */ /* 0x000fea0003800200 */
.L_x_109:
        /* <DEDUP_REMOVED lines=15> */
.L_x_112:
[----:B------:R-:W-:Y:S05]  /*7bc0*/  BSYNC.RECONVERGENT B0 ;  /* 0x0000000000007941 */ /* 0x000fea0003800200 */
.L_x_111:
[----:B------:R-:W-:Y:S01]  /*7bd0*/  NOP ;  /* 0x0000000000007918 */ /* 0x000fe20000000000 */
[----:B01234-:R-:W0:Y:S01]  /*7be0*/  LDS R7, [R0+0x6c00] ;  /* 0x006c000000077984 */ /* 0x01fe220000000800 */
[----:B------:R-:W0:Y:S02]  /*7bf0*/  LDCU UR5, c[0x0][0x3c4] ;  /* 0x00007880ff0577ac */ /* 0x000e240008000800 */
[----:B0-----:R-:W-:-:S04]  /*7c00*/  SHF.R.U32.HI R2, RZ, UR5, R7 ;  /* 0x00000005ff027c19 */ /* 0x001fc80008011607 */
[----:B------:R-:W-:-:S05]  /*7c10*/  LOP3.LUT R2, R2, UR4, RZ, 0x30, !PT ;  /* 0x0000000402027c12 */ /* 0x000fca000f8e30ff */
[----:B------:R-:W-:Y:S02]  /*7c20*/  IMAD R4, R2, 0x8, R73 ;  /* 0x0000000802047824 */ /* 0x000fe400078e0249 */
[----:B------:R-:W-:-:S04]  /*7c30*/  VIADD R2, R39, 0x1b00 ;  /* 0x00001b0027027836 */ /* 0x000fc80000000000 */
[----:B------:R-:W0:Y:S01]  /*7c40*/  LDS.64 R4, [R4+0x7200] ;  /* 0x0072000004047984 */ /* 0x000e220000000a00 */
[----:B------:R-:W-:-:S13]  /*7c50*/  ISETP.GE.AND P0, PT, R2, R3, PT ;  /* 0x000000030200720c */ /* 0x000fda0003f06270 */
[----:B------:R-:W1:Y:S01]  /*7c60*/  @!P0 LDC.64 R2, c[0x0][0x3a0] ;  /* 0x0000e800ff028b82 */ /* 0x000e620000000a00 */
[----:B0-----:R-:W-:-:S05]  /*7c70*/  IADD3 R38, P1, PT, R4, R39, RZ ;  /* 0x0000002704267210 */ /* 0x001fca0007f3e0ff */
[----:B------:R-:W-:Y:S01]  /*7c80*/  IMAD.X R5, RZ, RZ, R5, P1 ;  /* 0x000000ffff057224 */ /* 0x000fe200008e0605 */
[----:B-1----:R-:W-:-:S04]  /*7c90*/  @!P0 LEA R2, P1, R38, R2, 0x2 ;  /* 0x0000000226028211 */ /* 0x002fc800078210ff */
[----:B------:R-:W-:-:S05]  /*7ca0*/  @!P0 LEA.HI.X R3, R38, R3, R5, 0x2, P1 ;  /* 0x0000000326038211 */ /* 0x000fca00008f1405 */
[----:B------:R-:W-:Y:S01]  /*7cb0*/  @!P0 STG.E desc[UR6][R2.64+0x6c00], R7 ;  /* 0x006c000702008986 */ /* 0x000fe2000c101906 */
[----:B------:R-:W-:Y:S01]  /*7cc0*/  NOP ;  /* 0x0000000000007918 */ /* 0x000fe20000000000 */
[----:B------:R-:W-:Y:S05]  /*7cd0*/  EXIT ;  /* 0x000000000000794d */ /* 0x000fea0003800000 */
.L_x_26:
[----:B------:R-:W-:Y:S02]  /*7ce0*/  IMAD.MOV.U32 R0, RZ, RZ, 0x1 ;  /* 0x00000001ff007424 */ /* 0x000fe400078e00ff */
[----:B------:R-:W-:Y:S02]  /*7cf0*/  IMAD.MOV.U32 R77, RZ, RZ, R2 ;  /* 0x000000ffff4d7224 */ /* 0x000fe400078e0002 */
[----:B------:R-:W-:Y:S02]  /*7d00*/  IMAD.MOV.U32 R75, RZ, RZ, RZ ;  /* 0x000000ffff4b7224 */ /* 0x000fe400078e00ff */
[----:B------:R-:W-:-:S07]  /*7d10*/  IMAD.MOV.U32 R76, RZ, RZ, -0x1 ;  /* 0xffffffffff4c7424 */ /* 0x000fce00078e00ff */
[----:B------:R-:W-:Y:S05]  /*7d20*/  WARPSYNC.COLLECTIVE R76, `(.L_x_113) ;  /* 0x000000004c087348 */ /* 0x000fea0003c00000 */
[----:B------:R0:W1:Y:S02]  /*7d30*/  SHFL.UP P0, R0, R77, R0, R75 ;  /* 0x040000004d007389 */ /* 0x000064000000004b */
[----:B01----:R-:W-:Y:S05]  /*7d40*/  ENDCOLLECTIVE ;  /* 0x000000000000791b */ /* 0x003fea0003800000 */
.L_x_113:
[----:B------:R-:W-:Y:S02]  /*7d50*/  IMAD.MOV.U32 R77, RZ, RZ, R0 ;  /* 0x000000ffff4d7224 */ /* 0x000fe400078e0000 */
[----:B------:R-:W-:Y:S02]  /*7d60*/  IMAD.MOV.U32 R0, RZ, RZ, 0x2 ;  /* 0x00000002ff007424 */ /* 0x000fe400078e00ff */
[----:B------:R-:W-:-:S07]  /*7d70*/  @P0 IMAD.IADD R77, R2, 0x1, R77 ;  /* 0x00000001024d0824 */ /* 0x000fce00078e024d */
[----:B------:R-:W-:Y:S05]  /*7d80*/  WARPSYNC.COLLECTIVE R76, `(.L_x_114) ;  /* 0x000000004c087348 */ /* 0x000fea0003c00000 */
[----:B------:R0:W1:Y:S02]  /*7d90*/  SHFL.UP P0, R0, R77, R0, R75 ;  /* 0x040000004d007389 */ /* 0x000064000000004b */
[----:B01----:R-:W-:Y:S05]  /*7da0*/  ENDCOLLECTIVE ;  /* 0x000000000000791b */ /* 0x003fea0003800000 */
.L_x_114:
[----:B------:R-:W-:Y:S02]  /*7db0*/  IMAD.MOV.U32 R74, RZ, RZ, R0 ;  /* 0x000000ffff4a7224 */ /* 0x000fe400078e0000 */
[----:B------:R-:W-:Y:S02]  /*7dc0*/  IMAD.MOV.U32 R0, RZ, RZ, 0x4 ;  /* 0x00000004ff007424 */ /* 0x000fe400078e00ff */
[----:B------:R-:W-:-:S04]  /*7dd0*/  @P0 IMAD.IADD R74, R77, 0x1, R74 ;  /* 0x000000014d4a0824 */ /* 0x000fc800078e024a */
[----:B------:R-:W-:-:S07]  /*7de0*/  IMAD.MOV.U32 R77, RZ, RZ, R74 ;  /* 0x000000ffff4d7224 */ /* 0x000fce00078e004a */
[----:B------:R-:W-:Y:S05]  /*7df0*/  WARPSYNC.COLLECTIVE R76, `(.L_x_115) ;  /* 0x000000004c087348 */ /* 0x000fea0003c00000 */
[----:B------:R0:W1:Y:S02]  /*7e00*/  SHFL.UP P0, R0, R77, R0, R75 ;  /* 0x040000004d007389 */ /* 0x000064000000004b */
[----:B01----:R-:W-:Y:S05]  /*7e10*/  ENDCOLLECTIVE ;  /* 0x000000000000791b */ /* 0x003fea0003800000 */
.L_x_115:
[----:B------:R-:W-:Y:S02]  /*7e20*/  IMAD.MOV.U32 R77, RZ, RZ, R0 ;  /* 0x000000ffff4d7224 */ /* 0x000fe400078e0000 */
[----:B------:R-:W-:Y:S02]  /*7e30*/  IMAD.MOV.U32 R0, RZ, RZ, 0x8 ;  /* 0x00000008ff007424 */ /* 0x000fe400078e00ff */
[----:B------:R-:W-:-:S07]  /*7e40*/  @P0 IMAD.IADD R77, R74, 0x1, R77 ;  /* 0x000000014a4d0824 */ /* 0x000fce00078e024d */
[----:B------:R-:W-:Y:S05]  /*7e50*/  WARPSYNC.COLLECTIVE R76, `(.L_x_116) ;  /* 0x000000004c087348 */ /* 0x000fea0003c00000 */
[----:B------:R0:W1:Y:S02]  /*7e60*/  SHFL.UP P0, R0, R77, R0, R75 ;  /* 0x040000004d007389 */ /* 0x000064000000004b */
[----:B01----:R-:W-:Y:S05]  /*7e70*/  ENDCOLLECTIVE ;  /* 0x000000000000791b */ /* 0x003fea0003800000 */
.L_x_116:
[----:B------:R-:W-:Y:S02]  /*7e80*/  IMAD.MOV.U32 R74, RZ, RZ, R0 ;  /* 0x000000ffff4a7224 */ /* 0x000fe400078e0000 */
[----:B------:R-:W-:Y:S02]  /*7e90*/  IMAD.MOV.U32 R0, RZ, RZ, 0x10 ;  /* 0x00000010ff007424 */ /* 0x000fe400078e00ff */
[----:B------:R-:W-:-:S04]  /*7ea0*/  @P0 IMAD.IADD R74, R77, 0x1, R74 ;  /* 0x000000014d4a0824 */ /* 0x000fc800078e024a */
[----:B------:R-:W-:-:S07]  /*7eb0*/  IMAD.MOV.U32 R77, RZ, RZ, R74 ;  /* 0x000000ffff4d7224 */ /* 0x000fce00078e004a */
[----:B------:R-:W-:Y:S05]  /*7ec0*/  WARPSYNC.COLLECTIVE R76, `(.L_x_117) ;  /* 0x000000004c087348 */ /* 0x000fea0003c00000 */
[----:B------:R0:W1:Y:S02]  /*7ed0*/  SHFL.UP P0, R0, R77, R0, R75 ;  /* 0x040000004d007389 */ /* 0x000064000000004b */
[----:B01----:R-:W-:Y:S05]  /*7ee0*/  ENDCOLLECTIVE ;  /* 0x000000000000791b */ /* 0x003fea0003800000 */
.L_x_117:
[----:B------:R-:W-:Y:S05]  /*7ef0*/  BRA `(.L_x_118) ;  /* 0xffffffa4001c7947 */ /* 0x000fea000383ffff */
.L_x_119:
[----:B------:R-:W-:-:S00]  /*7f00*/  BRA `(.L_x_119) ;  /* 0xfffffffc00fc7947 */ /* 0x000fc0000383ffff */
[----:B------:R-:W-:-:S00]  /*7f10*/  NOP ;  /* 0x0000000000007918 */ /* 0x000fc00000000000 */
        /* <DEDUP_REMOVED lines=14> */
.L_x_282:


//--------------------- .text._ZN3cub18CUB_300001_SM_10006detail10radix_sort33DeviceRadixSortExclusiveSumKernelINS1_5radix10policy_hubIjNS0_8NullTypeEyE10Policy1000EyEEvPT0_ --------------------------
	.section	.text._ZN3cub18CUB_300001_SM_10006detail10radix_sort33DeviceRadixSortExclusiveSumKernelINS1_5radix10policy_hubIjNS0_8NullTypeEyE10Policy1000EyEEvPT0_,"ax",@progbits
	.align	128
        .global         _ZN3cub18CUB_300001_SM_10006detail10radix_sort33DeviceRadixSortExclusiveSumKernelINS1_5radix10policy_hubIjNS0_8NullTypeEyE10Policy1000EyEEvPT0_
        .type           _ZN3cub18CUB_300001_SM_10006detail10radix_sort33DeviceRadixSortExclusiveSumKernelINS1_5radix10policy_hubIjNS0_8NullTypeEyE10Policy1000EyEEvPT0_,@function
        .size           _ZN3cub18CUB_300001_SM_10006detail10radix_sort33DeviceRadixSortExclusiveSumKernelINS1_5radix10policy_hubIjNS0_8NullTypeEyE10Policy1000EyEEvPT0_,(.L_x_283 - _ZN3cub18CUB_300001_SM_10006detail10radix_sort33DeviceRadixSortExclusiveSumKernelINS1_5radix10policy_hubIjNS0_8NullTypeEyE10Policy1000EyEEvPT0_)
        .other          _ZN3cub18CUB_300001_SM_10006detail10radix_sort33DeviceRadixSortExclusiveSumKernelINS1_5radix10policy_hubIjNS0_8NullTypeEyE10Policy1000EyEEvPT0_,@"STO_CUDA_ENTRY STV_DEFAULT"
_ZN3cub18CUB_300001_SM_10006detail10radix_sort33DeviceRadixSortExclusiveSumKernelINS1_5radix10policy_hubIjNS0_8NullTypeEyE10Policy1000EyEEvPT0_:
.text._ZN3cub18CUB_300001_SM_10006detail10radix_sort33DeviceRadixSortExclusiveSumKernelINS1_5radix10policy_hubIjNS0_8NullTypeEyE10Policy1000EyEEvPT0_:
[----:B------:R-:W-:Y:S01]  /*0000*/  LDC R1, c[0x0][0x37c] ;  /* 0x0000df00ff017b82 */ /* 0x000fe20000000800 */
[----:B------:R-:W0:Y:S07]  /*0010*/  S2R R18, SR_TID.X ;  /* 0x0000000000127919 */ /* 0x000e2e0000002100 */
[----:B------:R-:W1:Y:S01]  /*0020*/  LDC.64 R16, c[0x0][0x380] ;  /* 0x0000e000ff107b82 */ /* 0x000e620000000a00 */
[----:B------:R-:W2:Y:S01]  /*0030*/  LDCU.64 UR4, c[0x0][0x358] ;  /* 0x00006b00ff0477ac */ /* 0x000ea20008000a00 */
[----:B------:R-:W3:Y:S01]  /*0040*/  S2R R5, SR_CTAID.X ;  /* 0x0000000000057919 */ /* 0x000ee20000002500 */
[----:B0-----:R-:W-:Y:S01]  /*0050*/  ISETP.GT.U32.AND P1, PT, R18, 0xff, PT ;  /* 0x000000ff1200780c */ /* 0x001fe20003f24070 */
[----:B---3--:R-:W-:-:S04]  /*0060*/  IMAD R5, R5, 0x100, R18 ;  /* 0x0000010005057824 */ /* 0x008fc800078e0212 */
[----:B-1----:R-:W-:-:S08]  /*0070*/  IMAD.WIDE R16, R5, 0x8, R16 ;  /* 0x0000000805107825 */ /* 0x002fd000078e0210 */
[----:B--2---:R-:W2:Y:S01]  /*0080*/  @!P1 LDG.E.64 R2, desc[UR4][R16.64] ;  /* 0x0000000410029981 */ /* 0x004ea2000c1e1b00 */
[----:B------:R-:W-:Y:S02]  /*0090*/  MOV R0, 0x400 ;  /* 0x0000040000007802 */ /* 0x000fe40000000f00 */
[C---:B------:R-:W-:Y:S01]  /*00a0*/  ISETP.GT.U32.AND P0, PT, R18.reuse, 0x1f, PT ;  /* 0x0000001f1200780c */ /* 0x040fe20003f04070 */
[----:B------:R-:W0:Y:S02]  /*00b0*/  S2R R5, SR_CgaCtaId ;  /* 0x0000000000057919 */ /* 0x000e240000008800 */
[----:B0-----:R-:W-:Y:S02]  /*00c0*/  LEA R5, R5, R0, 0x18 ;  /* 0x0000000005057211 */ /* 0x001fe400078ec0ff */
[----:B------:R-:W-:-:S05]  /*00d0*/  LEA.HI R0, R18, R18, RZ, 0x1d ;  /* 0x0000001212007211 */ /* 0x000fca00078fe8ff */
[----:B------:R-:W-:-:S05]  /*00e0*/  IMAD R0, R0, 0x8, R5 ;  /* 0x0000000800007824 */ /* 0x000fca00078e0205 */
[----:B--2---:R0:W-:Y:S01]  /*00f0*/  STS.64 [R0+0x10], R2 ;  /* 0x0000100200007388 */ /* 0x0041e20000000a00 */
[----:B------:R-:W-:Y:S06]  /*0100*/  BAR.SYNC.DEFER_BLOCKING 0x0 ;  /* 0x0000000000007b1d */ /* 0x000fec0000010000 */
[----:B------:R-:W-:Y:S05]  /*0110*/  @P0 BRA `(.L_x_120) ;  /* 0x0000000400240947 */ /* 0x000fea0003800000 */
[----:B------:R-:W-:Y:S01]  /*0120*/  IMAD R18, R18, 0x48, R5 ;  /* 0x0000004812127824 */ /* 0x000fe200078e0205 */
[----:B------:R-:W-:-:S04]  /*0130*/  UMOV UR6, 0xffffffff ;  /* 0xffffffff00067882 */ /* 0x000fc80000000000 */
[----:B------:R-:W-:Y:S04]  /*0140*/  LDS.64 R14, [R18+0x10] ;  /* 0x00001000120e7984 */ /* 0x000fe80000000a00 */
[----:B------:R-:W-:Y:S04]  /*0150*/  LDS.64 R12, [R18+0x18] ;  /* 0x00001800120c7984 */ /* 0x000fe80000000a00 */
[----:B------:R-:W1:Y:S04]  /*0160*/  LDS.64 R10, [R18+0x20] ;  /* 0x00002000120a7984 */ /* 0x000e680000000a00 */
[----:B------:R-:W-:Y:S04]  /*0170*/  LDS.64 R8, [R18+0x28] ;  /* 0x0000280012087984 */ /* 0x000fe80000000a00 */
[----:B------:R-:W2:Y:S04]  /*0180*/  LDS.64 R6, [R18+0x30] ;  /* 0x0000300012067984 */ /* 0x000ea80000000a00 */
[----:B------:R-:W-:Y:S04]  /*0190*/  LDS.64 R4, [R18+0x38] ;  /* 0x0000380012047984 */ /* 0x000fe80000000a00 */
[----:B0-----:R-:W0:Y:S04]  /*01a0*/  LDS.64 R2, [R18+0x40] ;  /* 0x0000400012027984 */ /* 0x001e280000000a00 */
[----:B------:R-:W3:Y:S01]  /*01b0*/  LDS.64 R20, [R18+0x48] ;  /* 0x0000480012147984 */ /* 0x000ee20000000a00 */
[----:B-1----:R-:W-:-:S04]  /*01c0*/  IADD3 R19, P3, P4, R10, R12, R14 ;  /* 0x0000000c0a137210 */ /* 0x002fc80007c7e00e */
[----:B------:R-:W-:Y:S02]  /*01d0*/  IADD3.X R23, PT, PT, R11, R13, R15, P3, P4 ;  /* 0x0000000d0b177210 */ /* 0x000fe40001fe840f */
[----:B--2---:R-:W-:-:S04]  /*01e0*/  IADD3 R19, P0, P2, R6, R19, R8 ;  /* 0x0000001306137210 */ /* 0x004fc80007a1e008 */
[----:B------:R-:W-:Y:S02]  /*01f0*/  IADD3.X R23, PT, PT, R7, R23, R9, P0, P2 ;  /* 0x0000001707177210 */ /* 0x000fe400007e4409 */
[----:B0-----:R-:W-:-:S04]  /*0200*/  IADD3 R19, P3, P4, R2, R19, R4 ;  /* 0x0000001302137210 */ /* 0x001fc80007c7e004 */
[----:B---3--:R-:W-:Y:S02]  /*0210*/  IADD3 R20, P0, PT, R20, R19, RZ ;  /* 0x0000001314147210 */ /* 0x008fe40007f1e0ff */
[----:B------:R-:W-:-:S05]  /*0220*/  IADD3.X R19, PT, PT, R3, R23, R5, P3, P4 ;  /* 0x0000001703137210 */ /* 0x000fca0001fe8405 */
[----:B------:R-:W-:Y:S01]  /*0230*/  IMAD.X R19, R21, 0x1, R19, P0 ;  /* 0x0000000115137824 */ /* 0x000fe200000e0613 */
[----:B------:R-:W-:Y:S06]  /*0240*/  BRA.DIV UR6, `(.L_x_121) ;  /* 0x0000000206f07947 */ /* 0x000fec000b800000 */
[----:B------:R-:W0:Y:S04]  /*0250*/  SHFL.UP PT, R27, R20, 0x1, RZ ;  /* 0x04200000141b7989 */ /* 0x000e2800000e00ff */
[----:B------:R-:W1:Y:S01]  /*0260*/  SHFL.UP P0, R25, R19, 0x1, RZ ;  /* 0x0420000013197989 */ /* 0x000e6200000000ff */
[----:B0-----:R-:W-:-:S04]  /*0270*/  IADD3 R22, P2, PT, R27, R20, RZ ;  /* 0x000000141b167210 */ /* 0x001fc80007f5e0ff */
[----:B-1----:R-:W-:Y:S01]  /*0280*/  SEL R27, R22, R27, P0 ;  /* 0x0000001b161b7207 */ /* 0x002fe20000000000 */
[----:B------:R-:W-:-:S04]  /*0290*/  IMAD.X R26, R25, 0x1, R19, P2 ;  /* 0x00000001191a7824 */ /* 0x000fc800010e0613 */
[----:B------:R-:W0:Y:S01]  /*02a0*/  SHFL.UP PT, R28, R27, 0x2, RZ ;  /* 0x044000001b1c7989 */ /* 0x000e2200000e00ff */
[----:B------:R-:W-:-:S05]  /*02b0*/  SEL R26, R26, R25, P0 ;  /* 0x000000191a1a7207 */ /* 0x000fca0000000000 */
[----:B------:R-:W1:Y:S01]  /*02c0*/  SHFL.UP P0, R25, R26, 0x2, RZ ;  /* 0x044000001a197989 */ /* 0x000e6200000000ff */
[----:B0-----:R-:W-:-:S05]  /*02d0*/  IADD3 R21, P2, PT, R28, R27, RZ ;  /* 0x0000001b1c157210 */ /* 0x001fca0007f5e0ff */
[----:B-1----:R-:W-:Y:S01]  /*02e0*/  IMAD.X R22, R25, 0x1, R26, P2 ;  /* 0x0000000119167824 */ /* 0x002fe200010e061a */
[----:B------:R-:W-:-:S04]  /*02f0*/  SEL R28, R21, R28, P0 ;  /* 0x0000001c151c7207 */ /* 0x000fc80000000000 */
[----:B------:R-:W-:Y:S01]  /*0300*/  SEL R29, R22, R25, P0 ;  /* 0x00000019161d7207 */ /* 0x000fe20000000000 */
        /* <DEDUP_REMOVED lines=12> */
[----:B------:R0:W1:Y:S04]  /*03d0*/  SHFL.UP PT, R28, R27, 0x10, RZ ;  /* 0x060000001b1c7989 */ /* 0x00006800000e00ff */
[----:B------:R0:W2:Y:S02]  /*03e0*/  SHFL.UP P0, R25, R26, 0x10, RZ ;  /* 0x060000001a197989 */ /* 0x0000a400000000ff */
.L_x_132:
[----:B-1----:R-:W-:-:S04]  /*03f0*/  IADD3 R21, P2, PT, R28, R27, RZ ;  /* 0x0000001b1c157210 */ /* 0x002fc80007f5e0ff */
[----:B--2---:R-:W-:Y:S01]  /*0400*/  SEL R21, R21, R28, P0 ;  /* 0x0000001c15157207 */ /* 0x004fe20000000000 */
[----:B------:R-:W-:-:S05]  /*0410*/  IMAD.X R22, R25, 0x1, R26, P2 ;  /* 0x0000000119167824 */ /* 0x000fca00010e061a */
[----:B------:R-:W-:Y:S02]  /*0420*/  SEL R22, R22, R25, P0 ;  /* 0x0000001916167207 */ /* 0x000fe40000000000 */
[----:B------:R-:W-:-:S05]  /*0430*/  IADD3 R20, P0, PT, R21, -R20, RZ ;  /* 0x8000001415147210 */ /* 0x000fca0007f1e0ff */
[----:B------:R-:W-:Y:S01]  /*0440*/  IMAD.X R21, R22, 0x1, ~R19, P0 ;  /* 0x0000000116157824 */ /* 0x000fe200000e0e13 */
[----:B------:R-:W-:-:S04]  /*0450*/  IADD3 R14, P0, PT, R14, R20, RZ ;  /* 0x000000140e0e7210 */ /* 0x000fc80007f1e0ff */
[----:B------:R1:W-:Y:S01]  /*0460*/  STS.64 [R18+0x10], R20 ;  /* 0x0000101412007388 */ /* 0x0003e20000000a00 */
[----:B------:R-:W-:Y:S01]  /*0470*/  IMAD.X R15, R15, 0x1, R21, P0 ;  /* 0x000000010f0f7824 */ /* 0x000fe200000e0615 */
        /* <DEDUP_REMOVED lines=17> */
[----:B------:R-:W-:-:S05]  /*0590*/  IMAD.X R3, R3, 0x1, R5, P0 ;  /* 0x0000000103037824 */ /* 0x000fca00000e0605 */
[----:B------:R1:W-:Y:S03]  /*05a0*/  STS.64 [R18+0x48], R2 ;  /* 0x0000480212007388 */ /* 0x0003e60000000a00 */
.L_x_120:
[----:B------:R-:W-:Y:S05]  /*05b0*/  WARPSYNC.ALL ;  /* 0x0000000000007948 */ /* 0x000fea0003800000 */
[----:B------:R-:W-:Y:S06]  /*05c0*/  BAR.SYNC.DEFER_BLOCKING 0x0 ;  /* 0x0000000000007b1d */ /* 0x000fec0000010000 */
[----:B------:R-:W-:Y:S05]  /*05d0*/  @P1 EXIT ;  /* 0x000000000000194d */ /* 0x000fea0003800000 */
[----:B01----:R-:W0:Y:S04]  /*05e0*/  LDS.64 R2, [R0+0x10] ;  /* 0x0000100000027984 */ /* 0x003e280000000a00 */
[----:B0-----:R-:W-:Y:S01]  /*05f0*/  STG.E.64 desc[UR4][R16.64], R2 ;  /* 0x0000000210007986 */ /* 0x001fe2000c101b04 */
[----:B------:R-:W-:Y:S05]  /*0600*/  EXIT ;  /* 0x000000000000794d */ /* 0x000fea0003800000 */
.L_x_121:
[----:B------:R-:W-:Y:S02]  /*0610*/  IMAD.MOV.U32 R24, RZ, RZ, R20 ;  /* 0x000000ffff187224 */ /* 0x000fe400078e0014 */
[----:B------:R-:W-:Y:S02]  /*0620*/  IMAD.MOV.U32 R23, RZ, RZ, 0x1 ;  /* 0x00000001ff177424 */ /* 0x000fe400078e00ff */
[----:B------:R-:W-:Y:S02]  /*0630*/  IMAD.MOV.U32 R22, RZ, RZ, RZ ;  /* 0x000000ffff167224 */ /* 0x000fe400078e00ff */
[----:B------:R-:W-:-:S07]  /*0640*/  IMAD.MOV.U32 R21, RZ, RZ, -0x1 ;  /* 0xffffffffff157424 */ /* 0x000fce00078e00ff */
[----:B------:R-:W-:Y:S05]  /*0650*/  WARPSYNC.COLLECTIVE R21, `(.L_x_122) ;  /* 0x0000000015087348 */ /* 0x000fea0003c00000 */
[----:B------:R0:W1:Y:S02]  /*0660*/  SHFL.UP P0, R25, R24, R23, R22 ;  /* 0x0400001718197389 */ /* 0x0000640000000016 */
[----:B01----:R-:W-:Y:S05]  /*0670*/  ENDCOLLECTIVE ;  /* 0x000000000000791b */ /* 0x003fea0003800000 */
.L_x_122:
[----:B------:R-:W-:Y:S02]  /*0680*/  IMAD.MOV.U32 R24, RZ, RZ, R19 ;  /* 0x000000ffff187224 */ /* 0x000fe400078e0013 */
[----:B------:R-:W-:-:S07]  /*0690*/  IMAD.MOV.U32 R27, RZ, RZ, R25 ;  /* 0x000000ffff1b7224 */ /* 0x000fce00078e0019 */
[----:B------:R-:W-:Y:S05]  /*06a0*/  WARPSYNC.COLLECTIVE R21, `(.L_x_123) ;  /* 0x0000000015087348 */ /* 0x000fea0003c00000 */
[----:B------:R0:W1:Y:S02]  /*06b0*/  SHFL.UP P0, R25, R24, R23, R22 ;  /* 0x0400001718197389 */ /* 0x0000640000000016 */
[----:B01----:R-:W-:Y:S05]  /*06c0*/  ENDCOLLECTIVE ;  /* 0x000000000000791b */ /* 0x003fea0003800000 */
.L_x_123:
[----:B------:R-:W-:Y:S01]  /*06d0*/  IADD3 R26, P2, PT, R27, R20, RZ ;  /* 0x000000141b1a7210 */ /* 0x000fe20007f5e0ff */
[----:B------:R-:W-:-:S03]  /*06e0*/  IMAD.MOV.U32 R23, RZ, RZ, 0x2 ;  /* 0x00000002ff177424 */ /* 0x000fc600078e00ff */
[----:B------:R-:W-:Y:S01]  /*06f0*/  SEL R27, R26, R27, P0 ;  /* 0x0000001b1a1b7207 */ /* 0x000fe20000000000 */
[----:B------:R-:W-:-:S04]  /*0700*/  IMAD.X R26, R25, 0x1, R19, P2 ;  /* 0x00000001191a7824 */ /* 0x000fc800010e0613 */
[----:B------:R-:W-:Y:S01]  /*0710*/  IMAD.MOV.U32 R24, RZ, RZ, R27 ;  /* 0x000000ffff187224 */ /* 0x000fe200078e001b */
[----:B------:R-:W-:-:S07]  /*0720*/  SEL R26, R26, R25, P0 ;  /* 0x000000191a1a7207 */ /* 0x000fce0000000000 */
[----:B------:R-:W-:Y:S05]  /*0730*/  WARPSYNC.COLLECTIVE R21, `(.L_x_124) ;  /* 0x0000000015087348 */ /* 0x000fea0003c00000 */
[----:B------:R0:W1:Y:S02]  /*0740*/  SHFL.UP P0, R25, R24, R23, R22 ;  /* 0x0400001718197389 */ /* 0x0000640000000016 */
[----:B01----:R-:W-:Y:S05]  /*0750*/  ENDCOLLECTIVE ;  /* 0x000000000000791b */ /* 0x003fea0003800000 */
.L_x_124:
[----:B------:R-:W-:Y:S02]  /*0760*/  IMAD.MOV.U32 R24, RZ, RZ, R26 ;  /* 0x000000ffff187224 */ /* 0x000fe400078e001a */
[----:B------:R-:W-:-:S07]  /*0770*/  IMAD.MOV.U32 R28, RZ, RZ, R25 ;  /* 0x000000ffff1c7224 */ /* 0x000fce00078e0019 */
[----:B------:R-:W-:Y:S05]  /*0780*/  WARPSYNC.COLLECTIVE R21, `(.L_x_125) ;  /* 0x0000000015087348 */ /* 0x000fea0003c00000 */
[----:B------:R0:W1:Y:S02]  /*0790*/  SHFL.UP P0, R25, R24, R23, R22 ;  /* 0x0400001718197389 */ /* 0x0000640000000016 */
[----:B01----:R-:W-:Y:S05]  /*07a0*/  ENDCOLLECTIVE ;  /* 0x000000000000791b */ /* 0x003fea0003800000 */
.L_x_125:
        /* <DEDUP_REMOVED lines=9> */
.L_x_126:
[----:B------:R-:W-:Y:S02]  /*0840*/  IMAD.MOV.U32 R24, RZ, RZ, R29 ;  /* 0x000000ffff187224 */ /* 0x000fe400078e001d */
[----:B------:R-:W-:-:S07]  /*0850*/  IMAD.MOV.U32 R27, RZ, RZ, R25 ;  /* 0x000000ffff1b7224 */ /* 0x000fce00078e0019 */
[----:B------:R-:W-:Y:S05]  /*0860*/  WARPSYNC.COLLECTIVE R21, `(.L_x_127) ;  /* 0x0000000015087348 */ /* 0x000fea0003c00000 */
[----:B------:R0:W1:Y:S02]  /*0870*/  SHFL.UP P0, R25, R24, R23, R22 ;  /* 0x0400001718197389 */ /* 0x0000640000000016 */
[----:B01----:R-:W-:Y:S05]  /*0880*/  ENDCOLLECTIVE ;  /* 0x000000000000791b */ /* 0x003fea0003800000 */
.L_x_127:
        /* <DEDUP_REMOVED lines=9> */
.L_x_128:
[----:B------:R-:W-:Y:S02]  /*0920*/  IMAD.MOV.U32 R24, RZ, RZ, R29 ;  /* 0x000000ffff187224 */ /* 0x000fe400078e001d */
[----:B------:R-:W-:-:S07]  /*0930*/  IMAD.MOV.U32 R27, RZ, RZ, R25 ;  /* 0x000000ffff1b7224 */ /* 0x000fce00078e0019 */
[----:B------:R-:W-:Y:S05]  /*0940*/  WARPSYNC.COLLECTIVE R21, `(.L_x_129) ;  /* 0x0000000015087348 */ /* 0x000fea0003c00000 */
[----:B------:R0:W1:Y:S02]  /*0950*/  SHFL.UP P0, R25, R24, R23, R22 ;  /* 0x0400001718197389 */ /* 0x0000640000000016 */
[----:B01----:R-:W-:Y:S05]  /*0960*/  ENDCOLLECTIVE ;  /* 0x000000000000791b */ /* 0x003fea0003800000 */
.L_x_129:
        /* <DEDUP_REMOVED lines=9> */
.L_x_130:
[----:B------:R-:W-:Y:S02]  /*0a00*/  IMAD.MOV.U32 R24, RZ, RZ, R26 ;  /* 0x000000ffff187224 */ /* 0x000fe400078e001a */
[----:B------:R-:W-:-:S07]  /*0a10*/  IMAD.MOV.U32 R28, RZ, RZ, R25 ;  /* 0x000000ffff1c7224 */ /* 0x000fce00078e0019 */
[----:B------:R-:W-:Y:S05]  /*0a20*/  WARPSYNC.COLLECTIVE R21, `(.L_x_131) ;  /* 0x0000000015087348 */ /* 0x000fea0003c00000 */
[----:B------:R0:W1:Y:S02]  /*0a30*/  SHFL.UP P0, R25, R24, R23, R22 ;  /* 0x0400001718197389 */ /* 0x0000640000000016 */
[----:B01----:R-:W-:Y:S05]  /*0a40*/  ENDCOLLECTIVE ;  /* 0x000000000000791b */ /* 0x003fea0003800000 */
.L_x_131:
[----:B------:R-:W-:Y:S05]  /*0a50*/  BRA `(.L_x_132) ;  /* 0xfffffff800647947 */ /* 0x000fea000383ffff */
.L_x_133:
        /* <DEDUP_REMOVED lines=10> */
.L_x_283:


//--------------------- .text._ZN3cub18CUB_300001_SM_10006detail10radix_sort30DeviceRadixSortHistogramKernelINS1_5radix10policy_hubIjNS0_8NullTypeEyE10Policy1000ELNS0_9SortOrderE0EjyNS1_21identity_decomposer_tEEEvPT2_PKT1_SB_iiT3_ --------------------------
	.section	.text._ZN3cub18CUB_300001_SM_10006detail10radix_sort30DeviceRadixSortHistogramKernelINS1_5radix10policy_hubIjNS0_8NullTypeEyE10Policy1000ELNS0_9SortOrderE0EjyNS1_21identity_decomposer_tEEEvPT2_PKT1_SB_iiT3_,"ax",@progbits
	.align	128
        .global         _ZN3cub18CUB_300001_SM_10006detail10radix_sort30DeviceRadixSortHistogramKernelINS1_5radix10policy_hubIjNS0_8NullTypeEyE10Policy1000ELNS0_9SortOrderE0EjyNS1_21identity_decomposer_tEEEvPT2_PKT1_SB_iiT3_
        .type           _ZN3cub18CUB_300001_SM_10006detail10radix_sort30DeviceRadixSortHistogramKernelINS1_5radix10policy_hubIjNS0_8NullTypeEyE10Policy1000ELNS0_9SortOrderE0EjyNS1_21identity_decomposer_tEEEvPT2_PKT1_SB_iiT3_,@function
        .size           _ZN3cub18CUB_300001_SM_10006detail10radix_sort30DeviceRadixSortHistogramKernelINS1_5radix10policy_hubIjNS0_8NullTypeEyE10Policy1000ELNS0_9SortOrderE0EjyNS1_21identity_decomposer_tEEEvPT2_PKT1_SB_iiT3_,(.L_x_284 - _ZN3cub18CUB_300001_SM_10006detail10radix_sort30DeviceRadixSortHistogramKernelINS1_5radix10policy_hubIjNS0_8NullTypeEyE10Policy1000ELNS0_9SortOrderE0EjyNS1_21identity_decomposer_tEEEvPT2_PKT1_SB_iiT3_)
        .other          _ZN3cub18CUB_300001_SM_10006detail10radix_sort30DeviceRadixSortHistogramKernelINS1_5radix10policy_hubIjNS0_8NullTypeEyE10Policy1000ELNS0_9SortOrderE0EjyNS1_21identity_decomposer_tEEEvPT2_PKT1_SB_iiT3_,@"STO_CUDA_ENTRY STV_DEFAULT"
_ZN3cub18CUB_300001_SM_10006detail10radix_sort30DeviceRadixSortHistogramKernelINS1_5radix10policy_hubIjNS0_8NullTypeEyE10Policy1000ELNS0_9SortOrderE0EjyNS1_21identity_decomposer_tEEEvPT2_PKT1_SB_iiT3_:
.text._ZN3cub18CUB_300001_SM_10006detail10radix_sort30DeviceRadixSortHistogramKernelINS1_5radix10policy_hubIjNS0_8NullTypeEyE10Policy1000ELNS0_9SortOrderE0EjyNS1_21identity_decomposer_tEEEvPT2_PKT1_SB_iiT3_:
[----:B------:R-:W-:Y:S01]  /*0000*/  LDC R1, c[0x0][0x37c] ;  /* 0x0000df00ff017b82 */ /* 0x000fe20000000800 */
[----:B------:R-:W0:Y:S02]  /*0010*/  LDCU.64 UR4, c[0x0][0x390] ;  /* 0x00007200ff0477ac */ /* 0x000e240008000a00 */
[----:B0-----:R-:W-:-:S04]  /*0020*/  ISETP.NE.U32.AND P0, PT, RZ, UR4, PT ;  /* 0x00000004ff007c0c */ /* 0x001fc8000bf05070 */
[----:B------:R-:W-:-:S13]  /*0030*/  ISETP.NE.AND.EX P0, PT, RZ, UR5, PT, P0 ;  /* 0x00000005ff007c0c */ /* 0x000fda000bf05300 */
[----:B------:R-:W-:Y:S05]  /*0040*/  @!P0 EXIT ;  /* 0x000000000000894d */ /* 0x000fea0003800000 */
[----:B------:R-:W0:Y:S01]  /*0050*/  S2R R18, SR_TID.X ;  /* 0x0000000000127919 */ /* 0x000e220000002100 */
[----:B------:R-:W1:Y:S01]  /*0060*/  LDCU.64 UR4, c[0x0][0x398] ;  /* 0x00007300ff0477ac */ /* 0x000e620008000a00 */
[----:B------:R-:W2:Y:S01]  /*0070*/  S2UR UR7, SR_CgaCtaId ;  /* 0x00000000000779c3 */ /* 0x000ea20000008800 */
[----:B------:R-:W-:Y:S01]  /*0080*/  UMOV UR6, 0x400 ;  /* 0x0000040000067882 */ /* 0x000fe20000000000 */
[----:B------:R-:W3:Y:S06]  /*0090*/  LDCU.64 UR18, c[0x0][0x358] ;  /* 0x00006b00ff1277ac */ /* 0x000eec0008000a00 */
[----:B------:R-:W4:Y:S01]  /*00a0*/  S2UR UR8, SR_CTAID.X ;  /* 0x00000000000879c3 */ /* 0x000f220000002500 */
[----:B------:R-:W0:Y:S01]  /*00b0*/  LDCU UR21, c[0x0][0x370] ;  /* 0x00006e00ff1577ac */ /* 0x000e220008000800 */
[----:B-1----:R-:W-:-:S04]  /*00c0*/  UIADD3 UR4, UPT, UPT, UR5, 0x7, -UR4 ;  /* 0x0000000705047890 */ /* 0x002fc8000fffe804 */
[----:B------:R-:W-:Y:S02]  /*00d0*/  UISETP.GE.AND UP0, UPT, UR4, 0x8, UPT ;  /* 0x000000080400788c */ /* 0x000fe4000bf06270 */
[----:B------:R-:W-:Y:S02]  /*00e0*/  USHF.R.S32.HI UR5, URZ, 0x1f, UR4 ;  /* 0x0000001fff057899 */ /* 0x000fe40008011404 */
[----:B--2---:R-:W-:Y:S02]  /*00f0*/  ULEA UR6, UR7, UR6, 0x18 ;  /* 0x0000000607067291 */ /* 0x004fe4000f8ec0ff */
[----:B------:R-:W-:Y:S01]  /*0100*/  PLOP3.LUT P0, PT, PT, PT, UP0, 0x80, 0x8 ;  /* 0x000000000008781c */ /* 0x000fe20003f0f008 */
[----:B------:R-:W-:Y:S01]  /*0110*/  ULEA.HI UR5, UR5, UR4, URZ, 0x3 ;  /* 0x0000000405057291 */ /* 0x000fe2000f8f18ff */
[C---:B0-----:R-:W-:Y:S02]  /*0120*/  VIADD R19, R18.reuse, 0x80 ;  /* 0x0000008012137836 */ /* 0x041fe40000000000 */
[C---:B------:R-:W-:Y:S01]  /*0130*/  ISETP.GT.U32.OR P0, PT, R18.reuse, 0xff, !P0 ;  /* 0x000000ff1200780c */ /* 0x040fe20004704470 */
[----:B------:R-:W-:Y:S01]  /*0140*/  USHF.R.S32.HI UR5, URZ, 0x3, UR5 ;  /* 0x00000003ff057899 */ /* 0x000fe20008011405 */
[C---:B------:R-:W-:Y:S01]  /*0150*/  VIADD R20, R18.reuse, 0x100 ;  /* 0x0000010012147836 */ /* 0x040fe20000000000 */
[C---:B------:R-:W-:Y:S01]  /*0160*/  IADD3 R25, PT, PT, R18.reuse, 0x500, RZ ;  /* 0x0000050012197810 */ /* 0x040fe20007ffe0ff */
[C---:B------:R-:W-:Y:S01]  /*0170*/  VIADD R21, R18.reuse, 0x180 ;  /* 0x0000018012157836 */ /* 0x040fe20000000000 */
[----:B------:R-:W-:Y:S01]  /*0180*/  P2R R28, PR, RZ, 0x1 ;  /* 0x00000001ff1c7803 */ /* 0x000fe20000000000 */
[C---:B------:R-:W-:Y:S01]  /*0190*/  VIADD R22, R18.reuse, 0x200 ;  /* 0x0000020012167836 */ /* 0x040fe20000000000 */
[C---:B------:R-:W-:Y:S01]  /*01a0*/  LEA R27, R18.reuse, UR6, 0x2 ;  /* 0x00000006121b7c11 */ /* 0x040fe2000f8e10ff */
[C---:B------:R-:W-:Y:S01]  /*01b0*/  VIADD R23, R18.reuse, 0x280 ;  /* 0x0000028012177836 */ /* 0x040fe20000000000 */
[----:B----4-:R-:W-:Y:S01]  /*01c0*/  USHF.L.U32 UR8, UR8, 0xb, URZ ;  /* 0x0000000b08087899 */ /* 0x010fe200080006ff */
[C---:B------:R-:W-:Y:S01]  /*01d0*/  VIADD R24, R18.reuse, 0x300 ;  /* 0x0000030012187836 */ /* 0x040fe20000000000 */
[----:B------:R-:W-:Y:S01]  /*01e0*/  ULOP3.LUT UR20, UR5, 0x7, URZ, 0xc0, !UPT ;  /* 0x0000000705147892 */ /* 0x000fe2000f8ec0ff */
[----:B------:R-:W-:Y:S01]  /*01f0*/  VIADD R26, R18, 0x780 ;  /* 0x00000780121a7836 */ /* 0x000fe20000000000 */
[----:B------:R-:W-:Y:S01]  /*0200*/  ULOP3.LUT UR9, UR5, 0x3, URZ, 0xc0, !UPT ;  /* 0x0000000305097892 */ /* 0x000fe2000f8ec0ff */
[----:B------:R-:W-:Y:S01]  /*0210*/  UMOV UR6, URZ ;  /* 0x000000ff00067c82 */ /* 0x000fe20008000000 */
[----:B---3--:R-:W-:-:S10]  /*0220*/  UMOV UR7, URZ ;  /* 0x000000ff00077c82 */ /* 0x008fd40008000000 */
.L_x_217:
[----:B------:R-:W-:Y:S01]  /*0230*/  ISETP.NE.AND P0, PT, R28, RZ, PT ;  /* 0x000000ff1c00720c */ /* 0x000fe20003f05270 */
[----:B------:R-:W-:-:S12]  /*0240*/  BSSY.RECONVERGENT B0, `(.L_x_134) ;  /* 0x0000082000007945 */ /* 0x000fd80003800200 */
[----:B0-2345:R-:W-:Y:S05]  /*0250*/  @P0 BRA `(.L_x_135) ;  /* 0x0000000800000947 */ /* 0x03dfea0003800000 */
[----:B------:R-:W0:Y:S02]  /*0260*/  LDC.64 R2, c[0x0][0x398] ;  /* 0x0000e600ff027b82 */ /* 0x000e240000000a00 */
[----:B0-----:R-:W-:-:S04]  /*0270*/  IADD3 R2, PT, PT, R3, 0x7, -R2 ;  /* 0x0000000703027810 */ /* 0x001fc80007ffe802 */
[----:B------:R-:W-:-:S04]  /*0280*/  SHF.R.S32.HI R3, RZ, 0x1f, R2 ;  /* 0x0000001fff037819 */ /* 0x000fc80000011402 */
[----:B------:R-:W-:-:S04]  /*0290*/  LEA.HI R3, R3, R2, RZ, 0x3 ;  /* 0x0000000203037211 */ /* 0x000fc800078f18ff */
[----:B------:R-:W-:-:S04]  /*02a0*/  SHF.R.S32.HI R3, RZ, 0x3, R3 ;  /* 0x00000003ff037819 */ /* 0x000fc80000011403 */
[C---:B------:R-:W-:Y:S01]  /*02b0*/  LOP3.LUT R5, R3.reuse, 0xffffff0, RZ, 0xc0, !PT ;  /* 0x0ffffff003057812 */ /* 0x040fe200078ec0ff */
[----:B------:R-:W-:-:S05]  /*02c0*/  VIADD R0, R3, 0xffffffff ;  /* 0xffffffff03007836 */ /* 0x000fca0000000000 */
[----:B------:R-:W-:Y:S01]  /*02d0*/  ISETP.GE.U32.AND P0, PT, R0, 0xf, PT ;  /* 0x0000000f0000780c */ /* 0x000fe20003f06070 */
[----:B------:R-:W-:-:S12]  /*02e0*/  IMAD.MOV.U32 R0, RZ, RZ, RZ ;  /* 0x000000ffff007224 */ /* 0x000fd800078e00ff */
[----:B------:R-:W-:Y:S05]  /*02f0*/  @!P0 BRA `(.L_x_136) ;  /* 0x00000000005c8947 */ /* 0x000fea0003800000 */
[----:B------:R-:W-:Y:S02]  /*0300*/  IMAD.MOV R2, RZ, RZ, -R5 ;  /* 0x000000ffff027224 */ /* 0x000fe400078e0a05 */
[----:B------:R-:W-:-:S07]  /*0310*/  VIADD R0, R27, 0x2000 ;  /* 0x000020001b007836 */ /* 0x000fce0000000000 */
.L_x_137:
[----:B------:R-:W-:Y:S01]  /*0320*/  VIADD R2, R2, 0x10 ;  /* 0x0000001002027836 */ /* 0x000fe20000000000 */
[----:B------:R-:W-:Y:S04]  /*0330*/  STS [R0+-0x2000], RZ ;  /* 0xffe000ff00007388 */ /* 0x000fe80000000800 */
        /* <DEDUP_REMOVED lines=16> */
[----:B0-----:R-:W-:Y:S01]  /*0440*/  IADD3 R0, PT, PT, R0, 0x4000, RZ ;  /* 0x0000400000007810 */ /* 0x001fe20007ffe0ff */
[----:B------:R-:W-:Y:S06]  /*0450*/  @P1 BRA `(.L_x_137) ;  /* 0xfffffffc00b01947 */ /* 0x000fec000383ffff */
[----:B------:R-:W-:-:S07]  /*0460*/  IMAD.MOV.U32 R0, RZ, RZ, R5 ;  /* 0x000000ffff007224 */ /* 0x000fce00078e0005 */
.L_x_136:
[----:B------:R-:W-:Y:S01]  /*0470*/  LOP3.LUT R2, R3, 0xf, RZ, 0xc0, !PT ;  /* 0x0000000f03027812 */ /* 0x000fe200078ec0ff */
[----:B------:R-:W-:-:S03]  /*0480*/  IMAD.U32 R4, RZ, RZ, UR20 ;  /* 0x00000014ff047e24 */ /* 0x000fc6000f8e00ff */
[C---:B------:R-:W-:Y:S01]  /*0490*/  ISETP.NE.AND P1, PT, R2.reuse, RZ, PT ;  /* 0x000000ff0200720c */ /* 0x040fe20003f25270 */
[----:B------:R-:W-:Y:S02]  /*04a0*/  VIADD R2, R2, 0xffffffff ;  /* 0xffffffff02027836 */ /* 0x000fe40000000000 */
[----:B------:R-:W-:-:S10]  /*04b0*/  VIADD R4, R4, 0xffffffff ;  /* 0xffffffff04047836 */ /* 0x000fd40000000000 */
[----:B------:R-:W-:Y:S05]  /*04c0*/  @!P1 BRA `(.L_x_138) ;  /* 0x00000000007c9947 */ /* 0x000fea0003800000 */
[----:B------:R-:W-:Y:S01]  /*04d0*/  ISETP.GE.U32.AND P2, PT, R2, 0x7, PT ;  /* 0x000000070200780c */ /* 0x000fe20003f46070 */
[----:B------:R-:W-:-:S12]  /*04e0*/  UISETP.NE.AND UP0, UPT, UR20, URZ, UPT ;  /* 0x000000ff1400728c */ /* 0x000fd8000bf05270 */
[----:B------:R-:W-:Y:S05]  /*04f0*/  @!P2 BRA `(.L_x_139) ;  /* 0x000000000028a947 */ /* 0x000fea0003800000 */
        /* <DEDUP_REMOVED lines=10> */
.L_x_139:
[----:B------:R-:W-:Y:S05]  /*05a0*/  BRA.U !UP0, `(.L_x_138) ;  /* 0x0000000108447547 */ /* 0x000fea000b800000 */
[----:B------:R-:W-:Y:S01]  /*05b0*/  ISETP.GE.U32.AND P2, PT, R4, 0x3, PT ;  /* 0x000000030400780c */ /* 0x000fe20003f46070 */
[----:B------:R-:W-:-:S12]  /*05c0*/  UISETP.NE.AND UP0, UPT, UR9, URZ, UPT ;  /* 0x000000ff0900728c */ /* 0x000fd8000bf05270 */
[C---:B0-----:R-:W-:Y:S01]  /*05d0*/  @P2 LEA R3, R0.reuse, R27, 0xa ;  /* 0x0000001b00032211 */ /* 0x041fe200078e50ff */
[----:B------:R-:W-:-:S04]  /*05e0*/  @P2 VIADD R0, R0, 0x4 ;  /* 0x0000000400002836 */ /* 0x000fc80000000000 */
[----:B------:R1:W-:Y:S04]  /*05f0*/  @P2 STS [R3], RZ ;  /* 0x000000ff03002388 */ /* 0x0003e80000000800 */
[----:B------:R1:W-:Y:S04]  /*0600*/  @P2 STS [R3+0x400], RZ ;  /* 0x000400ff03002388 */ /* 0x0003e80000000800 */
[----:B------:R1:W-:Y:S04]  /*0610*/  @P2 STS [R3+0x800], RZ ;  /* 0x000800ff03002388 */ /* 0x0003e80000000800 */
[----:B------:R1:W-:Y:S01]  /*0620*/  @P2 STS [R3+0xc00], RZ ;  /* 0x000c00ff03002388 */ /* 0x0003e20000000800 */
[----:B------:R-:W-:Y:S05]  /*0630*/  BRA.U !UP0, `(.L_x_138) ;  /* 0x0000000108207547 */ /* 0x000fea000b800000 */
[----:B------:R-:W-:Y:S01]  /*0640*/  IMAD R0, R0, 0x400, R27 ;  /* 0x0000040000007824 */ /* 0x000fe200078e021b */
[----:B------:R-:W-:-:S04]  /*0650*/  UISETP.NE.AND UP0, UPT, UR9, 0x1, UPT ;  /* 0x000000010900788c */ /* 0x000fc8000bf05270 */
[----:B------:R2:W-:Y:S05]  /*0660*/  STS [R0], RZ ;  /* 0x000000ff00007388 */ /* 0x0005ea0000000800 */
[----:B------:R-:W-:Y:S05]  /*0670*/  BRA.U !UP0, `(.L_x_138) ;  /* 0x0000000108107547 */ /* 0x000fea000b800000 */
[----:B------:R-:W-:Y:S01]  /*0680*/  UISETP.NE.AND UP0, UPT, UR9, 0x2, UPT ;  /* 0x000000020900788c */ /* 0x000fe2000bf05270 */
[----:B------:R3:W-:Y:S05]  /*0690*/  STS [R0+0x400], RZ ;  /* 0x000400ff00007388 */ /* 0x0007ea0000000800 */
[----:B------:R-:W-:-:S13]  /*06a0*/  PLOP3.LUT P2, PT, PT, PT, UP0, 0x80, 0x8 ;  /* 0x000000000008781c */ /* 0x000fda0003f4f008 */
[----:B------:R3:W-:Y:S02]  /*06b0*/  @P2 STS [R0+0x800], RZ ;  /* 0x000800ff00002388 */ /* 0x0007e40000000800 */
.L_x_138:
[----:B------:R-:W-:-:S13]  /*06c0*/  ISETP.GT.U32.AND P2, PT, R18, 0x7f, PT ;  /* 0x0000007f1200780c */ /* 0x000fda0003f44070 */
[----:B------:R-:W-:Y:S05]  /*06d0*/  @P2 BRA `(.L_x_135) ;  /* 0x0000000000e02947 */ /* 0x000fea0003800000 */
[----:B--23--:R-:W-:Y:S01]  /*06e0*/  IMAD.MOV.U32 R0, RZ, RZ, RZ ;  /* 0x000000ffff007224 */ /* 0x00cfe200078e00ff */
[----:B------:R-:W-:Y:S06]  /*06f0*/  @!P0 BRA `(.L_x_140) ;  /* 0x0000000000588947 */ /* 0x000fec0003800000 */
[----:B------:R-:W-:-:S07]  /*0700*/  IMAD.MOV.U32 R0, RZ, RZ, RZ ;  /* 0x000000ffff007224 */ /* 0x000fce00078e00ff */
.L_x_141:
[C---:B012---:R-:W-:Y:S02]  /*0710*/  IMAD R3, R0.reuse, 0x400, R27 ;  /* 0x0000040000037824 */ /* 0x047fe400078e021b */
[----:B------:R-:W-:-:S03]  /*0720*/  VIADD R0, R0, 0x10 ;  /* 0x0000001000007836 */ /* 0x000fc60000000000 */
[----:B------:R2:W-:Y:S02]  /*0730*/  STS [R3+0x200], RZ ;  /* 0x000200ff03007388 */ /* 0x0005e40000000800 */
[----:B------:R-:W-:Y:S02]  /*0740*/  ISETP.NE.AND P0, PT, R0, R5, PT ;  /* 0x000000050000720c */ /* 0x000fe40003f05270 */
[----:B------:R2:W-:Y:S04]  /*0750*/  STS [R3+0x600], RZ ;  /* 0x000600ff03007388 */ /* 0x0005e80000000800 */
        /* <DEDUP_REMOVED lines=13> */
[----:B------:R2:W-:Y:S01]  /*0830*/  STS [R3+0x3e00], RZ ;  /* 0x003e00ff03007388 */ /* 0x0005e20000000800 */
[----:B------:R-:W-:Y:S05]  /*0840*/  @P0 BRA `(.L_x_141) ;  /* 0xfffffffc00b00947 */ /* 0x000fea000383ffff */
[----:B------:R-:W-:-:S07]  /*0850*/  MOV R0, R5 ;  /* 0x0000000500007202 */ /* 0x000fce0000000f00 */
.L_x_140:
[----:B------:R-:W-:Y:S05]  /*0860*/  @!P1 BRA `(.L_x_135) ;  /* 0x00000000007c9947 */ /* 0x000fea0003800000 */
[----:B------:R-:W-:Y:S01]  /*0870*/  ISETP.GE.U32.AND P0, PT, R2, 0x7, PT ;  /* 0x000000070200780c */ /* 0x000fe20003f06070 */
[----:B------:R-:W-:-:S12]  /*0880*/  UISETP.NE.AND UP0, UPT, UR20, URZ, UPT ;  /* 0x000000ff1400728c */ /* 0x000fd8000bf05270 */
[----:B------:R-:W-:Y:S05]  /*0890*/  @!P0 BRA `(.L_x_142) ;  /* 0x0000000000288947 */ /* 0x000fea0003800000 */
[C---:B------:R-:W-:Y:S02]  /*08a0*/  IMAD R2, R0.reuse, 0x400, R27 ;  /* 0x0000040000027824 */ /* 0x040fe400078e021b */
[----:B------:R-:W-:-:S03]  /*08b0*/  VIADD R0, R0, 0x8 ;  /* 0x0000000800007836 */ /* 0x000fc60000000000 */
[----:B------:R3:W-:Y:S04]  /*08c0*/  STS [R2+0x200], RZ ;  /* 0x000200ff02007388 */ /* 0x0007e80000000800 */
[----:B------:R3:W-:Y:S04]  /*08d0*/  STS [R2+0x600], RZ ;  /* 0x000600ff02007388 */ /* 0x0007e80000000800 */
[----:B------:R3:W-:Y:S04]  /*08e0*/  STS [R2+0xa00], RZ ;  /* 0x000a00ff02007388 */ /* 0x0007e80000000800 */
[----:B------:R3:W-:Y:S04]  /*08f0*/  STS [R2+0xe00], RZ ;  /* 0x000e00ff02007388 */ /* 0x0007e80000000800 */
[----:B------:R3:W-:Y:S04]  /*0900*/  STS [R2+0x1200], RZ ;  /* 0x001200ff02007388 */ /* 0x0007e80000000800 */
[----:B------:R3:W-:Y:S04]  /*0910*/  STS [R2+0x1600], RZ ;  /* 0x001600ff02007388 */ /* 0x0007e80000000800 */
[----:B------:R3:W-:Y:S04]  /*0920*/  STS [R2+0x1a00], RZ ;  /* 0x001a00ff02007388 */ /* 0x0007e80000000800 */
[----:B------:R3:W-:Y:S02]  /*0930*/  STS [R2+0x1e00], RZ ;  /* 0x001e00ff02007388 */ /* 0x0007e40000000800 */
.L_x_142:
[----:B------:R-:W-:Y:S05]  /*0940*/  BRA.U !UP0, `(.L_x_135) ;  /* 0x0000000108447547 */ /* 0x000fea000b800000 */
[----:B------:R-:W-:Y:S01]  /*0950*/  ISETP.GE.U32.AND P0, PT, R4, 0x3, PT ;  /* 0x000000030400780c */ /* 0x000fe20003f06070 */
[----:B------:R-:W-:-:S12]  /*0960*/  UISETP.NE.AND UP0, UPT, UR9, URZ, UPT ;  /* 0x000000ff0900728c */ /* 0x000fd8000bf05270 */
[C---:B---3--:R-:W-:Y:S02]  /*0970*/  @P0 IMAD R2, R0.reuse, 0x400, R27 ;  /* 0x0000040000020824 */ /* 0x048fe400078e021b */
[----:B------:R-:W-:-:S03]  /*0980*/  @P0 VIADD R0, R0, 0x4 ;  /* 0x0000000400000836 */ /* 0x000fc60000000000 */
[----:B------:R4:W-:Y:S04]  /*0990*/  @P0 STS [R2+0x200], RZ ;  /* 0x000200ff02000388 */ /* 0x0009e80000000800 */
[----:B------:R4:W-:Y:S04]  /*09a0*/  @P0 STS [R2+0x600], RZ ;  /* 0x000600ff02000388 */ /* 0x0009e80000000800 */
[----:B------:R4:W-:Y:S04]  /*09b0*/  @P0 STS [R2+0xa00], RZ ;  /* 0x000a00ff02000388 */ /* 0x0009e80000000800 */
[----:B------:R4:W-:Y:S01]  /*09c0*/  @P0 STS [R2+0xe00], RZ ;  /* 0x000e00ff02000388 */ /* 0x0009e20000000800 */
[----:B------:R-:W-:Y:S05]  /*09d0*/  BRA.U !UP0, `(.L_x_135) ;  /* 0x0000000108207547 */ /* 0x000fea000b800000 */
[----:B------:R-:W-:Y:S01]  /*09e0*/  IMAD R0, R0, 0x400, R27 ;  /* 0x0000040000007824 */ /* 0x000fe200078e021b */
[----:B------:R-:W-:-:S04]  /*09f0*/  UISETP.NE.AND UP0, UPT, UR9, 0x1, UPT ;  /* 0x000000010900788c */ /* 0x000fc8000bf05270 */
[----:B------:R3:W-:Y:S05]  /*0a00*/  STS [R0+0x200], RZ ;  /* 0x000200ff00007388 */ /* 0x0007ea0000000800 */
[----:B------:R-:W-:Y:S05]  /*0a10*/  BRA.U !UP0, `(.L_x_135) ;  /* 0x0000000108107547 */ /* 0x000fea000b800000 */
[----:B------:R-:W-:Y:S01]  /*0a20*/  UISETP.NE.AND UP0, UPT, UR9, 0x2, UPT ;  /* 0x000000020900788c */ /* 0x000fe2000bf05270 */
[----:B------:R0:W-:Y:S05]  /*0a30*/  STS [R0+0x600], RZ ;  /* 0x000600ff00007388 */ /* 0x0001ea0000000800 */
[----:B------:R-:W-:-:S13]  /*0a40*/  PLOP3.LUT P0, PT, PT, PT, UP0, 0x80, 0x8 ;  /* 0x000000000008781c */ /* 0x000fda0003f0f008 */
[----:B------:R0:W-:Y:S02]  /*0a50*/  @P0 STS [R0+0xa00], RZ ;  /* 0x000a00ff00000388 */ /* 0x0001e40000000800 */
.L_x_135:
[----:B------:R-:W-:Y:S05]  /*0a60*/  BSYNC.RECONVERGENT B0 ;  /* 0x0000000000007941 */ /* 0x000fea0003800200 */
.L_x_134:
[----:B------:R-:W5:Y:S01]  /*0a70*/  LDCU.64 UR10, c[0x0][0x390] ;  /* 0x00007200ff0a77ac */ /* 0x000f620008000a00 */
[----:B------:R-:W-:Y:S02]  /*0a80*/  USHF.L.U32 UR4, UR6, 0x1e, URZ ;  /* 0x0000001e06047899 */ /* 0x000fe400080006ff */
[----:B------:R-:W-:Y:S02]  /*0a90*/  USHF.L.U64.HI UR5, UR6, 0x1e, UR7 ;  /* 0x0000001e06057899 */ /* 0x000fe40008010207 */
[----:B-----5:R-:W-:-:S04]  /*0aa0*/  UIADD3 UR4, UP0, UPT, -UR4, UR10, URZ ;  /* 0x0000000a04047290 */ /* 0x020fc8000ff1e1ff */
[----:B------:R-:W-:Y:S02]  /*0ab0*/  UIADD3.X UR5, UPT, UPT, ~UR5, UR11, URZ, UP0, !UPT ;  /* 0x0000000b05057290 */ /* 0x000fe400087fe5ff */
[----:B------:R-:W-:-:S04]  /*0ac0*/  UISETP.LT.U32.AND UP0, UPT, UR4, 0x40000000, UPT ;  /* 0x400000000400788c */ /* 0x000fc8000bf01070 */
[----:B------:R-:W-:-:S04]  /*0ad0*/  UISETP.LT.U32.AND.EX UP0, UPT, UR5, URZ, UPT, UP0 ;  /* 0x000000ff0500728c */ /* 0x000fc8000bf01100 */
[----:B------:R-:W-:Y:S02]  /*0ae0*/  USEL UR11, UR4, 0x40000000, UP0 ;  /* 0x40000000040b7887 */ /* 0x000fe40008000000 */
[----:B------:R-:W-:Y:S02]  /*0af0*/  USEL UR12, UR5, URZ, UP0 ;  /* 0x000000ff050c7287 */ /* 0x000fe40008000000 */
[----:B------:R-:W-:-:S04]  /*0b00*/  UISETP.GT.U32.AND UP0, UPT, UR11, UR8, UPT ;  /* 0x000000080b00728c */ /* 0x000fc8000bf04070 */
[----:B------:R-:W-:Y:S01]  /*0b10*/  UISETP.GT.U32.AND.EX UP0, UPT, UR12, URZ, UPT, UP0 ;  /* 0x000000ff0c00728c */ /* 0x000fe2000bf04100 */
[----:B------:R-:W-:Y:S08]  /*0b20*/  BAR.SYNC.DEFER_BLOCKING 0x0 ;  /* 0x0000000000007b1d */ /* 0x000ff00000010000 */
[----:B------:R-:W-:Y:S06]  /*0b30*/  BAR.SYNC.DEFER_BLOCKING 0x0 ;  /* 0x0000000000007b1d */ /* 0x000fec0000010000 */
[----:B------:R-:W-:Y:S05]  /*0b40*/  BRA.U !UP0, `(.L_x_143) ;  /* 0x0000000908d87547 */ /* 0x000fea000b800000 */
[----:B------:R-:W-:Y:S01]  /*0b50*/  UMOV UR10, UR8 ;  /* 0x00000008000a7c82 */ /* 0x000fe20008000000 */
[----:B------:R-:W-:-:S05]  /*0b60*/  UMOV UR5, URZ ;  /* 0x000000ff00057c82 */ /* 0x000fca0008000000 */
.L_x_148:
[----:B-----5:R-:W5:Y:S01]  /*0b70*/  LDCU.64 UR16, c[0x0][0x390] ;  /* 0x00007200ff1077ac */ /* 0x020f620008000a00 */
[----:B------:R-:W-:Y:S02]  /*0b80*/  USHF.L.U32 UR13, UR6, 0x1e, URZ ;  /* 0x0000001e060d7899 */ /* 0x000fe400080006ff */
[----:B------:R-:W-:Y:S02]  /*0b90*/  USHF.L.U64.HI UR14, UR6, 0x1e, UR7 ;  /* 0x0000001e060e7899 */ /* 0x000fe40008010207 */
[----:B------:R-:W-:-:S04]  /*0ba0*/  UIADD3 UR13, UP0, UPT, UR10, UR13, URZ ;  /* 0x0000000d0a0d7290 */ /* 0x000fc8000ff1e0ff */
[----:B------:R-:W-:Y:S02]  /*0bb0*/  UIADD3.X UR14, UPT, UPT, UR5, UR14, URZ, UP0, !UPT ;  /* 0x0000000e050e7290 */ /* 0x000fe400087fe4ff */
[----:B------:R-:W-:Y:S02]  /*0bc0*/  ULEA UR10, UP0, UR21, UR10, 0xb ;  /* 0x0000000a150a7291 */ /* 0x000fe4000f8058ff */
[----:B-----5:R-:W-:Y:S02]  /*0bd0*/  UIADD3 UR15, UP1, UPT, -UR13, UR16, URZ ;  /* 0x000000100d0f7290 */ /* 0x020fe4000ff3e1ff */
[----:B------:R-:W-:Y:S02]  /*0be0*/  UIADD3.X UR5, UPT, UPT, URZ, UR5, URZ, UP0, !UPT ;  /* 0x00000005ff057290 */ /* 0x000fe400087fe4ff */
[----:B------:R-:W-:Y:S02]  /*0bf0*/  UIADD3.X UR4, UPT, UPT, ~UR14, UR17, URZ, UP1, !UPT ;  /* 0x000000110e047290 */ /* 0x000fe40008ffe5ff */
[----:B------:R-:W-:-:S02]  /*0c00*/  UISETP.GE.U32.AND UP1, UPT, UR15, 0x800, UPT ;  /* 0x000008000f00788c */ /* 0x000fc4000bf26070 */
[----:B------:R-:W-:Y:S02]  /*0c10*/  UISETP.GE.U32.AND UP0, UPT, UR10, UR11, UPT ;  /* 0x0000000b0a00728c */ /* 0x000fe4000bf06070 */
[----:B------:R-:W-:Y:S02]  /*0c20*/  UISETP.GE.U32.AND.EX UP1, UPT, UR4, URZ, UPT, UP1 ;  /* 0x000000ff0400728c */ /* 0x000fe4000bf26110 */
[----:B------:R-:W-:-:S07]  /*0c30*/  UISETP.GE.U32.AND.EX UP0, UPT, UR5, UR12, UPT, UP0 ;  /* 0x0000000c0500728c */ /* 0x000fce000bf06100 */
[----:B012---:R-:W-:Y:S05]  /*0c40*/  BRA.U !UP1, `(.L_x_144) ;  /* 0x0000000109587547 */ /* 0x007fea000b800000 */
[----:B------:R-:W4:Y:S01]  /*0c50*/  LDCU.64 UR16, c[0x0][0x388] ;  /* 0x00007100ff1077ac */ /* 0x000f220008000a00 */
[----:B0-23--:R-:W-:-:S05]  /*0c60*/  IADD3 R0, P0, PT, R18, UR13, RZ ;  /* 0x0000000d12007c10 */ /* 0x00dfca000ff1e0ff */
[----:B-1----:R-:W-:Y:S01]  /*0c70*/  IMAD.X R3, RZ, RZ, UR14, P0 ;  /* 0x0000000eff037e24 */ /* 0x002fe200080e06ff */
[----:B----4-:R-:W-:-:S04]  /*0c80*/  LEA R14, P0, R0, UR16, 0x2 ;  /* 0x00000010000e7c11 */ /* 0x010fc8000f8010ff */
        /* <DEDUP_REMOVED lines=18> */
.L_x_144:
[C---:B------:R-:W-:Y:S01]  /*0db0*/  ISETP.GE.AND P5, PT, R18.reuse, UR15, PT ;  /* 0x0000000f12007c0c */ /* 0x040fe2000bfa6270 */
[----:B------:R-:W4:Y:S01]  /*0dc0*/  LDCU.64 UR16, c[0x0][0x388] ;  /* 0x00007100ff1077ac */ /* 0x000f220008000a00 */
[----:B0-23--:R-:W-:Y:S01]  /*0dd0*/  IADD3 R0, P0, PT, R18, UR13, RZ ;  /* 0x0000000d12007c10 */ /* 0x00dfe2000ff1e0ff */
[----:B------:R-:W-:Y:S01]  /*0de0*/  IMAD.MOV.U32 R17, RZ, RZ, -0x1 ;  /* 0xffffffffff117424 */ /* 0x000fe200078e00ff */
[----:B------:R-:W0:Y:S01]  /*0df0*/  S2R R18, SR_TID.X ;  /* 0x0000000000127919 */ /* 0x000e220000002100 */
[----:B------:R-:W-:Y:S01]  /*0e00*/  ISETP.GE.AND P2, PT, R19, UR15, PT ;  /* 0x0000000f13007c0c */ /* 0x000fe2000bf46270 */
[----:B------:R-:W-:Y:S01]  /*0e10*/  IMAD.MOV.U32 R16, RZ, RZ, -0x1 ;  /* 0xffffffffff107424 */ /* 0x000fe200078e00ff */
[----:B-1----:R-:W-:Y:S02]  /*0e20*/  IADD3.X R3, PT, PT, RZ, UR14, RZ, P0, !PT ;  /* 0x0000000eff037c10 */ /* 0x002fe400087fe4ff */
[----:B------:R-:W-:Y:S02]  /*0e30*/  ISETP.GE.AND P3, PT, R20, UR15, PT ;  /* 0x0000000f14007c0c */ /* 0x000fe4000bf66270 */
[----:B------:R-:W-:-:S02]  /*0e40*/  ISETP.GE.AND P4, PT, R21, UR15, PT ;  /* 0x0000000f15007c0c */ /* 0x000fc4000bf86270 */
[----:B----4-:R-:W-:-:S04]  /*0e50*/  LEA R14, P0, R0, UR16, 0x2 ;  /* 0x00000010000e7c11 */ /* 0x010fc8000f8010ff */
[----:B------:R-:W-:Y:S01]  /*0e60*/  LEA.HI.X R15, R0, UR17, R3, 0x2, P0 ;  /* 0x00000011000f7c11 */ /* 0x000fe200080f1403 */
[----:B------:R-:W-:Y:S02]  /*0e70*/  IMAD.MOV.U32 R13, RZ, RZ, -0x1 ;  /* 0xffffffffff0d7424 */ /* 0x000fe400078e00ff */
[----:B------:R-:W-:Y:S02]  /*0e80*/  IMAD.MOV.U32 R12, RZ, RZ, -0x1 ;  /* 0xffffffffff0c7424 */ /* 0x000fe400078e00ff */
[----:B------:R1:W5:Y:S01]  /*0e90*/  @!P5 LDG.E R17, desc[UR18][R14.64] ;  /* 0x000000120e11d981 */ /* 0x000362000c1e1900 */
[----:B------:R-:W-:-:S03]  /*0ea0*/  ISETP.GE.AND P5, PT, R22, UR15, PT ;  /* 0x0000000f16007c0c */ /* 0x000fc6000bfa6270 */
[----:B------:R1:W5:Y:S01]  /*0eb0*/  @!P2 LDG.E R16, desc[UR18][R14.64+0x200] ;  /* 0x000200120e10a981 */ /* 0x000362000c1e1900 */
[C---:B0-----:R-:W-:Y:S01]  /*0ec0*/  LOP3.LUT R0, R18.reuse, 0x400, RZ, 0xfc, !PT ;  /* 0x0000040012007812 */ /* 0x041fe200078efcff */
[----:B------:R-:W-:Y:S01]  /*0ed0*/  VIADD R2, R18, 0x380 ;  /* 0x0000038012027836 */ /* 0x000fe20000000000 */
[----:B------:R-:W-:Y:S01]  /*0ee0*/  ISETP.GE.AND P2, PT, R23, UR15, PT ;  /* 0x0000000f17007c0c */ /* 0x000fe2000bf46270 */
[----:B------:R1:W5:Y:S01]  /*0ef0*/  @!P3 LDG.E R13, desc[UR18][R14.64+0x400] ;  /* 0x000400120e0db981 */ /* 0x000362000c1e1900 */
[----:B------:R-:W-:Y:S01]  /*0f00*/  ISETP.GE.AND P1, PT, R0, UR15, PT ;  /* 0x0000000f00007c0c */ /* 0x000fe2000bf26270 */
[----:B------:R-:W-:Y:S01]  /*0f10*/  VIADD R0, R18, 0x480 ;  /* 0x0000048012007836 */ /* 0x000fe20000000000 */
[----:B------:R-:W-:Y:S01]  /*0f20*/  ISETP.GE.AND P0, PT, R2, UR15, PT ;  /* 0x0000000f02007c0c */ /* 0x000fe2000bf06270 */
[----:B------:R1:W5:Y:S01]  /*0f30*/  @!P4 LDG.E R12, desc[UR18][R14.64+0x600] ;  /* 0x000600120e0cc981 */ /* 0x000362000c1e1900 */
[----:B------:R-:W-:Y:S01]  /*0f40*/  ISETP.GE.AND P3, PT, R24, UR15, PT ;  /* 0x0000000f18007c0c */ /* 0x000fe2000bf66270 */
[----:B------:R-:W-:Y:S01]  /*0f50*/  IMAD.MOV.U32 R10, RZ, RZ, -0x1 ;  /* 0xffffffffff0a7424 */ /* 0x000fe200078e00ff */
[----:B------:R-:W-:-:S02]  /*0f60*/  ISETP.GE.AND P4, PT, R0, UR15, PT ;  /* 0x0000000f00007c0c */ /* 0x000fc4000bf86270 */
[----:B------:R-:W-:Y:S01]  /*0f70*/  MOV R11, 0xffffffff ;  /* 0xffffffff000b7802 */ /* 0x000fe20000000f00 */
[C---:B------:R-:W-:Y:S02]  /*0f80*/  VIADD R0, R18.reuse, 0x580 ;  /* 0x0000058012007836 */ /* 0x040fe40000000000 */
[----:B------:R-:W-:Y:S01]  /*0f90*/  VIADD R2, R18, 0x600 ;  /* 0x0000060012027836 */ /* 0x000fe20000000000 */
[----:B------:R1:W5:Y:S01]  /*0fa0*/  @!P2 LDG.E R10, desc[UR18][R14.64+0xa00] ;  /* 0x000a00120e0aa981 */ /* 0x000362000c1e1900 */
[----:B------:R-:W-:Y:S01]  /*0fb0*/  IMAD.MOV.U32 R9, RZ, RZ, -0x1 ;  /* 0xffffffffff097424 */ /* 0x000fe200078e00ff */
[----:B------:R-:W-:Y:S01]  /*0fc0*/  MOV R7, 0xffffffff ;  /* 0xffffffff00077802 */ /* 0x000fe20000000f00 */
[----:B------:R-:W-:Y:S01]  /*0fd0*/  IMAD.MOV.U32 R8, RZ, RZ, -0x1 ;  /* 0xffffffffff087424 */ /* 0x000fe200078e00ff */
[----:B------:R1:W5:Y:S01]  /*0fe0*/  @!P5 LDG.E R11, desc[UR18][R14.64+0x800] ;  /* 0x000800120e0bd981 */ /* 0x000362000c1e1900 */
[----:B------:R-:W-:Y:S01]  /*0ff0*/  IMAD.MOV.U32 R6, RZ, RZ, -0x1 ;  /* 0xffffffffff067424 */ /* 0x000fe200078e00ff */
[----:B------:R-:W-:Y:S01]  /*1000*/  ISETP.GE.AND P5, PT, R0, UR15, PT ;  /* 0x0000000f00007c0c */ /* 0x000fe2000bfa6270 */
[----:B------:R-:W-:Y:S01]  /*1010*/  VIADD R0, R18, 0x680 ;  /* 0x0000068012007836 */ /* 0x000fe20000000000 */
[----:B------:R-:W-:Y:S01]  /*1020*/  ISETP.GE.AND P2, PT, R2, UR15, PT ;  /* 0x0000000f02007c0c */ /* 0x000fe2000bf46270 */
[----:B------:R-:W-:Y:S01]  /*1030*/  VIADD R2, R18, 0x700 ;  /* 0x0000070012027836 */ /* 0x000fe20000000000 */
[----:B------:R1:W5:Y:S01]  /*1040*/  @!P3 LDG.E R9, desc[UR18][R14.64+0xc00] ;  /* 0x000c00120e09b981 */ /* 0x000362000c1e1900 */
[----:B------:R-:W-:-:S03]  /*1050*/  ISETP.GE.AND P3, PT, R25, UR15, PT ;  /* 0x0000000f19007c0c */ /* 0x000fc6000bf66270 */
[----:B------:R1:W5:Y:S01]  /*1060*/  @!P0 LDG.E R8, desc[UR18][R14.64+0xe00] ;  /* 0x000e00120e088981 */ /* 0x000362000c1e1900 */
[----:B------:R-:W-:-:S03]  /*1070*/  ISETP.GE.AND P0, PT, R0, UR15, PT ;  /* 0x0000000f00007c0c */ /* 0x000fc6000bf06270 */
[----:B------:R1:W5:Y:S01]  /*1080*/  @!P1 LDG.E R7, desc[UR18][R14.64+0x1000] ;  /* 0x001000120e079981 */ /* 0x000362000c1e1900 */
[----:B------:R-:W-:-:S03]  /*1090*/  ISETP.GE.AND P1, PT, R2, UR15, PT ;  /* 0x0000000f02007c0c */ /* 0x000fc6000bf26270 */
[----:B------:R1:W5:Y:S01]  /*10a0*/  @!P4 LDG.E R6, desc[UR18][R14.64+0x1200] ;  /* 0x001200120e06c981 */ /* 0x000362000c1e1900 */
[----:B------:R-:W-:Y:S01]  /*10b0*/  ISETP.GE.AND P4, PT, R26, UR15, PT ;  /* 0x0000000f1a007c0c */ /* 0x000fe2000bf86270 */
[----:B------:R-:W-:Y:S01]  /*10c0*/  IMAD.MOV.U32 R5, RZ, RZ, -0x1 ;  /* 0xffffffffff057424 */ /* 0x000fe200078e00ff */
[----:B------:R-:W-:Y:S01]  /*10d0*/  MOV R0, 0xffffffff ;  /* 0xffffffff00007802 */ /* 0x000fe20000000f00 */
[----:B------:R-:W-:Y:S02]  /*10e0*/  IMAD.MOV.U32 R4, RZ, RZ, -0x1 ;  /* 0xffffffffff047424 */ /* 0x000fe400078e00ff */
        /* <DEDUP_REMOVED lines=9> */
.L_x_145:
[----:B------:R-:W2:Y:S02]  /*1180*/  LDCU.64 UR16, c[0x0][0x398] ;  /* 0x00007300ff1077ac */ /* 0x000ea40008000a00 */
[----:B--2---:R-:W-:-:S09]  /*1190*/  UISETP.GT.AND UP1, UPT, UR17, UR16, UPT ;  /* 0x000000101100728c */ /* 0x004fd2000bf24270 */
[----:B------:R-:W-:Y:S05]  /*11a0*/  BRA.U !UP1, `(.L_x_146) ;  /* 0x00000005093c7547 */ /* 0x000fea000b800000 */
[----:B------:R-:W2:Y:S01]  /*11b0*/  S2UR UR13, SR_CgaCtaId ;  /* 0x00000000000d79c3 */ /* 0x000ea20000008800 */
[----:B------:R-:W-:Y:S01]  /*11c0*/  UMOV UR4, 0x400 ;  /* 0x0000040000047882 */ /* 0x000fe20000000000 */
[----:B------:R-:W3:Y:S01]  /*11d0*/  LDCU UR14, c[0x0][0x398] ;  /* 0x00007300ff0e77ac */ /* 0x000ee20008000800 */
[----:B--2---:R-:W-:-:S03]  /*11e0*/  ULEA UR13, UR13, UR4, 0x18 ;  /* 0x000000040d0d7291 */ /* 0x004fc6000f8ec0ff */
[----:B---3--:R-:W-:-:S09]  /*11f0*/  UMOV UR4, URZ ;  /* 0x000000ff00047c82 */ /* 0x008fd20008000000 */
.L_x_147:
[----:B012---:R-:W-:Y:S01]  /*1200*/  IMAD R14, RZ, RZ, -UR14 ;  /* 0x8000000eff0e7e24 */ /* 0x007fe2000f8e02ff */
[----:B------:R-:W-:Y:S01]  /*1210*/  ULEA UR15, UR4, UR13, 0xa ;  /* 0x0000000d040f7291 */ /* 0x000fe2000f8e50ff */
[----:B------:R-:W-:Y:S01]  /*1220*/  IMAD.U32 R15, RZ, RZ, UR17 ;  /* 0x00000011ff0f7e24 */ /* 0x000fe2000f8e00ff */
[----:B------:R-:W-:-:S04]  /*1230*/  UIADD3 UR4, UPT, UPT, UR4, 0x1, URZ ;  /* 0x0000000104047890 */ /* 0x000fc8000fffe0ff */
[----:B------:R-:W-:Y:S01]  /*1240*/  VIADDMNMX R14, R14, R15, 0x8, PT ;  /* 0x000000080e0e7446 */ /* 0x000fe2000380010f */
[----:B------:R-:W-:-:S05]  /*1250*/  IMAD.MOV.U32 R15, RZ, RZ, -0x1 ;  /* 0xffffffffff0f7424 */ /* 0x000fca00078e00ff */
[----:B------:R-:W-:Y:S02]  /*1260*/  SHF.L.U32 R14, R15, R14, RZ ;  /* 0x0000000e0f0e7219 */ /* 0x000fe400000006ff */
[----:B-----5:R-:W-:-:S04]  /*1270*/  SHF.R.U32.HI R15, RZ, UR14, R17 ;  /* 0x0000000eff0f7c19 */ /* 0x020fc80008011611 */
[----:B------:R-:W-:-:S04]  /*1280*/  LOP3.LUT R15, R15, R14, RZ, 0x30, !PT ;  /* 0x0000000e0f0f7212 */ /* 0x000fc800078e30ff */
[----:B------:R-:W-:-:S05]  /*1290*/  LEA R15, R15, UR15, 0x2 ;  /* 0x0000000f0f0f7c11 */ /* 0x000fca000f8e10ff */
[----:B------:R0:W-:Y:S02]  /*12a0*/  ATOMS.POPC.INC.32 RZ, [R15+URZ] ;  /* 0x000000000fff7f8c */ /* 0x0001e4000d8000ff */
[----:B0-----:R-:W-:-:S04]  /*12b0*/  SHF.R.U32.HI R15, RZ, UR14, R16 ;  /* 0x0000000eff0f7c19 */ /* 0x001fc80008011610 */
        /* <DEDUP_REMOVED lines=55> */
[----:B0-----:R-:W-:Y:S01]  /*1630*/  SHF.R.U32.HI R15, RZ, UR14, R29 ;  /* 0x0000000eff0f7c19 */ /* 0x001fe2000801161d */
[----:B------:R-:W-:-:S03]  /*1640*/  UIADD3 UR14, UPT, UPT, UR14, 0x8, URZ ;  /* 0x000000080e0e7890 */ /* 0x000fc6000fffe0ff */
[----:B------:R-:W-:Y:S01]  /*1650*/  LOP3.LUT R14, R15, R14, RZ, 0x30, !PT ;  /* 0x0000000e0f0e7212 */ /* 0x000fe200078e30ff */
[----:B------:R-:W-:-:S03]  /*1660*/  UISETP.GE.AND UP1, UPT, UR14, UR17, UPT ;  /* 0x000000110e00728c */ /* 0x000fc6000bf26270 */
[----:B------:R-:W-:-:S05]  /*1670*/  LEA R14, R14, UR15, 0x2 ;  /* 0x0000000f0e0e7c11 */ /* 0x000fca000f8e10ff */
[----:B------:R2:W-:Y:S01]  /*1680*/  ATOMS.POPC.INC.32 RZ, [R14+URZ] ;  /* 0x000000000eff7f8c */ /* 0x0005e2000d8000ff */
[----:B------:R-:W-:Y:S05]  /*1690*/  BRA.U !UP1, `(.L_x_147) ;  /* 0xfffffff909d87547 */ /* 0x000fea000b83ffff */
.L_x_146:
[----:B------:R-:W-:Y:S05]  /*16a0*/  BRA.U !UP0, `(.L_x_148) ;  /* 0xfffffff508307547 */ /* 0x000fea000b83ffff */
.L_x_143:
[----:B------:R-:W-:Y:S01]  /*16b0*/  BAR.SYNC.DEFER_BLOCKING 0x0 ;  /* 0x0000000000007b1d */ /* 0x000fe20000010000 */
[----:B------:R-:W-:-:S05]  /*16c0*/  ISETP.NE.AND P0, PT, R28, RZ, PT ;  /* 0x000000ff1c00720c */ /* 0x000fca0003f05270 */
[----:B------:R-:W-:Y:S08]  /*16d0*/  BSSY.RECONVERGENT B0, `(.L_x_149) ;  /* 0x000016e000007945 */ /* 0x000ff00003800200 */
[----:B------:R-:W-:Y:S05]  /*16e0*/  @P0 BRA `(.L_x_150) ;  /* 0x0000001400b00947 */ /* 0x000fea0003800000 */
[----:B012345:R-:W0:Y:S01]  /*16f0*/  LDC.64 R2, c[0x0][0x398] ;  /* 0x0000e600ff027b82 */ /* 0x03fe220000000a00 */
[----:B------:R-:W-:Y:S01]  /*1700*/  IMAD.MOV.U32 R7, RZ, RZ, RZ ;  /* 0x000000ffff077224 */ /* 0x000fe200078e00ff */
[----:B0-----:R-:W-:-:S04]  /*1710*/  IADD3 R2, PT, PT, R3, 0x7, -R2 ;  /* 0x0000000703027810 */ /* 0x001fc80007ffe802 */
[----:B------:R-:W-:-:S04]  /*1720*/  SHF.R.S32.HI R3, RZ, 0x1f, R2 ;  /* 0x0000001fff037819 */ /* 0x000fc80000011402 */
[----:B------:R-:W-:-:S04]  /*1730*/  LEA.HI R0, R3, R2, RZ, 0x3 ;  /* 0x0000000203007211 */ /* 0x000fc800078f18ff */
[----:B------:R-:W-:-:S04]  /*1740*/  SHF.R.S32.HI R0, RZ, 0x3, R0 ;  /* 0x00000003ff007819 */ /* 0x000fc80000011400 */
[C---:B------:R-:W-:Y:S01]  /*1750*/  LOP3.LUT R9, R0.reuse, 0xffffff8, RZ, 0xc0, !PT ;  /* 0x0ffffff800097812 */ /* 0x040fe200078ec0ff */
[----:B------:R-:W-:-:S05]  /*1760*/  VIADD R8, R0, 0xffffffff ;  /* 0xffffffff00087836 */ /* 0x000fca0000000000 */
[----:B------:R-:W-:-:S13]  /*1770*/  ISETP.GE.U32.AND P0, PT, R8, 0x7, PT ;  /* 0x000000070800780c */ /* 0x000fda0003f06070 */
[----:B------:R-:W-:Y:S05]  /*1780*/  @!P0 BRA `(.L_x_151) ;  /* 0x00000004006c8947 */ /* 0x000fea0003800000 */
[----:B------:R-:W0:Y:S01]  /*1790*/  LDC.64 R2, c[0x0][0x380] ;  /* 0x0000e000ff027b82 */ /* 0x000e220000000a00 */
[----:B------:R-:W-:-:S07]  /*17a0*/  HFMA2 R11, -RZ, RZ, 0, 0 ;  /* 0x00000000ff0b7431 */ /* 0x000fce00000001ff */
.L_x_168:
[----:B------:R-:W-:Y:S01]  /*17b0*/  IMAD R29, R11, 0x400, R27 ;  /* 0x000004000b1d7824 */ /* 0x000fe200078e021b */
[----:B------:R-:W-:Y:S04]  /*17c0*/  BSSY.RECONVERGENT B1, `(.L_x_152) ;  /* 0x000000a000017945 */ /* 0x000fe80003800200 */
[----:B01234-:R-:W1:Y:S04]  /*17d0*/  LDS R4, [R29] ;  /* 0x000000001d047984 */ /* 0x01fe680000000800 */
[----:B------:R2:W3:Y:S04]  /*17e0*/  LDS R17, [R29+0x400] ;  /* 0x000400001d117984 */ /* 0x0004e80000000800 */
[----:B------:R2:W4:Y:S01]  /*17f0*/  LDS R15, [R29+0x800] ;  /* 0x000800001d0f7984 */ /* 0x0005220000000800 */
[----:B-1----:R-:W-:-:S13]  /*1800*/  ISETP.NE.AND P0, PT, R4, RZ, PT ;  /* 0x000000ff0400720c */ /* 0x002fda0003f05270 */
[----:B--234-:R-:W-:Y:S05]  /*1810*/  @!P0 BRA `(.L_x_153) ;  /* 0x0000000000108947 */ /* 0x01cfea0003800000 */
[----:B------:R-:W-:Y:S02]  /*1820*/  IMAD R7, R11, 0x100, R18 ;  /* 0x000001000b077824 */ /* 0x000fe400078e0212 */
[----:B------:R-:W-:Y:S02]  /*1830*/  IMAD.MOV.U32 R5, RZ, RZ, RZ ;  /* 0x000000ffff057224 */ /* 0x000fe400078e00ff */
[----:B0-----:R-:W-:-:S05]  /*1840*/  IMAD.WIDE.U32 R6, R7, 0x8, R2 ;  /* 0x0000000807067825 */ /* 0x001fca00078e0002 */
[----:B------:R1:W-:Y:S02]  /*1850*/  REDG.E.ADD.64.STRONG.GPU desc[UR18][R6.64], R4 ;  /* 0x000000040600798e */ /* 0x0003e4000c12e512 */
.L_x_153:
[----:B------:R-:W-:Y:S05]  /*1860*/  BSYNC.RECONVERGENT B1 ;  /* 0x0000000000017941 */ /* 0x000fea0003800200 */
.L_x_152:
[----:B------:R-:W2:Y:S01]  /*1870*/  LDS R10, [R29+0xc00] ;  /* 0x000c00001d0a7984 */ /* 0x000ea20000000800 */
[----:B------:R-:W-:Y:S01]  /*1880*/  ISETP.NE.AND P6, PT, R17, RZ, PT ;  /* 0x000000ff1100720c */ /* 0x000fe20003fc5270 */
[----:B------:R-:W-:Y:S01]  /*1890*/  BSSY.RECONVERGENT B1, `(.L_x_154) ;  /* 0x0000012000017945 */ /* 0x000fe20003800200 */
[----:B------:R-:W-:Y:S01]  /*18a0*/  ISETP.NE.AND P0, PT, R15, RZ, PT ;  /* 0x000000ff0f00720c */ /* 0x000fe20003f05270 */
[----:B------:R-:W3:Y:S04]  /*18b0*/  LDS R12, [R29+0x1000] ;  /* 0x001000001d0c7984 */ /* 0x000ee80000000800 */
[----:B------:R-:W4:Y:S04]  /*18c0*/  LDS R14, [R29+0x1400] ;  /* 0x001400001d0e7984 */ /* 0x000f280000000800 */
[----:B------:R-:W5:Y:S04]  /*18d0*/  LDS R16, [R29+0x1800] ;  /* 0x001800001d107984 */ /* 0x000f680000000800 */
[----:B------:R-:W0:Y:S01]  /*18e0*/  LDS R13, [R29+0x1c00] ;  /* 0x001c00001d0d7984 */ /* 0x000e220000000800 */
[----:B--2---:R-:W-:-:S02]  /*18f0*/  ISETP.NE.AND P1, PT, R10, RZ, PT ;  /* 0x000000ff0a00720c */ /* 0x004fc40003f25270 */
[----:B---3--:R-:W-:Y:S02]  /*1900*/  ISETP.NE.AND P2, PT, R12, RZ, PT ;  /* 0x000000ff0c00720c */ /* 0x008fe40003f45270 */
[----:B----4-:R-:W-:Y:S02]  /*1910*/  ISETP.NE.AND P3, PT, R14, RZ, PT ;  /* 0x000000ff0e00720c */ /* 0x010fe40003f65270 */
[----:B-----5:R-:W-:Y:S02]  /*1920*/  ISETP.NE.AND P4, PT, R16, RZ, PT ;  /* 0x000000ff1000720c */ /* 0x020fe40003f85270 */
[----:B0-----:R-:W-:Y:S01]  /*1930*/  ISETP.NE.AND P5, PT, R13, RZ, PT ;  /* 0x000000ff0d00720c */ /* 0x001fe20003fa5270 */
[----:B------:R-:W-:-:S12]  /*1940*/  @!P6 BRA `(.L_x_155) ;  /* 0x000000000018e947 */ /* 0x000fd80003800000 */
[----:B-1----:R-:W-:Y:S01]  /*1950*/  IMAD R7, R11, 0x100, R18 ;  /* 0x000001000b077824 */ /* 0x002fe200078e0212 */
[----:B------:R-:W-:Y:S01]  /*1960*/  MOV R5, RZ ;  /* 0x000000ff00057202 */ /* 0x000fe20000000f00 */
[----:B------:R-:W-:Y:S02]  /*1970*/  IMAD.MOV.U32 R4, RZ, RZ, R17 ;  /* 0x000000ffff047224 */ /* 0x000fe400078e0011 */
[----:B------:R-:W-:-:S04]  /*1980*/  VIADD R7, R7, 0x100 ;  /* 0x0000010007077836 */ /* 0x000fc80000000000 */
[----:B------:R-:W-:-:S05]  /*1990*/  IMAD.WIDE.U32 R6, R7, 0x8, R2 ;  /* 0x0000000807067825 */ /* 0x000fca00078e0002 */
[----:B------:R0:W-:Y:S02]  /*19a0*/  REDG.E.ADD.64.STRONG.GPU desc[UR18][R6.64], R4 ;  /* 0x000000040600798e */ /* 0x0001e4000c12e512 */
.L_x_155:
[----:B------:R-:W-:Y:S05]  /*19b0*/  BSYNC.RECONVERGENT B1 ;  /* 0x0000000000017941 */ /* 0x000fea0003800200 */
.L_x_154:
[----:B------:R-:W-:Y:S04]  /*19c0*/  BSSY.RECONVERGENT B1, `(.L_x_156) ;  /* 0x0000008000017945 */ /* 0x000fe80003800200 */
[----:B------:R-:W-:Y:S05]  /*19d0*/  @!P0 BRA `(.L_x_157) ;  /* 0x0000000000188947 */ /* 0x000fea0003800000 */
[----:B01----:R-:W-:Y:S02]  /*19e0*/  IMAD R5, R11, 0x100, R18 ;  /* 0x000001000b057824 */ /* 0x003fe400078e0212 */
[----:B------:R-:W-:Y:S02]  /*19f0*/  IMAD.MOV.U32 R6, RZ, RZ, R15 ;  /* 0x000000ffff067224 */ /* 0x000fe400078e000f */
[----:B------:R-:W-:Y:S02]  /*1a00*/  VIADD R5, R5, 0x200 ;  /* 0x0000020005057836 */ /* 0x000fe40000000000 */
[----:B------:R-:W-:Y:S02]  /*1a10*/  IMAD.MOV.U32 R7, RZ, RZ, RZ ;  /* 0x000000ffff077224 */ /* 0x000fe400078e00ff */
[----:B------:R-:W-:-:S05]  /*1a20*/  IMAD.WIDE.U32 R4, R5, 0x8, R2 ;  /* 0x0000000805047825 */ /* 0x000fca00078e0002 */
[----:B------:R2:W-:Y:S02]  /*1a30*/  REDG.E.ADD.64.STRONG.GPU desc[UR18][R4.64], R6 ;  /* 0x000000060400798e */ /* 0x0005e4000c12e512 */
.L_x_157:
[----:B------:R-:W-:Y:S05]  /*1a40*/  BSYNC.RECONVERGENT B1 ;  /* 0x0000000000017941 */ /* 0x000fea0003800200 */
.L_x_156:
[----:B------:R-:W-:Y:S04]  /*1a50*/  BSSY.RECONVERGENT B1, `(.L_x_158) ;  /* 0x0000008000017945 */ /* 0x000fe80003800200 */
[----:B------:R-:W-:Y:S05]  /*1a60*/  @!P1 BRA `(.L_x_159) ;  /* 0x0000000000189947 */ /* 0x000fea0003800000 */
[----:B012---:R-:W-:Y:S01]  /*1a70*/  IMAD R5, R11, 0x100, R18 ;  /* 0x000001000b057824 */ /* 0x007fe200078e0212 */
[----:B------:R-:W-:Y:S01]  /*1a80*/  MOV R6, R10 ;  /* 0x0000000a00067202 */ /* 0x000fe20000000f00 */
[----:B------:R-:W-:Y:S02]  /*1a90*/  IMAD.MOV.U32 R7, RZ, RZ, RZ ;  /* 0x000000ffff077224 */ /* 0x000fe400078e00ff */
[----:B------:R-:W-:-:S04]  /*1aa0*/  VIADD R5, R5, 0x300 ;  /* 0x0000030005057836 */ /* 0x000fc80000000000 */
[----:B------:R-:W-:-:S05]  /*1ab0*/  IMAD.WIDE.U32 R4, R5, 0x8, R2 ;  /* 0x0000000805047825 */ /* 0x000fca00078e0002 */
[----:B------:R3:W-:Y:S02]  /*1ac0*/  REDG.E.ADD.64.STRONG.GPU desc[UR18][R4.64], R6 ;  /* 0x000000060400798e */ /* 0x0007e4000c12e512 */
.L_x_159:
[----:B------:R-:W-:Y:S05]  /*1ad0*/  BSYNC.RECONVERGENT B1 ;  /* 0x0000000000017941 */ /* 0x000fea0003800200 */
.L_x_158:
[----:B------:R-:W-:Y:S04]  /*1ae0*/  BSSY.RECONVERGENT B1, `(.L_x_160) ;  /* 0x0000008000017945 */ /* 0x000fe80003800200 */
[----:B------:R-:W-:Y:S05]  /*1af0*/  @!P2 BRA `(.L_x_161) ;  /* 0x000000000018a947 */ /* 0x000fea0003800000 */
[----:B0123--:R-:W-:Y:S02]  /*1b00*/  IMAD R5, R11, 0x100, R18 ;  /* 0x000001000b057824 */ /* 0x00ffe400078e0212 */
[----:B------:R-:W-:Y:S02]  /*1b10*/  IMAD.MOV.U32 R6, RZ, RZ, R12 ;  /* 0x000000ffff067224 */ /* 0x000fe400078e000c */
[----:B------:R-:W-:Y:S02]  /*1b20*/  VIADD R5, R5, 0x400 ;  /* 0x0000040005057836 */ /* 0x000fe40000000000 */
[----:B------:R-:W-:Y:S02]  /*1b30*/  IMAD.MOV.U32 R7, RZ, RZ, RZ ;  /* 0x000000ffff077224 */ /* 0x000fe400078e00ff */
[----:B------:R-:W-:-:S05]  /*1b40*/  IMAD.WIDE.U32 R4, R5, 0x8, R2 ;  /* 0x0000000805047825 */ /* 0x000fca00078e0002 */
[----:B------:R4:W-:Y:S02]  /*1b50*/  REDG.E.ADD.64.STRONG.GPU desc[UR18][R4.64], R6 ;  /* 0x000000060400798e */ /* 0x0009e4000c12e512 */
.L_x_161:
[----:B------:R-:W-:Y:S05]  /*1b60*/  BSYNC.RECONVERGENT B1 ;  /* 0x0000000000017941 */ /* 0x000fea0003800200 */
.L_x_160:
[----:B------:R-:W-:Y:S04]  /*1b70*/  BSSY.RECONVERGENT B1, `(.L_x_162) ;  /* 0x0000007000017945 */ /* 0x000fe80003800200 */
[----:B------:R-:W-:Y:S05]  /*1b80*/  @!P3 BRA `(.L_x_163) ;  /* 0x000000000014b947 */ /* 0x000fea0003800000 */
[----:B01234-:R-:W-:Y:S02]  /*1b90*/  IMAD R5, R11, 0x100, R18 ;  /* 0x000001000b057824 */ /* 0x01ffe400078e0212 */
[----:B------:R-:W-:-:S03]  /*1ba0*/  IMAD.MOV.U32 R15, RZ, RZ, RZ ;  /* 0x000000ffff0f7224 */ /* 0x000fc600078e00ff */
[----:B------:R-:W-:-:S05]  /*1bb0*/  IADD3 R5, PT, PT, R5, 0x500, RZ ;  /* 0x0000050005057810 */ /* 0x000fca0007ffe0ff */
[----:B------:R-:W-:-:S05]  /*1bc0*/  IMAD.WIDE.U32 R4, R5, 0x8, R2 ;  /* 0x0000000805047825 */ /* 0x000fca00078e0002 */
[----:B------:R0:W-:Y:S02]  /*1bd0*/  REDG.E.ADD.64.STRONG.GPU desc[UR18][R4.64], R14 ;  /* 0x0000000e0400798e */ /* 0x0001e4000c12e512 */
.L_x_163:
[----:B------:R-:W-:Y:S05]  /*1be0*/  BSYNC.RECONVERGENT B1 ;  /* 0x0000000000017941 */ /* 0x000fea0003800200 */
.L_x_162:
[----:B------:R-:W-:Y:S04]  /*1bf0*/  BSSY.RECONVERGENT B1, `(.L_x_164) ;  /* 0x0000007000017945 */ /* 0x000fe80003800200 */
[----:B------:R-:W-:Y:S05]  /*1c00*/  @!P4 BRA `(.L_x_165) ;  /* 0x000000000014c947 */ /* 0x000fea0003800000 */
[----:B01234-:R-:W-:Y:S02]  /*1c10*/  IMAD R5, R11, 0x100, R18 ;  /* 0x000001000b057824 */ /* 0x01ffe400078e0212 */
[----:B------:R-:W-:Y:S02]  /*1c20*/  IMAD.MOV.U32 R17, RZ, RZ, RZ ;  /* 0x000000ffff117224 */ /* 0x000fe400078e00ff */
[----:B------:R-:W-:-:S04]  /*1c30*/  VIADD R5, R5, 0x600 ;  /* 0x0000060005057836 */ /* 0x000fc80000000000 */
[----:B------:R-:W-:-:S05]  /*1c40*/  IMAD.WIDE.U32 R4, R5, 0x8, R2 ;  /* 0x0000000805047825 */ /* 0x000fca00078e0002 */
[----:B------:R0:W-:Y:S02]  /*1c50*/  REDG.E.ADD.64.STRONG.GPU desc[UR18][R4.64], R16 ;  /* 0x000000100400798e */ /* 0x0001e4000c12e512 */
.L_x_165:
[----:B------:R-:W-:Y:S05]  /*1c60*/  BSYNC.RECONVERGENT B1 ;  /* 0x0000000000017941 */ /* 0x000fea0003800200 */
.L_x_164:
[----:B------:R-:W-:Y:S04]  /*1c70*/  BSSY.RECONVERGENT B1, `(.L_x_166) ;  /* 0x0000008000017945 */ /* 0x000fe80003800200 */
[----:B------:R-:W-:Y:S05]  /*1c80*/  @!P5 BRA `(.L_x_167) ;  /* 0x000000000018d947 */ /* 0x000fea0003800000 */
[----:B01234-:R-:W-:Y:S01]  /*1c90*/  IMAD R5, R11, 0x100, R18 ;  /* 0x000001000b057824 */ /* 0x01ffe200078e0212 */
[----:B------:R-:W-:Y:S01]  /*1ca0*/  MOV R6, R13 ;  /* 0x0000000d00067202 */ /* 0x000fe20000000f00 */
[----:B------:R-:W-:Y:S02]  /*1cb0*/  IMAD.MOV.U32 R7, RZ, RZ, RZ ;  /* 0x000000ffff077224 */ /* 0x000fe400078e00ff */
[----:B------:R-:W-:-:S04]  /*1cc0*/  VIADD R5, R5, 0x700 ;  /* 0x0000070005057836 */ /* 0x000fc80000000000 */
[----:B------:R-:W-:-:S05]  /*1cd0*/  IMAD.WIDE.U32 R4, R5, 0x8, R2 ;  /* 0x0000000805047825 */ /* 0x000fca00078e0002 */
[----:B------:R0:W-:Y:S02]  /*1ce0*/  REDG.E.ADD.64.STRONG.GPU desc[UR18][R4.64], R6 ;  /* 0x000000060400798e */ /* 0x0001e4000c12e512 */
.L_x_167:
[----:B------:R-:W-:Y:S05]  /*1cf0*/  BSYNC.RECONVERGENT B1 ;  /* 0x0000000000017941 */ /* 0x000fea0003800200 */
.L_x_166:
[----:B------:R-:W-:-:S05]  /*1d00*/  VIADD R11, R11, 0x8 ;  /* 0x000000080b0b7836 */ /* 0x000fca0000000000 */
[----:B------:R-:W-:-:S13]  /*1d10*/  ISETP.NE.AND P0, PT, R11, R9, PT ;  /* 0x000000090b00720c */ /* 0x000fda0003f05270 */
[----:B------:R-:W-:Y:S05]  /*1d20*/  @P0 BRA `(.L_x_168) ;  /* 0xfffffff800a00947 */ /* 0x000fea000383ffff */
[----:B01234-:R-:W-:-:S07]  /*1d30*/  IMAD.MOV.U32 R7, RZ, RZ, R9 ;  /* 0x000000ffff077224 */ /* 0x01ffce00078e0009 */
.L_x_151:
[----:B------:R-:W-:Y:S01]  /*1d40*/  UISETP.NE.AND UP0, UPT, UR20, URZ, UPT ;  /* 0x000000ff1400728c */ /* 0x000fe2000bf05270 */
[----:B------:R-:W-:Y:S01]  /*1d50*/  IMAD.U32 R2, RZ, RZ, UR9 ;  /* 0x00000009ff027e24 */ /* 0x000fe2000f8e00ff */
[----:B------:R-:W-:Y:S01]  /*1d60*/  LOP3.LUT R11, R0, 0x1, RZ, 0xc0, !PT ;  /* 0x00000001000b7812 */ /* 0x000fe200078ec0ff */
[----:B------:R-:W-:-:S03]  /*1d70*/  IMAD.U32 R10, RZ, RZ, UR20 ;  /* 0x00000014ff0a7e24 */ /* 0x000fc6000f8e00ff */
[----:B------:R-:W-:Y:S01]  /*1d80*/  IADD3 R0, PT, PT, R2, -0x1, RZ ;  /* 0xffffffff02007810 */ /* 0x000fe20007ffe0ff */
[----:B------:R-:W-:Y:S02]  /*1d90*/  VIADD R10, R10, 0xffffffff ;  /* 0xffffffff0a0a7836 */ /* 0x000fe40000000000 */
[----:B------:R-:W-:Y:S05]  /*1da0*/  BRA.U !UP0, `(.L_x_169) ;  /* 0x00000005086c7547 */ /* 0x000fea000b800000 */
[----:B------:R-:W-:-:S13]  /*1db0*/  ISETP.GE.U32.AND P0, PT, R10, 0x3, PT ;  /* 0x000000030a00780c */ /* 0x000fda0003f06070 */
[----:B------:R-:W-:Y:S05]  /*1dc0*/  @!P0 BRA `(.L_x_170) ;  /* 0x0000000000bc8947 */ /* 0x000fea0003800000 */
[----:B------:R-:W-:Y:S01]  /*1dd0*/  IMAD R2, R7, 0x400, R27 ;  /* 0x0000040007027824 */ /* 0x000fe200078e021b */
[----:B------:R-:W-:Y:S04]  /*1de0*/  BSSY.RECONVERGENT B1, `(.L_x_171) ;  /* 0x0000010000017945 */ /* 0x000fe80003800200 */
[----:B------:R-:W0:Y:S04]  /*1df0*/  LDS R13, [R2] ;  /* 0x00000000020d7984 */ /* 0x000e280000000800 */
[----:B------:R-:W1:Y:S04]  /*1e00*/  LDS R14, [R2+0x400] ;  /* 0x00040000020e7984 */ /* 0x000e680000000800 */
[----:B------:R-:W2:Y:S04]  /*1e10*/  LDS R6, [R2+0x800] ;  /* 0x0008000002067984 */ /* 0x000ea80000000800 */
[----:B------:R-:W3:Y:S01]  /*1e20*/  LDS R12, [R2+0xc00] ;  /* 0x000c0000020c7984 */ /* 0x000ee20000000800 */
[----:B0-----:R-:W-:-:S02]  /*1e30*/  ISETP.NE.AND P0, PT, R13, RZ, PT ;  /* 0x000000ff0d00720c */ /* 0x001fc40003f05270 */
[----:B-1----:R-:W-:Y:S02]  /*1e40*/  ISETP.NE.AND P1, PT, R14, RZ, PT ;  /* 0x000000ff0e00720c */ /* 0x002fe40003f25270 */
[----:B--2---:R-:W-:Y:S02]  /*1e50*/  ISETP.NE.AND P2, PT, R6, RZ, PT ;  /* 0x000000ff0600720c */ /* 0x004fe40003f45270 */
[----:B---3--:R-:W-:-:S07]  /*1e60*/  ISETP.NE.AND P3, PT, R12, RZ, PT ;  /* 0x000000ff0c00720c */ /* 0x008fce0003f65270 */
[----:B------:R-:W-:Y:S06]  /*1e70*/  @!P0 BRA `(.L_x_172) ;  /* 0x0000000000188947 */ /* 0x000fec0003800000 */
[----:B------:R-:W0:Y:S01]  /*1e80*/  LDC.64 R4, c[0x0][0x380] ;  /* 0x0000e000ff047b82 */ /* 0x000e220000000a00 */
[----:B------:R-:W-:Y:S02]  /*1e90*/  IMAD R3, R7, 0x100, R18 ;  /* 0x0000010007037824 */ /* 0x000fe400078e0212 */
[----:B------:R-:W-:Y:S02]  /*1ea0*/  IMAD.MOV.U32 R2, RZ, RZ, R13 ;  /* 0x000000ffff027224 */ /* 0x000fe400078e000d */
[----:B0-----:R-:W-:-:S04]  /*1eb0*/  IMAD.WIDE.U32 R4, R3, 0x8, R4 ;  /* 0x0000000803047825 */ /* 0x001fc800078e0004 */
[----:B------:R-:W-:-:S05]  /*1ec0*/  IMAD.MOV.U32 R3, RZ, RZ, RZ ;  /* 0x000000ffff037224 */ /* 0x000fca00078e00ff */
[----:B------:R0:W-:Y:S02]  /*1ed0*/  REDG.E.ADD.64.STRONG.GPU desc[UR18][R4.64], R2 ;  /* 0x000000020400798e */ /* 0x0001e4000c12e512 */
.L_x_172:
[----:B------:R-:W-:Y:S05]  /*1ee0*/  BSYNC.RECONVERGENT B1 ;  /* 0x0000000000017941 */ /* 0x000fea0003800200 */
.L_x_171:
[----:B------:R-:W-:Y:S04]  /*1ef0*/  BSSY.RECONVERGENT B1, `(.L_x_173) ;  /* 0x0000008000017945 */ /* 0x000fe80003800200 */
[----:B------:R-:W-:Y:S05]  /*1f00*/  @!P1 BRA `(.L_x_174) ;  /* 0x0000000000189947 */ /* 0x000fea0003800000 */
[----:B0-----:R-:W0:Y:S01]  /*1f10*/  LDC.64 R2, c[0x0][0x380] ;  /* 0x0000e000ff027b82 */ /* 0x001e220000000a00 */
[----:B------:R-:W-:Y:S02]  /*1f20*/  IMAD R5, R7, 0x100, R18 ;  /* 0x0000010007057824 */ /* 0x000fe400078e0212 */
[----:B------:R-:W-:Y:S02]  /*1f30*/  HFMA2 R15, -RZ, RZ, 0, 0 ;  /* 0x00000000ff0f7431 */ /* 0x000fe400000001ff */
[----:B------:R-:W-:-:S04]  /*1f40*/  VIADD R5, R5, 0x100 ;  /* 0x0000010005057836 */ /* 0x000fc80000000000 */
[----:B0-----:R-:W-:-:S05]  /*1f50*/  IMAD.WIDE.U32 R2, R5, 0x8, R2 ;  /* 0x0000000805027825 */ /* 0x001fca00078e0002 */
[----:B------:R1:W-:Y:S02]  /*1f60*/  REDG.E.ADD.64.STRONG.GPU desc[UR18][R2.64], R14 ;  /* 0x0000000e0200798e */ /* 0x0003e4000c12e512 */
.L_x_174:
[----:B------:R-:W-:Y:S05]  /*1f70*/  BSYNC.RECONVERGENT B1 ;  /* 0x0000000000017941 */ /* 0x000fea0003800200 */
.L_x_173:
[----:B------:R-:W-:Y:S04]  /*1f80*/  BSSY.RECONVERGENT B1, `(.L_x_175) ;  /* 0x0000009000017945 */ /* 0x000fe80003800200 */
[----:B------:R-:W-:Y:S05]  /*1f90*/  @!P2 BRA `(.L_x_176) ;  /* 0x00000000001ca947 */ /* 0x000fea0003800000 */
[----:B01----:R-:W0:Y:S01]  /*1fa0*/  LDC.64 R2, c[0x0][0x380] ;  /* 0x0000e000ff027b82 */ /* 0x003e220000000a00 */
[----:B------:R-:W-:Y:S02]  /*1fb0*/  IMAD R5, R7, 0x100, R18 ;  /* 0x0000010007057824 */ /* 0x000fe400078e0212 */
[----:B------:R-:W-:Y:S02]  /*1fc0*/  IMAD.MOV.U32 R4, RZ, RZ, R6 ;  /* 0x000000ffff047224 */ /* 0x000fe400078e0006 */
[----:B------:R-:W-:-:S04]  /*1fd0*/  VIADD R5, R5, 0x200 ;  /* 0x0000020005057836 */ /* 0x000fc80000000000 */
[----:B0-----:R-:W-:-:S04]  /*1fe0*/  IMAD.WIDE.U32 R2, R5, 0x8, R2 ;  /* 0x0000000805027825 */ /* 0x001fc800078e0002 */
[----:B------:R-:W-:-:S05]  /*1ff0*/  IMAD.MOV.U32 R5, RZ, RZ, RZ ;  /* 0x000000ffff057224 */ /* 0x000fca00078e00ff */
[----:B------:R2:W-:Y:S02]  /*2000*/  REDG.E.ADD.64.STRONG.GPU desc[UR18][R2.64], R4 ;  /* 0x000000040200798e */ /* 0x0005e4000c12e512 */
.L_x_176:
[----:B------:R-:W-:Y:S05]  /*2010*/  BSYNC.RECONVERGENT B1 ;  /* 0x0000000000017941 */ /* 0x000fea0003800200 */
.L_x_175:
[----:B------:R-:W-:Y:S04]  /*2020*/  BSSY.RECONVERGENT B1, `(.L_x_177) ;  /* 0x0000008000017945 */ /* 0x000fe80003800200 */
[----:B------:R-:W-:Y:S05]  /*2030*/  @!P3 BRA `(.L_x_178) ;  /* 0x000000000018b947 */ /* 0x000fea0003800000 */
[----:B012---:R-:W0:Y:S01]  /*2040*/  LDC.64 R2, c[0x0][0x380] ;  /* 0x0000e000ff027b82 */ /* 0x007e220000000a00 */
[----:B------:R-:W-:Y:S01]  /*2050*/  IMAD R5, R7, 0x100, R18 ;  /* 0x0000010007057824 */ /* 0x000fe200078e0212 */
[----:B------:R-:W-:-:S03]  /*2060*/  MOV R13, RZ ;  /* 0x000000ff000d7202 */ /* 0x000fc60000000f00 */
[----:B------:R-:W-:-:S04]  /*2070*/  VIADD R5, R5, 0x300 ;  /* 0x0000030005057836 */ /* 0x000fc80000000000 */
[----:B0-----:R-:W-:-:S05]  /*2080*/  IMAD.WIDE.U32 R2, R5, 0x8, R2 ;  /* 0x0000000805027825 */ /* 0x001fca00078e0002 */
[----:B------:R3:W-:Y:S02]  /*2090*/  REDG.E.ADD.64.STRONG.GPU desc[UR18][R2.64], R12 ;  /* 0x0000000c0200798e */ /* 0x0007e4000c12e512 */
.L_x_178:
[----:B------:R-:W-:Y:S05]  /*20a0*/  BSYNC.RECONVERGENT B1 ;  /* 0x0000000000017941 */ /* 0x000fea0003800200 */
.L_x_177:
[----:B------:R-:W-:-:S07]  /*20b0*/  VIADD R7, R7, 0x4 ;  /* 0x0000000407077836 */ /* 0x000fce0000000000 */
.L_x_170:
[----:B------:R-:W-:Y:S01]  /*20c0*/  UISETP.NE.AND UP0, UPT, UR9, URZ, UPT ;  /* 0x000000ff0900728c */ /* 0x000fe2000bf05270 */
[----:B------:R-:W-:Y:S08]  /*20d0*/  BSSY.RECONVERGENT B1, `(.L_x_169) ;  /* 0x0000028000017945 */ /* 0x000ff00003800200 */
[----:B------:R-:W-:Y:S05]  /*20e0*/  BRA.U !UP0, `(.L_x_179) ;  /* 0x0000000108987547 */ /* 0x000fea000b800000 */
[----:B------:R-:W-:-:S13]  /*20f0*/  ISETP.NE.AND P0, PT, R0, RZ, PT ;  /* 0x000000ff0000720c */ /* 0x000fda0003f05270 */
[----:B------:R-:W-:Y:S05]  /*2100*/  @!P0 BRA `(.L_x_180) ;  /* 0x0000000000608947 */ /* 0x000fea0003800000 */
[----:B0123--:R-:W-:Y:S01]  /*2110*/  IMAD R2, R7, 0x400, R27 ;  /* 0x0000040007027824 */ /* 0x00ffe200078e021b */
[----:B------:R-:W-:Y:S04]  /*2120*/  BSSY.RECONVERGENT B2, `(.L_x_181) ;  /* 0x000000b000027945 */ /* 0x000fe80003800200 */
[----:B------:R-:W0:Y:S04]  /*2130*/  LDS R4, [R2] ;  /* 0x0000000002047984 */ /* 0x000e280000000800 */
[----:B------:R-:W1:Y:S01]  /*2140*/  LDS R6, [R2+0x400] ;  /* 0x0004000002067984 */ /* 0x000e620000000800 */
[----:B0-----:R-:W-:-:S02]  /*2150*/  ISETP.NE.AND P0, PT, R4, RZ, PT ;  /* 0x000000ff0400720c */ /* 0x001fc40003f05270 */
[----:B-1----:R-:W-:-:S11]  /*2160*/  ISETP.NE.AND P1, PT, R6, RZ, PT ;  /* 0x000000ff0600720c */ /* 0x002fd60003f25270 */
[----:B------:R-:W-:Y:S05]  /*2170*/  @!P0 BRA `(.L_x_182) ;  /* 0x0000000000148947 */ /* 0x000fea0003800000 */
[----:B------:R-:W0:Y:S01]  /*2180*/  LDC.64 R2, c[0x0][0x380] ;  /* 0x0000e000ff027b82 */ /* 0x000e220000000a00 */
[----:B------:R-:W-:-:S04]  /*2190*/  IMAD R5, R7, 0x100, R18 ;  /* 0x0000010007057824 */ /* 0x000fc800078e0212 */
[----:B0-----:R-:W-:-:S04]  /*21a0*/  IMAD.WIDE.U32 R2, R5, 0x8, R2 ;  /* 0x0000000805027825 */ /* 0x001fc800078e0002 */
[----:B------:R-:W-:-:S05]  /*21b0*/  IMAD.MOV.U32 R5, RZ, RZ, RZ ;  /* 0x000000ffff057224 */ /* 0x000fca00078e00ff */
[----:B------:R0:W-:Y:S02]  /*21c0*/  REDG.E.ADD.64.STRONG.GPU desc[UR18][R2.64], R4 ;  /* 0x000000040200798e */ /* 0x0001e4000c12e512 */
.L_x_182:
[----:B------:R-:W-:Y:S05]  /*21d0*/  BSYNC.RECONVERGENT B2 ;  /* 0x0000000000027941 */ /* 0x000fea0003800200 */
.L_x_181:
[----:B------:R-:W-:Y:S04]  /*21e0*/  BSSY.RECONVERGENT B2, `(.L_x_183) ;  /* 0x0000009000027945 */ /* 0x000fe80003800200 */
[----:B------:R-:W-:Y:S05]  /*21f0*/  @!P1 BRA `(.L_x_184) ;  /* 0x00000000001c9947 */ /* 0x000fea0003800000 */
[----:B0-----:R-:W0:Y:S01]  /*2200*/  LDC.64 R2, c[0x0][0x380] ;  /* 0x0000e000ff027b82 */ /* 0x001e220000000a00 */
[----:B------:R-:W-:-:S05]  /*2210*/  IMAD R4, R7, 0x100, R18 ;  /* 0x0000010007047824 */ /* 0x000fca00078e0212 */
[----:B------:R-:W-:Y:S01]  /*2220*/  IADD3 R5, PT, PT, R4, 0x100, RZ ;  /* 0x0000010004057810 */ /* 0x000fe20007ffe0ff */
[----:B------:R-:W-:-:S04]  /*2230*/  IMAD.MOV.U32 R4, RZ, RZ, R6 ;  /* 0x000000ffff047224 */ /* 0x000fc800078e0006 */
[----:B0-----:R-:W-:-:S04]  /*2240*/  IMAD.WIDE.U32 R2, R5, 0x8, R2 ;  /* 0x0000000805027825 */ /* 0x001fc800078e0002 */
[----:B------:R-:W-:-:S05]  /*2250*/  IMAD.MOV.U32 R5, RZ, RZ, RZ ;  /* 0x000000ffff057224 */ /* 0x000fca00078e00ff */
[----:B------:R1:W-:Y:S02]  /*2260*/  REDG.E.ADD.64.STRONG.GPU desc[UR18][R2.64], R4 ;  /* 0x000000040200798e */ /* 0x0003e4000c12e512 */
.L_x_184:
[----:B------:R-:W-:Y:S05]  /*2270*/  BSYNC.RECONVERGENT B2 ;  /* 0x0000000000027941 */ /* 0x000fea0003800200 */
.L_x_183:
[----:B------:R-:W-:-:S07]  /*2280*/  VIADD R7, R7, 0x2 ;  /* 0x0000000207077836 */ /* 0x000fce0000000000 */
.L_x_180:
[----:B------:R-:W-:-:S13]  /*2290*/  ISETP.NE.AND P0, PT, R11, RZ, PT ;  /* 0x000000ff0b00720c */ /* 0x000fda0003f05270 */
[----:B------:R-:W-:Y:S05]  /*22a0*/  @!P0 BRA `(.L_x_179) ;  /* 0x0000000000288947 */ /* 0x000fea0003800000 */
[----:B0123--:R-:W-:-:S05]  /*22b0*/  IMAD R2, R7, 0x400, R27 ;  /* 0x0000040007027824 */ /* 0x00ffca00078e021b */
[----:B------:R-:W0:Y:S02]  /*22c0*/  LDS R6, [R2] ;  /* 0x0000000002067984 */ /* 0x000e240000000800 */
[----:B0-----:R-:W-:-:S13]  /*22d0*/  ISETP.NE.AND P0, PT, R6, RZ, PT ;  /* 0x000000ff0600720c */ /* 0x001fda0003f05270 */
[----:B------:R-:W-:Y:S05]  /*22e0*/  @!P0 BRA `(.L_x_179) ;  /* 0x0000000000188947 */ /* 0x000fea0003800000 */
[----:B------:R-:W0:Y:S01]  /*22f0*/  LDC.64 R2, c[0x0][0x380] ;  /* 0x0000e000ff027b82 */ /* 0x000e220000000a00 */
[----:B------:R-:W-:-:S04]  /*2300*/  IMAD R5, R7, 0x100, R18 ;  /* 0x0000010007057824 */ /* 0x000fc800078e0212 */
[----:B0-----:R-:W-:Y:S01]  /*2310*/  IMAD.WIDE.U32 R4, R5, 0x8, R2 ;  /* 0x0000000805047825 */ /* 0x001fe200078e0002 */
[----:B------:R-:W-:-:S03]  /*2320*/  MOV R2, R6 ;  /* 0x0000000600027202 */ /* 0x000fc60000000f00 */
[----:B------:R-:W-:-:S05]  /*2330*/  IMAD.MOV.U32 R3, RZ, RZ, RZ ;  /* 0x000000ffff037224 */ /* 0x000fca00078e00ff */
[----:B------:R4:W-:Y:S02]  /*2340*/  REDG.E.ADD.64.STRONG.GPU desc[UR18][R4.64], R2 ;  /* 0x000000020400798e */ /* 0x0009e4000c12e512 */
.L_x_179:
[----:B------:R-:W-:Y:S05]  /*2350*/  BSYNC.RECONVERGENT B1 ;  /* 0x0000000000017941 */ /* 0x000fea0003800200 */
.L_x_169:
[----:B------:R-:W-:-:S13]  /*2360*/  ISETP.GT.U32.AND P0, PT, R18, 0x7f, PT ;  /* 0x0000007f1200780c */ /* 0x000fda0003f04070 */
[----:B------:R-:W-:Y:S05]  /*2370*/  @P0 BRA `(.L_x_150) ;  /* 0x00000008008c0947 */ /* 0x000fea0003800000 */
[----:B------:R-:W-:Y:S01]  /*2380*/  ISETP.GE.U32.AND P0, PT, R8, 0x7, PT ;  /* 0x000000070800780c */ /* 0x000fe20003f06070 */
[----:B------:R-:W-:-:S12]  /*2390*/  IMAD.MOV.U32 R7, RZ, RZ, RZ ;  /* 0x000000ffff077224 */ /* 0x000fd800078e00ff */
[----:B------:R-:W-:Y:S05]  /*23a0*/  @!P0 BRA `(.L_x_185) ;  /* 0x0000000400148947 */ /* 0x000fea0003800000 */
[----:B01234-:R-:W0:Y:S01]  /*23b0*/  LDC.64 R2, c[0x0][0x380] ;  /* 0x0000e000ff027b82 */ /* 0x01fe220000000a00 */
[----:B------:R-:W-:-:S07]  /*23c0*/  IMAD.MOV.U32 R8, RZ, RZ, RZ ;  /* 0x000000ffff087224 */ /* 0x000fce00078e00ff */
.L_x_202:
[C---:B------:R-:W-:Y:S01]  /*23d0*/  IMAD R29, R8.reuse, 0x400, R27 ;  /* 0x00000400081d7824 */ /* 0x040fe200078e021b */
[----:B------:R-:W-:Y:S01]  /*23e0*/  BSSY.RECONVERGENT B1, `(.L_x_186) ;  /* 0x000000c000017945 */ /* 0x000fe20003800200 */
[----:B01234-:R-:W-:-:S03]  /*23f0*/  IMAD R5, R8, 0x100, R18 ;  /* 0x0000010008057824 */ /* 0x01ffc600078e0212 */
[----:B------:R-:W1:Y:S01]  /*2400*/  LDS R6, [R29+0x200] ;  /* 0x000200001d067984 */ /* 0x000e620000000800 */
[----:B0-----:R-:W-:-:S03]  /*2410*/  IMAD.WIDE.U32 R4, R5, 0x8, R2 ;  /* 0x0000000805047825 */ /* 0x001fc600078e0002 */
[----:B------:R-:W0:Y:S04]  /*2420*/  LDS R12, [R29+0x600] ;  /* 0x000600001d0c7984 */ /* 0x000e280000000800 */
[----:B------:R2:W3:Y:S04]  /*2430*/  LDS R17, [R29+0xa00] ;  /* 0x000a00001d117984 */ /* 0x0004e80000000800 */
[----:B------:R2:W4:Y:S01]  /*2440*/  LDS R13, [R29+0xe00] ;  /* 0x000e00001d0d7984 */ /* 0x0005220000000800 */
[----:B-1----:R-:W-:Y:S02]  /*2450*/  ISETP.NE.AND P0, PT, R6, RZ, PT ;  /* 0x000000ff0600720c */ /* 0x002fe40003f05270 */
[----:B0-----:R-:W-:-:S11]  /*2460*/  ISETP.NE.AND P1, PT, R12, RZ, PT ;  /* 0x000000ff0c00720c */ /* 0x001fd60003f25270 */
[----:B--234-:R-:W-:Y:S05]  /*2470*/  @!P0 BRA `(.L_x_187) ;  /* 0x0000000000088947 */ /* 0x01cfea0003800000 */
[----:B------:R-:W-:-:S05]  /*2480*/  HFMA2 R7, -RZ, RZ, 0, 0 ;  /* 0x00000000ff077431 */ /* 0x000fca00000001ff */
[----:B------:R0:W-:Y:S02]  /*2490*/  REDG.E.ADD.64.STRONG.GPU desc[UR18][R4.64+0x400], R6 ;  /* 0x000400060400798e */ /* 0x0001e4000c12e512 */
.L_x_187:
[----:B------:R-:W-:Y:S05]  /*24a0*/  BSYNC.RECONVERGENT B1 ;  /* 0x0000000000017941 */ /* 0x000fea0003800200 */
.L_x_186:
[----:B------:R-:W-:Y:S04]  /*24b0*/  BSSY.RECONVERGENT B1, `(.L_x_188) ;  /* 0x0000005000017945 */ /* 0x000fe80003800200 */
[----:B------:R-:W-:Y:S05]  /*24c0*/  @!P1 BRA `(.L_x_189) ;  /* 0x00000000000c9947 */ /* 0x000fea0003800000 */
[----:B0-----:R-:W-:Y:S02]  /*24d0*/  IMAD.MOV.U32 R6, RZ, RZ, R12 ;  /* 0x000000ffff067224 */ /* 0x001fe400078e000c */
[----:B------:R-:W-:-:S05]  /*24e0*/  IMAD.MOV.U32 R7, RZ, RZ, RZ ;  /* 0x000000ffff077224 */ /* 0x000fca00078e00ff */
[----:B------:R1:W-:Y:S02]  /*24f0*/  REDG.E.ADD.64.STRONG.GPU desc[UR18][R4.64+0xc00], R6 ;  /* 0x000c00060400798e */ /* 0x0003e4000c12e512 */
.L_x_189:
[----:B------:R-:W-:Y:S05]  /*2500*/  BSYNC.RECONVERGENT B1 ;  /* 0x0000000000017941 */ /* 0x000fea0003800200 */
.L_x_188:
[----:B------:R-:W2:Y:S01]  /*2510*/  LDS R15, [R29+0x1200] ;  /* 0x001200001d0f7984 */ /* 0x000ea20000000800 */
[----:B------:R-:W-:Y:S01]  /*2520*/  ISETP.NE.AND P6, PT, R17, RZ, PT ;  /* 0x000000ff1100720c */ /* 0x000fe20003fc5270 */
[----:B------:R-:W-:Y:S01]  /*2530*/  VIADD R8, R8, 0x8 ;  /* 0x0000000808087836 */ /* 0x000fe20000000000 */
[----:B------:R-:W-:Y:S01]  /*2540*/  BSSY.RECONVERGENT B1, `(.L_x_190) ;  /* 0x000000e000017945 */ /* 0x000fe20003800200 */
[----:B------:R-:W3:Y:S01]  /*2550*/  LDS R12, [R29+0x1600] ;  /* 0x001600001d0c7984 */ /* 0x000ee20000000800 */
[----:B------:R-:W-:Y:S02]  /*2560*/  ISETP.NE.AND P1, PT, R13, RZ, PT ;  /* 0x000000ff0d00720c */ /* 0x000fe40003f25270 */
[----:B------:R-:W-:Y:S01]  /*2570*/  ISETP.NE.AND P0, PT, R8, R9, PT ;  /* 0x000000090800720c */ /* 0x000fe20003f05270 */
[----:B------:R-:W4:Y:S04]  /*2580*/  LDS R14, [R29+0x1a00] ;  /* 0x001a00001d0e7984 */ /* 0x000f280000000800 */
[----:B------:R-:W5:Y:S01]  /*2590*/  LDS R16, [R29+0x1e00] ;  /* 0x001e00001d107984 */ /* 0x000f620000000800 */
[----:B--2---:R-:W-:-:S02]  /*25a0*/  ISETP.NE.AND P2, PT, R15, RZ, PT ;  /* 0x000000ff0f00720c */ /* 0x004fc40003f45270 */
[----:B---3--:R-:W-:Y:S02]  /*25b0*/  ISETP.NE.AND P3, PT, R12, RZ, PT ;  /* 0x000000ff0c00720c */ /* 0x008fe40003f65270 */
[----:B----4-:R-:W-:Y:S02]  /*25c0*/  ISETP.NE.AND P4, PT, R14, RZ, PT ;  /* 0x000000ff0e00720c */ /* 0x010fe40003f85270 */
[----:B-----5:R-:W-:Y:S01]  /*25d0*/  ISETP.NE.AND P5, PT, R16, RZ, PT ;  /* 0x000000ff1000720c */ /* 0x020fe20003fa5270 */
[----:B------:R-:W-:-:S12]  /*25e0*/  @!P6 BRA `(.L_x_191) ;  /* 0x00000000000ce947 */ /* 0x000fd80003800000 */
[----:B01----:R-:W-:Y:S02]  /*25f0*/  IMAD.MOV.U32 R6, RZ, RZ, R17 ;  /* 0x000000ffff067224 */ /* 0x003fe400078e0011 */
[----:B------:R-:W-:-:S05]  /*2600*/  IMAD.MOV.U32 R7, RZ, RZ, RZ ;  /* 0x000000ffff077224 */ /* 0x000fca00078e00ff */
[----:B------:R2:W-:Y:S02]  /*2610*/  REDG.E.ADD.64.STRONG.GPU desc[UR18][R4.64+0x1400], R6 ;  /* 0x001400060400798e */ /* 0x0005e4000c12e512 */
.L_x_191:
[----:B------:R-:W-:Y:S05]  /*2620*/  BSYNC.RECONVERGENT B1 ;  /* 0x0000000000017941 */ /* 0x000fea0003800200 */
.L_x_190:
[----:B------:R-:W-:Y:S04]  /*2630*/  BSSY.RECONVERGENT B1, `(.L_x_192) ;  /* 0x0000005000017945 */ /* 0x000fe80003800200 */
[----:B------:R-:W-:Y:S05]  /*2640*/  @!P1 BRA `(.L_x_193) ;  /* 0x00000000000c9947 */ /* 0x000fea0003800000 */
[----:B012---:R-:W-:Y:S01]  /*2650*/  MOV R6, R13 ;  /* 0x0000000d00067202 */ /* 0x007fe20000000f00 */
[----:B------:R-:W-:-:S05]  /*2660*/  IMAD.MOV.U32 R7, RZ, RZ, RZ ;  /* 0x000000ffff077224 */ /* 0x000fca00078e00ff */
[----:B------:R3:W-:Y:S02]  /*2670*/  REDG.E.ADD.64.STRONG.GPU desc[UR18][R4.64+0x1c00], R6 ;  /* 0x001c00060400798e */ /* 0x0007e4000c12e512 */
.L_x_193:
[----:B------:R-:W-:Y:S05]  /*2680*/  BSYNC.RECONVERGENT B1 ;  /* 0x0000000000017941 */ /* 0x000fea0003800200 */
.L_x_192:
[----:B------:R-:W-:Y:S04]  /*2690*/  BSSY.RECONVERGENT B1, `(.L_x_194) ;  /* 0x0000005000017945 */ /* 0x000fe80003800200 */
[----:B------:R-:W-:Y:S05]  /*26a0*/  @!P2 BRA `(.L_x_195) ;  /* 0x00000000000ca947 */ /* 0x000fea0003800000 */
[----:B0123--:R-:W-:Y:S02]  /*26b0*/  IMAD.MOV.U32 R6, RZ, RZ, R15 ;  /* 0x000000ffff067224 */ /* 0x00ffe400078e000f */
[----:B------:R-:W-:-:S05]  /*26c0*/  IMAD.MOV.U32 R7, RZ, RZ, RZ ;  /* 0x000000ffff077224 */ /* 0x000fca00078e00ff */
[----:B------:R4:W-:Y:S02]  /*26d0*/  REDG.E.ADD.64.STRONG.GPU desc[UR18][R4.64+0x2400], R6 ;  /* 0x002400060400798e */ /* 0x0009e4000c12e512 */
.L_x_195:
[----:B------:R-:W-:Y:S05]  /*26e0*/  BSYNC.RECONVERGENT B1 ;  /* 0x0000000000017941 */ /* 0x000fea0003800200 */
.L_x_194:
[----:B------:R-:W-:Y:S04]  /*26f0*/  BSSY.RECONVERGENT B1, `(.L_x_196) ;  /* 0x0000004000017945 */ /* 0x000fe80003800200 */
[----:B------:R-:W-:Y:S05]  /*2700*/  @!P3 BRA `(.L_x_197) ;  /* 0x000000000008b947 */ /* 0x000fea0003800000 */
[----:B------:R-:W-:-:S05]  /*2710*/  IMAD.MOV.U32 R13, RZ, RZ, RZ ;  /* 0x000000ffff0d7224 */ /* 0x000fca00078e00ff */
[----:B------:R0:W-:Y:S02]  /*2720*/  REDG.E.ADD.64.STRONG.GPU desc[UR18][R4.64+0x2c00], R12 ;  /* 0x002c000c0400798e */ /* 0x0001e4000c12e512 */
.L_x_197:
[----:B------:R-:W-:Y:S05]  /*2730*/  BSYNC.RECONVERGENT B1 ;  /* 0x0000000000017941 */ /* 0x000fea0003800200 */
.L_x_196:
[----:B------:R-:W-:Y:S04]  /*2740*/  BSSY.RECONVERGENT B1, `(.L_x_198) ;  /* 0x0000004000017945 */ /* 0x000fe80003800200 */
[----:B------:R-:W-:Y:S05]  /*2750*/  @!P4 BRA `(.L_x_199) ;  /* 0x000000000008c947 */ /* 0x000fea0003800000 */
[----:B------:R-:W-:-:S05]  /*2760*/  IMAD.MOV.U32 R15, RZ, RZ, RZ ;  /* 0x000000ffff0f7224 */ /* 0x000fca00078e00ff */
[----:B------:R0:W-:Y:S02]  /*2770*/  REDG.E.ADD.64.STRONG.GPU desc[UR18][R4.64+0x3400], R14 ;  /* 0x0034000e0400798e */ /* 0x0001e4000c12e512 */
.L_x_199:
[----:B------:R-:W-:Y:S05]  /*2780*/  BSYNC.RECONVERGENT B1 ;  /* 0x0000000000017941 */ /* 0x000fea0003800200 */
.L_x_198:
[----:B------:R-:W-:Y:S04]  /*2790*/  BSSY.RECONVERGENT B1, `(.L_x_200) ;  /* 0x0000004000017945 */ /* 0x000fe80003800200 */
[----:B------:R-:W-:Y:S05]  /*27a0*/  @!P5 BRA `(.L_x_201) ;  /* 0x000000000008d947 */ /* 0x000fea0003800000 */
[----:B------:R-:W-:-:S05]  /*27b0*/  HFMA2 R17, -RZ, RZ, 0, 0 ;  /* 0x00000000ff117431 */ /* 0x000fca00000001ff */
[----:B------:R0:W-:Y:S02]  /*27c0*/  REDG.E.ADD.64.STRONG.GPU desc[UR18][R4.64+0x3c00], R16 ;  /* 0x003c00100400798e */ /* 0x0001e4000c12e512 */
.L_x_201:
[----:B------:R-:W-:Y:S05]  /*27d0*/  BSYNC.RECONVERGENT B1 ;  /* 0x0000000000017941 */ /* 0x000fea0003800200 */
.L_x_200:
[----:B------:R-:W-:Y:S05]  /*27e0*/  @P0 BRA `(.L_x_202) ;  /* 0xfffffff800f80947 */ /* 0x000fea000383ffff */
[----:B01234-:R-:W-:-:S07]  /*27f0*/  IMAD.MOV.U32 R7, RZ, RZ, R9 ;  /* 0x000000ffff077224 */ /* 0x01ffce00078e0009 */
.L_x_185:
[----:B------:R-:W-:-:S09]  /*2800*/  UISETP.NE.AND UP0, UPT, UR20, URZ, UPT ;  /* 0x000000ff1400728c */ /* 0x000fd2000bf05270 */
[----:B------:R-:W-:Y:S05]  /*2810*/  BRA.U !UP0, `(.L_x_150) ;  /* 0x0000000508647547 */ /* 0x000fea000b800000 */
[----:B------:R-:W-:-:S13]  /*2820*/  ISETP.GE.U32.AND P0, PT, R10, 0x3, PT ;  /* 0x000000030a00780c */ /* 0x000fda0003f06070 */
[----:B------:R-:W-:Y:S05]  /*2830*/  @!P0 BRA `(.L_x_203) ;  /* 0x0000000000c08947 */ /* 0x000fea0003800000 */
[----:B01234-:R-:W-:Y:S01]  /*2840*/  IMAD R2, R7, 0x400, R27 ;  /* 0x0000040007027824 */ /* 0x01ffe200078e021b */
[----:B------:R-:W-:Y:S04]  /*2850*/  BSSY.RECONVERGENT B1, `(.L_x_204) ;  /* 0x0000010000017945 */ /* 0x000fe80003800200 */
[----:B------:R-:W0:Y:S04]  /*2860*/  LDS R10, [R2+0x200] ;  /* 0x00020000020a7984 */ /* 0x000e280000000800 */
        /* <DEDUP_REMOVED lines=14> */
.L_x_205:
[----:B------:R-:W-:Y:S05]  /*2950*/  BSYNC.RECONVERGENT B1 ;  /* 0x0000000000017941 */ /* 0x000fea0003800200 */
.L_x_204:
[----:B------:R-:W-:Y:S04]  /*2960*/  BSSY.RECONVERGENT B1, `(.L_x_206) ;  /* 0x0000009000017945 */ /* 0x000fe80003800200 */
[----:B------:R-:W-:Y:S05]  /*2970*/  @!P1 BRA `(.L_x_207) ;  /* 0x00000000001c9947 */ /* 0x000fea0003800000 */
[----:B0-----:R-:W0:Y:S01]  /*2980*/  LDC.64 R4, c[0x0][0x380] ;  /* 0x0000e000ff047b82 */ /* 0x001e220000000a00 */
[----:B------:R-:W-:Y:S01]  /*2990*/  LEA R3, R7, R18, 0x8 ;  /* 0x0000001207037211 */ /* 0x000fe200078e40ff */
[----:B------:R-:W-:-:S04]  /*29a0*/  IMAD.MOV.U32 R2, RZ, RZ, R9 ;  /* 0x000000ffff027224 */ /* 0x000fc800078e0009 */
[----:B------:R-:W-:-:S04]  /*29b0*/  VIADD R3, R3, 0x100 ;  /* 0x0000010003037836 */ /* 0x000fc80000000000 */
[----:B0-----:R-:W-:-:S04]  /*29c0*/  IMAD.WIDE.U32 R4, R3, 0x8, R4 ;  /* 0x0000000803047825 */ /* 0x001fc800078e0004 */
[----:B------:R-:W-:-:S05]  /*29d0*/  IMAD.MOV.U32 R3, RZ, RZ, RZ ;  /* 0x000000ffff037224 */ /* 0x000fca00078e00ff */
[----:B------:R1:W-:Y:S02]  /*29e0*/  REDG.E.ADD.64.STRONG.GPU desc[UR18][R4.64+0x400], R2 ;  /* 0x000400020400798e */ /* 0x0003e4000c12e512 */
.L_x_207:
[----:B------:R-:W-:Y:S05]  /*29f0*/  BSYNC.RECONVERGENT B1 ;  /* 0x0000000000017941 */ /* 0x000fea0003800200 */
.L_x_206:
[----:B------:R-:W-:Y:S04]  /*2a00*/  BSSY.RECONVERGENT B1, `(.L_x_208) ;  /* 0x0000009000017945 */ /* 0x000fe80003800200 */
[----:B------:R-:W-:Y:S05]  /*2a10*/  @!P2 BRA `(.L_x_209) ;  /* 0x00000000001ca947 */ /* 0x000fea0003800000 */
[----:B01----:R-:W0:Y:S01]  /*2a20*/  LDC.64 R2, c[0x0][0x380] ;  /* 0x0000e000ff027b82 */ /* 0x003e220000000a00 */
[----:B------:R-:W-:Y:S01]  /*2a30*/  IMAD R5, R7, 0x100, R18 ;  /* 0x0000010007057824 */ /* 0x000fe200078e0212 */
[----:B------:R-:W-:-:S03]  /*2a40*/  MOV R4, R6 ;  /* 0x0000000600047202 */ /* 0x000fc60000000f00 */
[----:B------:R-:W-:-:S04]  /*2a50*/  VIADD R5, R5, 0x200 ;  /* 0x0000020005057836 */ /* 0x000fc80000000000 */
[----:B0-----:R-:W-:-:S04]  /*2a60*/  IMAD.WIDE.U32 R2, R5, 0x8, R2 ;  /* 0x0000000805027825 */ /* 0x001fc800078e0002 */
[----:B------:R-:W-:-:S05]  /*2a70*/  IMAD.MOV.U32 R5, RZ, RZ, RZ ;  /* 0x000000ffff057224 */ /* 0x000fca00078e00ff */
[----:B------:R2:W-:Y:S02]  /*2a80*/  REDG.E.ADD.64.STRONG.GPU desc[UR18][R2.64+0x400], R4 ;  /* 0x000400040200798e */ /* 0x0005e4000c12e512 */
.L_x_209:
[----:B------:R-:W-:Y:S05]  /*2a90*/  BSYNC.RECONVERGENT B1 ;  /* 0x0000000000017941 */ /* 0x000fea0003800200 */
.L_x_208:
[----:B------:R-:W-:Y:S04]  /*2aa0*/  BSSY.RECONVERGENT B1, `(.L_x_210) ;  /* 0x0000008000017945 */ /* 0x000fe80003800200 */
[----:B------:R-:W-:Y:S05]  /*2ab0*/  @!P3 BRA `(.L_x_211) ;  /* 0x000000000018b947 */ /* 0x000fea0003800000 */
[----:B012---:R-:W0:Y:S01]  /*2ac0*/  LDC.64 R2, c[0x0][0x380] ;  /* 0x0000e000ff027b82 */ /* 0x007e220000000a00 */
[----:B------:R-:W-:Y:S02]  /*2ad0*/  IMAD R5, R7, 0x100, R18 ;  /* 0x0000010007057824 */ /* 0x000fe400078e0212 */
[----:B------:R-:W-:Y:S02]  /*2ae0*/  IMAD.MOV.U32 R9, RZ, RZ, RZ ;  /* 0x000000ffff097224 */ /* 0x000fe400078e00ff */
[----:B------:R-:W-:-:S04]  /*2af0*/  VIADD R5, R5, 0x300 ;  /* 0x0000030005057836 */ /* 0x000fc80000000000 */
[----:B0-----:R-:W-:-:S05]  /*2b00*/  IMAD.WIDE.U32 R2, R5, 0x8, R2 ;  /* 0x0000000805027825 */ /* 0x001fca00078e0002 */
[----:B------:R3:W-:Y:S02]  /*2b10*/  REDG.E.ADD.64.STRONG.GPU desc[UR18][R2.64+0x400], R8 ;  /* 0x000400080200798e */ /* 0x0007e4000c12e512 */
.L_x_211:
[----:B------:R-:W-:Y:S05]  /*2b20*/  BSYNC.RECONVERGENT B1 ;  /* 0x0000000000017941 */ /* 0x000fea0003800200 */
.L_x_210:
[----:B------:R-:W-:-:S07]  /*2b30*/  VIADD R7, R7, 0x4 ;  /* 0x0000000407077836 */ /* 0x000fce0000000000 */
.L_x_203:
[----:B------:R-:W-:-:S09]  /*2b40*/  UISETP.NE.AND UP0, UPT, UR9, URZ, UPT ;  /* 0x000000ff0900728c */ /* 0x000fd2000bf05270 */
[----:B------:R-:W-:Y:S05]  /*2b50*/  BRA.U !UP0, `(.L_x_150) ;  /* 0x0000000108947547 */ /* 0x000fea000b800000 */
[----:B------:R-:W-:-:S13]  /*2b60*/  ISETP.NE.AND P0, PT, R0, RZ, PT ;  /* 0x000000ff0000720c */ /* 0x000fda0003f05270 */
[----:B------:R-:W-:Y:S05]  /*2b70*/  @!P0 BRA `(.L_x_212) ;  /* 0x0000000000608947 */ /* 0x000fea0003800000 */
[----:B01234-:R-:W-:Y:S01]  /*2b80*/  LEA R2, R7, R27, 0xa ;  /* 0x0000001b07027211 */ /* 0x01ffe200078e50ff */
[----:B------:R-:W-:Y:S04]  /*2b90*/  BSSY.RECONVERGENT B1, `(.L_x_213) ;  /* 0x000000b000017945 */ /* 0x000fe80003800200 */
[----:B------:R-:W0:Y:S04]  /*2ba0*/  LDS R4, [R2+0x200] ;  /* 0x0002000002047984 */ /* 0x000e280000000800 */
        /* <DEDUP_REMOVED lines=9> */
.L_x_214:
[----:B------:R-:W-:Y:S05]  /*2c40*/  BSYNC.RECONVERGENT B1 ;  /* 0x0000000000017941 */ /* 0x000fea0003800200 */
.L_x_213:
[----:B------:R-:W-:Y:S04]  /*2c50*/  BSSY.RECONVERGENT B1, `(.L_x_215) ;  /* 0x0000009000017945 */ /* 0x000fe80003800200 */
[----:B------:R-:W-:Y:S05]  /*2c60*/  @!P1 BRA `(.L_x_216) ;  /* 0x00000000001c9947 */ /* 0x000fea0003800000 */
[----:B0-----:R-:W0:Y:S01]  /*2c70*/  LDC.64 R2, c[0x0][0x380] ;  /* 0x0000e000ff027b82 */ /* 0x001e220000000a00 */
[----:B------:R-:W-:-:S04]  /*2c80*/  IMAD R4, R7, 0x100, R18 ;  /* 0x0000010007047824 */ /* 0x000fc800078e0212 */
[----:B------:R-:W-:Y:S02]  /*2c90*/  VIADD R5, R4, 0x100 ;  /* 0x0000010004057836 */ /* 0x000fe40000000000 */
[----:B------:R-:W-:Y:S02]  /*2ca0*/  IMAD.MOV.U32 R4, RZ, RZ, R0 ;  /* 0x000000ffff047224 */ /* 0x000fe400078e0000 */
[----:B0-----:R-:W-:-:S04]  /*2cb0*/  IMAD.WIDE.U32 R2, R5, 0x8, R2 ;  /* 0x0000000805027825 */ /* 0x001fc800078e0002 */
[----:B------:R-:W-:-:S05]  /*2cc0*/  HFMA2 R5, -RZ, RZ, 0, 0 ;  /* 0x00000000ff057431 */ /* 0x000fca00000001ff */
[----:B------:R1:W-:Y:S02]  /*2cd0*/  REDG.E.ADD.64.STRONG.GPU desc[UR18][R2.64+0x400], R4 ;  /* 0x000400040200798e */ /* 0x0003e4000c12e512 */
.L_x_216:
[----:B------:R-:W-:Y:S05]  /*2ce0*/  BSYNC.RECONVERGENT B1 ;  /* 0x0000000000017941 */ /* 0x000fea0003800200 */
.L_x_215:
[----:B------:R-:W-:-:S07]  /*2cf0*/  VIADD R7, R7, 0x2 ;  /* 0x0000000207077836 */ /* 0x000fce0000000000 */
.L_x_212:
[----:B------:R-:W-:-:S13]  /*2d00*/  ISETP.NE.AND P0, PT, R11, RZ, PT ;  /* 0x000000ff0b00720c */ /* 0x000fda0003f05270 */
[----:B------:R-:W-:Y:S05]  /*2d10*/  @!P0 BRA `(.L_x_150) ;  /* 0x0000000000248947 */ /* 0x000fea0003800000 */
[----:B------:R-:W-:-:S05]  /*2d20*/  IMAD R0, R7, 0x400, R27 ;  /* 0x0000040007007824 */ /* 0x000fca00078e021b */
[----:B012-4-:R-:W0:Y:S02]  /*2d30*/  LDS R4, [R0+0x200] ;  /* 0x0002000000047984 */ /* 0x017e240000000800 */
[----:B0-----:R-:W-:-:S13]  /*2d40*/  ISETP.NE.AND P0, PT, R4, RZ, PT ;  /* 0x000000ff0400720c */ /* 0x001fda0003f05270 */
[----:B------:R-:W-:Y:S05]  /*2d50*/  @!P0 BRA `(.L_x_150) ;  /* 0x0000000000148947 */ /* 0x000fea0003800000 */
[----:B---3--:R-:W0:Y:S01]  /*2d60*/  LDC.64 R2, c[0x0][0x380] ;  /* 0x0000e000ff027b82 */ /* 0x008e220000000a00 */
[----:B------:R-:W-:Y:S02]  /*2d70*/  IMAD R7, R7, 0x100, R18 ;  /* 0x0000010007077824 */ /* 0x000fe400078e0212 */
[----:B------:R-:W-:Y:S02]  /*2d80*/  IMAD.MOV.U32 R5, RZ, RZ, RZ ;  /* 0x000000ffff057224 */ /* 0x000fe400078e00ff */
[----:B0-----:R-:W-:-:S05]  /*2d90*/  IMAD.WIDE.U32 R2, R7, 0x8, R2 ;  /* 0x0000000807027825 */ /* 0x001fca00078e0002 */
[----:B------:R0:W-:Y:S02]  /*2da0*/  REDG.E.ADD.64.STRONG.GPU desc[UR18][R2.64+0x400], R4 ;  /* 0x000400040200798e */ /* 0x0001e4000c12e512 */
.L_x_150:
[----:B------:R-:W-:Y:S05]  /*2db0*/  BSYNC.RECONVERGENT B0 ;  /* 0x0000000000007941 */ /* 0x000fea0003800200 */
.L_x_149:
[----:B------:R-:W1:Y:S01]  /*2dc0*/  LDCU.64 UR4, c[0x0][0x390] ;  /* 0x00007200ff0477ac */ /* 0x000e620008000a00 */
[----:B------:R-:W-:-:S04]  /*2dd0*/  UIADD3 UR6, UP1, UPT, UR6, 0x1, URZ ;  /* 0x0000000106067890 */ /* 0x000fc8000ff3e0ff */
[----:B------:R-:W-:Y:S02]  /*2de0*/  UIADD3.X UR7, UPT, UPT, URZ, UR7, URZ, UP1, !UPT ;  /* 0x00000007ff077290 */ /* 0x000fe40008ffe4ff */
[----:B-1----:R-:W-:-:S04]  /*2df0*/  UIADD3 UR10, UP0, UPT, UR4, -0x1, URZ ;  /* 0xffffffff040a7890 */ /* 0x002fc8000ff1e0ff */
[----:B------:R-:W-:-:S04]  /*2e00*/  UIADD3.X UR11, UPT, UPT, UR5, -0x1, URZ, UP0, !UPT ;  /* 0xffffffff050b7890 */ /* 0x000fc800087fe4ff */
[----:B------:R-:W-:-:S04]  /*2e10*/  USHF.R.U64 UR10, UR10, 0x1e, UR11 ;  /* 0x0000001e0a0a7899 */ /* 0x000fc8000800120b */
[----:B------:R-:W-:-:S04]  /*2e20*/  UIADD3 UR10, UP0, UPT, UR10, 0x1, URZ ;  /* 0x000000010a0a7890 */ /* 0x000fc8000ff1e0ff */
[----:B------:R-:W-:Y:S02]  /*2e30*/  ULEA.HI.X UR11, UR11, URZ, URZ, 0x2, UP0 ;  /* 0x000000ff0b0b7291 */ /* 0x000fe400080f14ff */
[----:B------:R-:W-:-:S04]  /*2e40*/  UISETP.LT.U32.AND UP0, UPT, UR10, UR4, UPT ;  /* 0x000000040a00728c */ /* 0x000fc8000bf01070 */
[----:B------:R-:W-:-:S04]  /*2e50*/  UISETP.LT.U32.AND.EX UP0, UPT, UR11, UR5, UPT, UP0 ;  /* 0x000000050b00728c */ /* 0x000fc8000bf01100 */
[----:B------:R-:W-:Y:S02]  /*2e60*/  USEL UR4, UR10, UR4, UP0 ;  /* 0x000000040a047287 */ /* 0x000fe40008000000 */
[----:B------:R-:W-:Y:S02]  /*2e70*/  USEL UR5, UR11, UR5, UP0 ;  /* 0x000000050b057287 */ /* 0x000fe40008000000 */
[----:B------:R-:W-:-:S04]  /*2e80*/  UISETP.NE.U32.AND UP0, UPT, UR6, UR4, UPT ;  /* 0x000000040600728c */ /* 0x000fc8000bf05070 */
[----:B------:R-:W-:Y:S01]  /*2e90*/  UISETP.NE.AND.EX UP0, UPT, UR7, UR5, UPT, UP0 ;  /* 0x000000050700728c */ /* 0x000fe2000bf05300 */
[----:B------:R-:W-:Y:S08]  /*2ea0*/  BAR.SYNC.DEFER_BLOCKING 0x0 ;  /* 0x0000000000007b1d */ /* 0x000ff00000010000 */
[----:B------:R-:W-:Y:S05]  /*2eb0*/  BRA.U UP0, `(.L_x_217) ;  /* 0xffffffd100dc7547 */ /* 0x000fea000b83ffff */
[----:B------:R-:W-:Y:S05]  /*2ec0*/  EXIT ;  /* 0x000000000000794d */ /* 0x000fea0003800000 */
.L_x_218:
        /* <DEDUP_REMOVED lines=11> */
.L_x_284:


//--------------------- .text._ZN3cub18CUB_300001_SM_10006detail10radix_sort31DeviceRadixSortSingleTileKernelINS1_5radix10policy_hubIjNS0_8NullTypeEyE10Policy1000ELNS0_9SortOrderE0EjS6_yNS1_21identity_decomposer_tEEEvPKT1_PSB_PKT2_PSF_T3_iiT4_ --------------------------
	.section	.text._ZN3cub18CUB_300001_SM_10006detail10radix_sort31DeviceRadixSortSingleTileKernelINS1_5radix10policy_hubIjNS0_8NullTypeEyE10Policy1000ELNS0_9SortOrderE0EjS6_yNS1_21identity_decomposer_tEEEvPKT1_PSB_PKT2_PSF_T3_iiT4_,"ax",@progbits
	.align	128
        .global         _ZN3cub18CUB_300001_SM_10006detail10radix_sort31DeviceRadixSortSingleTileKernelINS1_5radix10policy_hubIjNS0_8NullTypeEyE10Policy1000ELNS0_9SortOrderE0EjS6_yNS1_21identity_decomposer_tEEEvPKT1_PSB_PKT2_PSF_T3_iiT4_
        .type           _ZN3cub18CUB_300001_SM_10006detail10radix_sort31DeviceRadixSortSingleTileKernelINS1_5radix10policy_hubIjNS0_8NullTypeEyE10Policy1000ELNS0_9SortOrderE0EjS6_yNS1_21identity_decomposer_tEEEvPKT1_PSB_PKT2_PSF_T3_iiT4_,@function
        .size           _ZN3cub18CUB_300001_SM_10006detail10radix_sort31DeviceRadixSortSingleTileKernelINS1_5radix10policy_hubIjNS0_8NullTypeEyE10Policy1000ELNS0_9SortOrderE0EjS6_yNS1_21identity_decomposer_tEEEvPKT1_PSB_PKT2_PSF_T3_iiT4_,(.L_x_285 - _ZN3cub18CUB_300001_SM_10006detail10radix_sort31DeviceRadixSortSingleTileKernelINS1_5radix10policy_hubIjNS0_8NullTypeEyE10Policy1000ELNS0_9SortOrderE0EjS6_yNS1_21identity_decomposer_tEEEvPKT1_PSB_PKT2_PSF_T3_iiT4_)
        .other          _ZN3cub18CUB_300001_SM_10006detail10radix_sort31DeviceRadixSortSingleTileKernelINS1_5radix10policy_hubIjNS0_8NullTypeEyE10Policy1000ELNS0_9SortOrderE0EjS6_yNS1_21identity_decomposer_tEEEvPKT1_PSB_PKT2_PSF_T3_iiT4_,@"STO_CUDA_ENTRY STV_DEFAULT"
_ZN3cub18CUB_300001_SM_10006detail10radix_sort31DeviceRadixSortSingleTileKernelINS1_5radix10policy_hubIjNS0_8NullTypeEyE10Policy1000ELNS0_9SortOrderE0EjS6_yNS1_21identity_decomposer_tEEEvPKT1_PSB_PKT2_PSF_T3_iiT4_:
.text._ZN3cub18CUB_300001_SM_10006detail10radix_sort31DeviceRadixSortSingleTileKernelINS1_5radix10policy_hubIjNS0_8NullTypeEyE10Policy1000ELNS0_9SortOrderE0EjS6_yNS1_21identity_decomposer_tEEEvPKT1_PSB_PKT2_PSF_T3_iiT4_:
[----:B------:R-:W-:Y:S01]  /*0000*/  LDC R1, c[0x0][0x37c] ;  /* 0x0000df00ff017b82 */ /* 0x000fe20000000800 */
[----:B------:R-:W0:Y:S01]  /*0010*/  S2R R0, SR_TID.X ;  /* 0x0000000000007919 */ /* 0x000e220000002100 */
[----:B------:R-:W1:Y:S06]  /*0020*/  LDCU UR4, c[0x0][0x3a0] ;  /* 0x00007400ff0477ac */ /* 0x000e6c0008000800 */
[----:B------:R-:W2:Y:S01]  /*0030*/  LDC.64 R4, c[0x0][0x380] ;  /* 0x0000e000ff047b82 */ /* 0x000ea20000000a00 */
[----:B------:R-:W-:Y:S01]  /*0040*/  IMAD.MOV.U32 R12, RZ, RZ, -0x1 ;  /* 0xffffffffff0c7424 */ /* 0x000fe200078e00ff */
[----:B------:R-:W3:Y:S01]  /*0050*/  LDCU.64 UR10, c[0x0][0x358] ;  /* 0x00006b00ff0a77ac */ /* 0x000ee20008000a00 */
[----:B------:R-:W-:-:S02]  /*0060*/  IMAD.MOV.U32 R13, RZ, RZ, -0x1 ;  /* 0xffffffffff0d7424 */ /* 0x000fc400078e00ff */
[----:B------:R-:W-:Y:S02]  /*0070*/  IMAD.MOV.U32 R15, RZ, RZ, -0x1 ;  /* 0xffffffffff0f7424 */ /* 0x000fe400078e00ff */
[----:B------:R-:W-:Y:S02]  /*0080*/  IMAD.MOV.U32 R14, RZ, RZ, -0x1 ;  /* 0xffffffffff0e7424 */ /* 0x000fe400078e00ff */
[----:B------:R-:W-:Y:S02]  /*0090*/  IMAD.MOV.U32 R16, RZ, RZ, -0x1 ;  /* 0xffffffffff107424 */ /* 0x000fe400078e00ff */
[----:B------:R-:W-:Y:S02]  /*00a0*/  IMAD.MOV.U32 R17, RZ, RZ, -0x1 ;  /* 0xffffffffff117424 */ /* 0x000fe400078e00ff */
[----:B------:R-:W-:Y:S02]  /*00b0*/  IMAD.MOV.U32 R18, RZ, RZ, -0x1 ;  /* 0xffffffffff127424 */ /* 0x000fe400078e00ff */
[----:B------:R-:W-:-:S02]  /*00c0*/  IMAD.MOV.U32 R19, RZ, RZ, -0x1 ;  /* 0xffffffffff137424 */ /* 0x000fc400078e00ff */
[----:B------:R-:W-:Y:S02]  /*00d0*/  IMAD.MOV.U32 R20, RZ, RZ, -0x1 ;  /* 0xffffffffff147424 */ /* 0x000fe400078e00ff */
[----:B------:R-:W-:Y:S01]  /*00e0*/  IMAD.MOV.U32 R21, RZ, RZ, -0x1 ;  /* 0xffffffffff157424 */ /* 0x000fe200078e00ff */
[----:B------:R-:W4:Y:S01]  /*00f0*/  S2UR UR5, SR_CgaCtaId ;  /* 0x00000000000579c3 */ /* 0x000f220000008800 */
[----:B------:R-:W-:Y:S02]  /*0100*/  IMAD.MOV.U32 R22, RZ, RZ, -0x1 ;  /* 0xffffffffff167424 */ /* 0x000fe400078e00ff */
[----:B------:R-:W-:Y:S02]  /*0110*/  IMAD.MOV.U32 R23, RZ, RZ, -0x1 ;  /* 0xffffffffff177424 */ /* 0x000fe400078e00ff */
[----:B------:R-:W-:Y:S02]  /*0120*/  IMAD.MOV.U32 R24, RZ, RZ, -0x1 ;  /* 0xffffffffff187424 */ /* 0x000fe400078e00ff */
[----:B------:R-:W-:-:S02]  /*0130*/  IMAD.MOV.U32 R25, RZ, RZ, -0x1 ;  /* 0xffffffffff197424 */ /* 0x000fc400078e00ff */
[----:B------:R-:W-:Y:S02]  /*0140*/  IMAD.MOV.U32 R26, RZ, RZ, -0x1 ;  /* 0xffffffffff1a7424 */ /* 0x000fe400078e00ff */
[----:B------:R-:W-:Y:S02]  /*0150*/  IMAD.MOV.U32 R27, RZ, RZ, -0x1 ;  /* 0xffffffffff1b7424 */ /* 0x000fe400078e00ff */
[----:B------:R-:W-:Y:S01]  /*0160*/  IMAD.MOV.U32 R28, RZ, RZ, -0x1 ;  /* 0xffffffffff1c7424 */ /* 0x000fe200078e00ff */
[----:B------:R-:W4:Y:S01]  /*0170*/  S2R R29, SR_LANEID ;  /* 0x00000000001d7919 */ /* 0x000f220000000000 */
[----:B0-----:R-:W-:Y:S01]  /*0180*/  IMAD R7, R0, 0x13, RZ ;  /* 0x0000001300077824 */ /* 0x001fe200078e02ff */
[----:B------:R-:W0:Y:S03]  /*0190*/  LDCU.64 UR6, c[0x0][0x3a8] ;  /* 0x00007500ff0677ac */ /* 0x000e260008000a00 */
[C---:B------:R-:W-:Y:S01]  /*01a0*/  VIADD R2, R7.reuse, 0x1 ;  /* 0x0000000107027836 */ /* 0x040fe20000000000 */
[C---:B-1----:R-:W-:Y:S01]  /*01b0*/  ISETP.GE.AND P1, PT, R7.reuse, UR4, PT ;  /* 0x0000000407007c0c */ /* 0x042fe2000bf26270 */
[C---:B------:R-:W-:Y:S01]  /*01c0*/  VIADD R3, R7.reuse, 0x2 ;  /* 0x0000000207037836 */ /* 0x040fe20000000000 */
[----:B------:R-:W1:Y:S01]  /*01d0*/  LDCU UR9, c[0x0][0x3ac] ;  /* 0x00007580ff0977ac */ /* 0x000e620008000800 */
[C---:B------:R-:W-:Y:S01]  /*01e0*/  VIADD R6, R7.reuse, 0x5 ;  /* 0x0000000507067836 */ /* 0x040fe20000000000 */
[----:B------:R-:W-:Y:S01]  /*01f0*/  ISETP.GE.AND P2, PT, R2, UR4, PT ;  /* 0x0000000402007c0c */ /* 0x000fe2000bf46270 */
[----:B------:R-:W-:Y:S01]  /*0200*/  VIADD R2, R7, 0x3 ;  /* 0x0000000307027836 */ /* 0x000fe20000000000 */
[----:B------:R-:W-:Y:S01]  /*0210*/  ISETP.GE.AND P3, PT, R3, UR4, PT ;  /* 0x0000000403007c0c */ /* 0x000fe2000bf66270 */
[----:B--2---:R-:W-:Y:S01]  /*0220*/  IMAD.WIDE.U32 R4, R7, 0x4, R4 ;  /* 0x0000000407047825 */ /* 0x004fe200078e0004 */
[----:B------:R-:W-:-:S02]  /*0230*/  ISETP.GE.AND P6, PT, R6, UR4, PT ;  /* 0x0000000406007c0c */ /* 0x000fc4000bfc6270 */
[----:B------:R-:W-:Y:S01]  /*0240*/  ISETP.GE.AND P4, PT, R2, UR4, PT ;  /* 0x0000000402007c0c */ /* 0x000fe2000bf86270 */
[----:B------:R-:W-:Y:S02]  /*0250*/  IMAD.MOV.U32 R2, RZ, RZ, -0x1 ;  /* 0xffffffffff027424 */ /* 0x000fe400078e00ff */
[C---:B------:R-:W-:Y:S02]  /*0260*/  VIADD R6, R7.reuse, 0x7 ;  /* 0x0000000707067836 */ /* 0x040fe40000000000 */
[C---:B------:R-:W-:Y:S02]  /*0270*/  VIADD R3, R7.reuse, 0x4 ;  /* 0x0000000407037836 */ /* 0x040fe40000000000 */
[----:B---3--:R2:W5:Y:S01]  /*0280*/  @!P1 LDG.E R2, desc[UR10][R4.64] ;  /* 0x0000000a04029981 */ /* 0x008562000c1e1900 */
[----:B------:R-:W-:Y:S01]  /*0290*/  ISETP.GE.AND P1, PT, R6, UR4, PT ;  /* 0x0000000406007c0c */ /* 0x000fe2000bf26270 */
[----:B------:R-:W-:Y:S01]  /*02a0*/  VIADD R6, R7, 0x9 ;  /* 0x0000000907067836 */ /* 0x000fe20000000000 */
[----:B------:R-:W-:Y:S01]  /*02b0*/  ISETP.GE.AND P5, PT, R3, UR4, PT ;  /* 0x0000000403007c0c */ /* 0x000fe2000bfa6270 */
[C---:B------:R-:W-:Y:S01]  /*02c0*/  VIADD R8, R7.reuse, 0x6 ;  /* 0x0000000607087836 */ /* 0x040fe20000000000 */
[----:B------:R2:W5:Y:S01]  /*02d0*/  @!P3 LDG.E R12, desc[UR10][R4.64+0x8] ;  /* 0x0000080a040cb981 */ /* 0x000562000c1e1900 */
[----:B------:R-:W-:Y:S01]  /*02e0*/  IMAD.MOV.U32 R3, RZ, RZ, -0x1 ;  /* 0xffffffffff037424 */ /* 0x000fe200078e00ff */
[----:B------:R-:W-:Y:S01]  /*02f0*/  ISETP.GE.AND P3, PT, R6, UR4, PT ;  /* 0x0000000406007c0c */ /* 0x000fe2000bf66270 */
[C---:B------:R-:W-:Y:S01]  /*0300*/  VIADD R6, R7.reuse, 0xa ;  /* 0x0000000a07067836 */ /* 0x040fe20000000000 */
[----:B------:R-:W-:Y:S01]  /*0310*/  ISETP.GE.AND P0, PT, R8, UR4, PT ;  /* 0x0000000408007c0c */ /* 0x000fe2000bf06270 */
[C---:B------:R-:W-:Y:S01]  /*0320*/  VIADD R8, R7.reuse, 0x8 ;  /* 0x0000000807087836 */ /* 0x040fe20000000000 */
[----:B------:R2:W5:Y:S02]  /*0330*/  @!P4 LDG.E R13, desc[UR10][R4.64+0xc] ;  /* 0x00000c0a040dc981 */ /* 0x000564000c1e1900 */
[----:B------:R-:W-:Y:S01]  /*0340*/  ISETP.GE.AND P4, PT, R6, UR4, PT ;  /* 0x0000000406007c0c */ /* 0x000fe2000bf86270 */
[C---:B------:R-:W-:Y:S01]  /*0350*/  VIADD R6, R7.reuse, 0xc ;  /* 0x0000000c07067836 */ /* 0x040fe20000000000 */
[----:B------:R2:W5:Y:S01]  /*0360*/  @!P2 LDG.E R3, desc[UR10][R4.64+0x4] ;  /* 0x0000040a0403a981 */ /* 0x000562000c1e1900 */
[----:B------:R-:W-:Y:S01]  /*0370*/  ISETP.GE.AND P2, PT, R8, UR4, PT ;  /* 0x0000000408007c0c */ /* 0x000fe2000bf46270 */
[----:B------:R-:W-:-:S02]  /*0380*/  VIADD R8, R7, 0xb ;  /* 0x0000000b07087836 */ /* 0x000fc40000000000 */
[----:B------:R2:W5:Y:S01]  /*0390*/  @!P6 LDG.E R15, desc[UR10][R4.64+0x14] ;  /* 0x0000140a040fe981 */ /* 0x000562000c1e1900 */
[----:B------:R-:W-:Y:S01]  /*03a0*/  ISETP.GE.AND P6, PT, R6, UR4, PT ;  /* 0x0000000406007c0c */ /* 0x000fe2000bfc6270 */
[C---:B------:R-:W-:Y:S02]  /*03b0*/  VIADD R6, R7.reuse, 0xd ;  /* 0x0000000d07067836 */ /* 0x040fe40000000000 */
[----:B------:R2:W5:Y:S01]  /*03c0*/  @!P5 LDG.E R14, desc[UR10][R4.64+0x10] ;  /* 0x0000100a040ed981 */ /* 0x000562000c1e1900 */
[----:B------:R-:W-:Y:S01]  /*03d0*/  ISETP.GE.AND P5, PT, R8, UR4, PT ;  /* 0x0000000408007c0c */ /* 0x000fe2000bfa6270 */
[C---:B------:R-:W-:Y:S02]  /*03e0*/  VIADD R8, R7.reuse, 0xe ;  /* 0x0000000e07087836 */ /* 0x040fe40000000000 */
        /* <DEDUP_REMOVED lines=9> */
[----:B------:R-:W-:Y:S01]  /*0480*/  VIADD R7, R7, 0x12 ;  /* 0x0000001207077836 */ /* 0x000fe20000000000 */
[----:B------:R2:W5:Y:S02]  /*0490*/  @!P3 LDG.E R19, desc[UR10][R4.64+0x24] ;  /* 0x0000240a0413b981 */ /* 0x000564000c1e1900 */
[----:B------:R-:W-:-:S02]  /*04a0*/  ISETP.GE.AND P3, PT, R6, UR4, PT ;  /* 0x0000000406007c0c */ /* 0x000fc4000bf66270 */
[----:B------:R2:W5:Y:S01]  /*04b0*/  @!P4 LDG.E R20, desc[UR10][R4.64+0x28] ;  /* 0x0000280a0414c981 */ /* 0x000562000c1e1900 */
[----:B------:R-:W-:-:S03]  /*04c0*/  ISETP.GE.AND P4, PT, R8, UR4, PT ;  /* 0x0000000408007c0c */ /* 0x000fc6000bf86270 */
[----:B------:R2:W5:Y:S01]  /*04d0*/  @!P5 LDG.E R21, desc[UR10][R4.64+0x2c] ;  /* 0x00002c0a0415d981 */ /* 0x000562000c1e1900 */
[----:B------:R-:W-:-:S03]  /*04e0*/  ISETP.GE.AND P5, PT, R7, UR4, PT ;  /* 0x0000000407007c0c */ /* 0x000fc6000bfa6270 */
[----:B------:R2:W5:Y:S04]  /*04f0*/  @!P6 LDG.E R22, desc[UR10][R4.64+0x30] ;  /* 0x0000300a0416e981 */ /* 0x000568000c1e1900 */
[----:B------:R2:W5:Y:S04]  /*0500*/  @!P0 LDG.E R23, desc[UR10][R4.64+0x34] ;  /* 0x0000340a04178981 */ /* 0x000568000c1e1900 */
[----:B------:R2:W5:Y:S04]  /*0510*/  @!P1 LDG.E R24, desc[UR10][R4.64+0x38] ;  /* 0x0000380a04189981 */ /* 0x000568000c1e1900 */
[----:B------:R2:W5:Y:S04]  /*0520*/  @!P2 LDG.E R25, desc[UR10][R4.64+0x3c] ;  /* 0x00003c0a0419a981 */ /* 0x000568000c1e1900 */
[----:B------:R2:W5:Y:S04]  /*0530*/  @!P3 LDG.E R26, desc[UR10][R4.64+0x40] ;  /* 0x0000400a041ab981 */ /* 0x000568000c1e1900 */
[----:B------:R2:W5:Y:S04]  /*0540*/  @!P4 LDG.E R27, desc[UR10][R4.64+0x44] ;  /* 0x0000440a041bc981 */ /* 0x000568000c1e1900 */
[----:B------:R2:W5:Y:S01]  /*0550*/  @!P5 LDG.E R28, desc[UR10][R4.64+0x48] ;  /* 0x0000480a041cd981 */ /* 0x000562000c1e1900 */
[----:B------:R-:W-:-:S02]  /*0560*/  UMOV UR4, 0x400 ;  /* 0x0000040000047882 */ /* 0x000fc40000000000 */
[----:B----4-:R-:W-:Y:S01]  /*0570*/  ULEA UR4, UR5, UR4, 0x18 ;  /* 0x0000000405047291 */ /* 0x010fe2000f8ec0ff */
[----:B------:R-:W-:-:S05]  /*0580*/  SHF.R.U32.HI R105, RZ, 0x5, R0 ;  /* 0x00000005ff697819 */ /* 0x000fca0000011600 */
[----:B------:R-:W-:-:S05]  /*0590*/  LEA R31, R0, UR4, 0x2 ;  /* 0x00000004001f7c11 */ /* 0x000fca000f8e10ff */
[----:B------:R-:W-:Y:S01]  /*05a0*/  IMAD R33, R0, 0x80, R31 ;  /* 0x0000008000217824 */ /* 0x000fe200078e021f */
[----:B------:R-:W-:-:S03]  /*05b0*/  LEA R30, R105, UR4, 0x2 ;  /* 0x00000004691e7c11 */ /* 0x000fc6000f8e10ff */
[----:B------:R-:W-:Y:S01]  /*05c0*/  IMAD R35, R0, -0x38, R33 ;  /* 0xffffffc800237824 */ /* 0x000fe200078e0221 */
[----:B0-----:R-:W-:Y:S02]  /*05d0*/  UIADD3 UR8, UPT, UPT, UR6, 0x6, URZ ;  /* 0x0000000606087890 */ /* 0x001fe4000fffe0ff */
[----:B------:R-:W-:Y:S01]  /*05e0*/  UIADD3 UR5, UPT, UPT, -UR6, UR7, URZ ;  /* 0x0000000706057290 */ /* 0x000fe2000fffe1ff */
[----:B-12---:R-:W-:Y:S11]  /*05f0*/  BAR.SYNC.DEFER_BLOCKING 0x0 ;  /* 0x0000000000007b1d */ /* 0x006ff60000010000 */
.L_x_220:
[----:B------:R-:W-:Y:S01]  /*0600*/  UISETP.LT.AND UP0, UPT, UR5, 0x6, UPT ;  /* 0x000000060500788c */ /* 0x000fe2000bf01270 */
[----:B------:R-:W-:Y:S01]  /*0610*/  STS [R31], RZ ;  /* 0x000000ff1f007388 */ /* 0x000fe20000000800 */
[----:B------:R-:W-:Y:S01]  /*0620*/  UIADD3 UR6, UPT, UPT, UR8, -0x6, URZ ;  /* 0xfffffffa08067890 */ /* 0x000fe2000fffe0ff */
[----:B------:R-:W-:Y:S01]  /*0630*/  ISETP.NE.AND P1, PT, R29, 0x1f, PT ;  /* 0x0000001f1d00780c */ /* 0x000fe20003f25270 */
[----:B------:R-:W-:Y:S01]  /*0640*/  USEL UR4, UR5, 0x6, UP0 ;  /* 0x0000000605047887 */ /* 0x000fe20008000000 */
[----:B------:R-:W-:Y:S01]  /*0650*/  STS [R31+0x400], RZ ;  /* 0x000400ff1f007388 */ /* 0x000fe20000000800 */
[C---:B------:R-:W-:Y:S01]  /*0660*/  ISETP.NE.AND P2, PT, R105.reuse, 0x6, PT ;  /* 0x000000066900780c */ /* 0x040fe20003f45270 */
[----:B------:R-:W-:Y:S01]  /*0670*/  UISETP.GE.AND UP0, UPT, UR8, UR9, UPT ;  /* 0x000000090800728c */ /* 0x000fe2000bf06270 */
[----:B0----5:R-:W-:Y:S01]  /*0680*/  SHF.R.U32.HI R4, RZ, UR6, R2 ;  /* 0x00000006ff047c19 */ /* 0x021fe20008011602 */
[----:B------:R-:W-:Y:S01]  /*0690*/  UBMSK UR4, URZ, UR4 ;  /* 0x00000004ff04729b */ /* 0x000fe20008000000 */
[----:B------:R-:W-:Y:S01]  /*06a0*/  STS [R31+0x800], RZ ;  /* 0x000800ff1f007388 */ /* 0x000fe20000000800 */
[----:B------:R-:W-:-:S03]  /*06b0*/  ISETP.NE.AND P3, PT, R105, 0x7, PT ;  /* 0x000000076900780c */ /* 0x000fc60003f65270 */
[----:B------:R-:W-:Y:S01]  /*06c0*/  STS [R31+0xc00], RZ ;  /* 0x000c00ff1f007388 */ /* 0x000fe20000000800 */
[----:B------:R-:W-:-:S03]  /*06d0*/  LOP3.LUT R4, R4, UR4, RZ, 0xc0, !PT ;  /* 0x0000000404047c12 */ /* 0x000fc6000f8ec0ff */
[----:B------:R-:W-:Y:S02]  /*06e0*/  STS [R31+0x1000], RZ ;  /* 0x001000ff1f007388 */ /* 0x000fe40000000800 */
[----:B------:R-:W-:Y:S01]  /*06f0*/  IMAD.SHL.U32 R5, R4, 0x400, RZ ;  /* 0x0000040004057824 */ /* 0x000fe200078e00ff */
[----:B------:R-:W-:Y:S01]  /*0700*/  SHF.R.U32.HI R4, RZ, 0x4, R4 ;  /* 0x00000004ff047819 */ /* 0x000fe20000011604 */
[----:B------:R-:W-:Y:S03]  /*0710*/  STS [R31+0x1400], RZ ;  /* 0x001400ff1f007388 */ /* 0x000fe60000000800 */
[----:B------:R-:W-:Y:S01]  /*0720*/  LOP3.LUT R34, R5, 0x7c00, RZ, 0xc0, !PT ;  /* 0x00007c0005227812 */ /* 0x000fe200078ec0ff */
[----:B------:R-:W-:Y:S01]  /*0730*/  STS [R31+0x1800], RZ ;  /* 0x001800ff1f007388 */ /* 0x000fe20000000800 */
[----:B------:R-:W-:-:S03]  /*0740*/  LOP3.LUT R4, R4, 0xffffffe, RZ, 0xc0, !PT ;  /* 0x0ffffffe04047812 */ /* 0x000fc600078ec0ff */
[----:B------:R-:W-:Y:S01]  /*0750*/  STS [R31+0x1c00], RZ ;  /* 0x001c00ff1f007388 */ /* 0x000fe20000000800 */
[----:B------:R-:W-:Y:S02]  /*0760*/  IADD3 R34, PT, PT, R4, R31, R34 ;  /* 0x0000001f04227210 */ /* 0x000fe40007ffe022 */
[----:B------:R-:W-:Y:S01]  /*0770*/  SHF.R.U32.HI R4, RZ, UR6, R3 ;  /* 0x00000006ff047c19 */ /* 0x000fe20008011603 */
[----:B------:R-:W-:Y:S03]  /*0780*/  STS [R31+0x2000], RZ ;  /* 0x002000ff1f007388 */ /* 0x000fe60000000800 */
[----:B------:R-:W-:Y:S01]  /*0790*/  LOP3.LUT R4, R4, UR4, RZ, 0xc0, !PT ;  /* 0x0000000404047c12 */ /* 0x000fe2000f8ec0ff */
[----:B------:R-:W-:Y:S04]  /*07a0*/  STS [R31+0x2400], RZ ;  /* 0x002400ff1f007388 */ /* 0x000fe80000000800 */
[----:B------:R-:W-:Y:S01]  /*07b0*/  STS [R31+0x2800], RZ ;  /* 0x002800ff1f007388 */ /* 0x000fe20000000800 */
[----:B------:R-:W-:Y:S01]  /*07c0*/  IMAD.SHL.U32 R5, R4, 0x400, RZ ;  /* 0x0000040004057824 */ /* 0x000fe200078e00ff */
[----:B------:R-:W-:-:S02]  /*07d0*/  SHF.R.U32.HI R4, RZ, 0x4, R4 ;  /* 0x00000004ff047819 */ /* 0x000fc40000011604 */
[----:B------:R-:W-:Y:S02]  /*07e0*/  STS [R31+0x2c00], RZ ;  /* 0x002c00ff1f007388 */ /* 0x000fe40000000800 */
[----:B------:R-:W-:Y:S02]  /*07f0*/  LOP3.LUT R36, R5, 0x7c00, RZ, 0xc0, !PT ;  /* 0x00007c0005247812 */ /* 0x000fe400078ec0ff */
        /* <DEDUP_REMOVED lines=32> */
[----:B------:R-:W0:Y:S02]  /*0a00*/  LDS.U16 R32, [R34] ;  /* 0x0000000022207984 */ /* 0x000e240000000400 */
[----:B0-----:R-:W-:-:S05]  /*0a10*/  VIADD R5, R32, 0x1 ;  /* 0x0000000120057836 */ /* 0x001fca0000000000 */
[----:B------:R0:W-:Y:S04]  /*0a20*/  STS.U16 [R34], R5 ;  /* 0x0000000522007388 */ /* 0x0001e80000000400 */
[----:B------:R-:W1:Y:S01]  /*0a30*/  LDS.U16 R38, [R36] ;  /* 0x0000000024267984 */ /* 0x000e620000000400 */
[----:B0-----:R-:W-:Y:S01]  /*0a40*/  IMAD.SHL.U32 R5, R4, 0x400, RZ ;  /* 0x0000040004057824 */ /* 0x001fe200078e00ff */
[----:B------:R-:W-:-:S04]  /*0a50*/  SHF.R.U32.HI R4, RZ, 0x4, R4 ;  /* 0x00000004ff047819 */ /* 0x000fc80000011604 */
[----:B------:R-:W-:Y:S02]  /*0a60*/  LOP3.LUT R6, R5, 0x7c00, RZ, 0xc0, !PT ;  /* 0x00007c0005067812 */ /* 0x000fe400078ec0ff */
[----:B------:R-:W-:Y:S02]  /*0a70*/  LOP3.LUT R41, R4, 0xffffffe, RZ, 0xc0, !PT ;  /* 0x0ffffffe04297812 */ /* 0x000fe400078ec0ff */
[----:B------:R-:W-:Y:S02]  /*0a80*/  SHF.R.U32.HI R5, RZ, UR6, R14 ;  /* 0x00000006ff057c19 */ /* 0x000fe4000801160e */
[----:B------:R-:W-:Y:S02]  /*0a90*/  IADD3 R41, PT, PT, R41, R31, R6 ;  /* 0x0000001f29297210 */ /* 0x000fe40007ffe006 */
[----:B------:R-:W-:-:S05]  /*0aa0*/  LOP3.LUT R5, R5, UR4, RZ, 0xc0, !PT ;  /* 0x0000000405057c12 */ /* 0x000fca000f8ec0ff */
[----:B------:R-:W-:Y:S01]  /*0ab0*/  IMAD.SHL.U32 R6, R5, 0x400, RZ ;  /* 0x0000040005067824 */ /* 0x000fe200078e00ff */
[----:B------:R-:W-:-:S04]  /*0ac0*/  SHF.R.U32.HI R5, RZ, 0x4, R5 ;  /* 0x00000004ff057819 */ /* 0x000fc80000011605 */
[----:B------:R-:W-:Y:S02]  /*0ad0*/  LOP3.LUT R8, R6, 0x7c00, RZ, 0xc0, !PT ;  /* 0x00007c0006087812 */ /* 0x000fe400078ec0ff */
[----:B------:R-:W-:-:S04]  /*0ae0*/  LOP3.LUT R5, R5, 0xffffffe, RZ, 0xc0, !PT ;  /* 0x0ffffffe05057812 */ /* 0x000fc800078ec0ff */
[----:B------:R-:W-:Y:S01]  /*0af0*/  IADD3 R43, PT, PT, R5, R31, R8 ;  /* 0x0000001f052b7210 */ /* 0x000fe20007ffe008 */
[----:B-1----:R-:W-:-:S05]  /*0b00*/  VIADD R7, R38, 0x1 ;  /* 0x0000000126077836 */ /* 0x002fca0000000000 */
[----:B------:R-:W-:Y:S04]  /*0b10*/  STS.U16 [R36], R7 ;  /* 0x0000000724007388 */ /* 0x000fe80000000400 */
[----:B------:R-:W0:Y:S02]  /*0b20*/  LDS.U16 R40, [R39] ;  /* 0x0000000027287984 */ /* 0x000e240000000400 */
[----:B0-----:R-:W-:-:S05]  /*0b30*/  VIADD R4, R40, 0x1 ;  /* 0x0000000128047836 */ /* 0x001fca0000000000 */
[----:B------:R0:W-:Y:S04]  /*0b40*/  STS.U16 [R39], R4 ;  /* 0x0000000427007388 */ /* 0x0001e80000000400 */
[----:B------:R-:W1:Y:S01]  /*0b50*/  LDS.U16 R42, [R41] ;  /* 0x00000000292a7984 */ /* 0x000e620000000400 */
[----:B0-----:R-:W-:-:S04]  /*0b60*/  SHF.R.U32.HI R4, RZ, UR6, R15 ;  /* 0x00000006ff047c19 */ /* 0x001fc8000801160f */
[----:B------:R-:W-:-:S05]  /*0b70*/  LOP3.LUT R4, R4, UR4, RZ, 0xc0, !PT ;  /* 0x0000000404047c12 */ /* 0x000fca000f8ec0ff */
[----:B------:R-:W-:Y:S01]  /*0b80*/  IMAD.SHL.U32 R5, R4, 0x400, RZ ;  /* 0x0000040004057824 */ /* 0x000fe200078e00ff */
[----:B------:R-:W-:-:S04]  /*0b90*/  SHF.R.U32.HI R4, RZ, 0x4, R4 ;  /* 0x00000004ff047819 */ /* 0x000fc80000011604 */
[----:B------:R-:W-:Y:S02]  /*0ba0*/  LOP3.LUT R8, R5, 0x7c00, RZ, 0xc0, !PT ;  /* 0x00007c0005087812 */ /* 0x000fe400078ec0ff */
[----:B------:R-:W-:Y:S02]  /*0bb0*/  LOP3.LUT R45, R4, 0xffffffe, RZ, 0xc0, !PT ;  /* 0x0ffffffe042d7812 */ /* 0x000fe400078ec0ff */
[----:B------:R-:W-:Y:S02]  /*0bc0*/  SHF.R.U32.HI R5, RZ, UR6, R16 ;  /* 0x00000006ff057c19 */ /* 0x000fe40008011610 */
[----:B------:R-:W-:Y:S02]  /*0bd0*/  IADD3 R45, PT, PT, R45, R31, R8 ;  /* 0x0000001f2d2d7210 */ /* 0x000fe40007ffe008 */
[----:B------:R-:W-:Y:S01]  /*0be0*/  LOP3.LUT R5, R5, UR4, RZ, 0xc0, !PT ;  /* 0x0000000405057c12 */ /* 0x000fe2000f8ec0ff */
[----:B-1----:R-:W-:-:S05]  /*0bf0*/  VIADD R6, R42, 0x1 ;  /* 0x000000012a067836 */ /* 0x002fca0000000000 */
[----:B------:R0:W-:Y:S04]  /*0c00*/  STS.U16 [R41], R6 ;  /* 0x0000000629007388 */ /* 0x0001e80000000400 */
[----:B------:R-:W1:Y:S01]  /*0c10*/  LDS.U16 R44, [R43] ;  /* 0x000000002b2c7984 */ /* 0x000e620000000400 */
[----:B0-----:R-:W-:Y:S01]  /*0c20*/  IMAD.SHL.U32 R6, R5, 0x400, RZ ;  /* 0x0000040005067824 */ /* 0x001fe200078e00ff */
[----:B------:R-:W-:-:S04]  /*0c30*/  SHF.R.U32.HI R5, RZ, 0x4, R5 ;  /* 0x00000004ff057819 */ /* 0x000fc80000011605 */
[----:B------:R-:W-:Y:S02]  /*0c40*/  LOP3.LUT R8, R6, 0x7c00, RZ, 0xc0, !PT ;  /* 0x00007c0006087812 */ /* 0x000fe400078ec0ff */
[----:B------:R-:W-:-:S04]  /*0c50*/  LOP3.LUT R5, R5, 0xffffffe, RZ, 0xc0, !PT ;  /* 0x0ffffffe05057812 */ /* 0x000fc800078ec0ff */
[----:B------:R-:W-:Y:S01]  /*0c60*/  IADD3 R47, PT, PT, R5, R31, R8 ;  /* 0x0000001f052f7210 */ /* 0x000fe20007ffe008 */
[----:B-1----:R-:W-:-:S05]  /*0c70*/  VIADD R4, R44, 0x1 ;  /* 0x000000012c047836 */ /* 0x002fca0000000000 */
        /* <DEDUP_REMOVED lines=108> */
[----:B------:R-:W-:Y:S01]  /*1340*/  SHF.R.U32.HI R5, RZ, UR6, R28 ;  /* 0x00000006ff057c19 */ /* 0x000fe2000801161c */
[----:B------:R-:W0:Y:S01]  /*1350*/  S2UR UR6, SR_CgaCtaId ;  /* 0x00000000000679c3 */ /* 0x000e220000008800 */
[----:B------:R-:W-:Y:S02]  /*1360*/  IADD3 R69, PT, PT, R69, R31, R8 ;  /* 0x0000001f45457210 */ /* 0x000fe40007ffe008 */
[----:B------:R-:W-:Y:S01]  /*1370*/  LOP3.LUT R5, R5, UR4, RZ, 0xc0, !PT ;  /* 0x0000000405057c12 */ /* 0x000fe2000f8ec0ff */
[----:B------:R-:W-:Y:S01]  /*1380*/  UMOV UR4, 0x400 ;  /* 0x0000040000047882 */ /* 0x000fe20000000000 */
[----:B-1----:R-:W-:-:S05]  /*1390*/  VIADD R6, R66, 0x1 ;  /* 0x0000000142067836 */ /* 0x002fca0000000000 */
[----:B------:R1:W-:Y:S04]  /*13a0*/  STS.U16 [R65], R6 ;  /* 0x0000000641007388 */ /* 0x0003e80000000400 */
[----:B------:R-:W2:Y:S01]  /*13b0*/  LDS.U16 R68, [R67] ;  /* 0x0000000043447984 */ /* 0x000ea20000000400 */
[----:B0-----:R-:W-:Y:S01]  /*13c0*/  ULEA UR4, UR6, UR4, 0x18 ;  /* 0x0000000406047291 */ /* 0x001fe2000f8ec0ff */
[----:B-1----:R-:W-:Y:S01]  /*13d0*/  IMAD.SHL.U32 R6, R5, 0x400, RZ ;  /* 0x0000040005067824 */ /* 0x002fe200078e00ff */
[----:B------:R-:W-:-:S04]  /*13e0*/  SHF.R.U32.HI R5, RZ, 0x4, R5 ;  /* 0x00000004ff057819 */ /* 0x000fc80000011605 */
[----:B------:R-:W-:Y:S02]  /*13f0*/  LOP3.LUT R8, R6, 0x7c00, RZ, 0xc0, !PT ;  /* 0x00007c0006087812 */ /* 0x000fe400078ec0ff */
[----:B------:R-:W-:-:S04]  /*1400*/  LOP3.LUT R5, R5, 0xffffffe, RZ, 0xc0, !PT ;  /* 0x0ffffffe05057812 */ /* 0x000fc800078ec0ff */
[----:B------:R-:W-:Y:S01]  /*1410*/  IADD3 R71, PT, PT, R5, R31, R8 ;  /* 0x0000001f05477210 */ /* 0x000fe20007ffe008 */
[----:B--2---:R-:W-:-:S05]  /*1420*/  VIADD R4, R68, 0x1 ;  /* 0x0000000144047836 */ /* 0x004fca0000000000 */
[----:B------:R-:W-:Y:S04]  /*1430*/  STS.U16 [R67], R4 ;  /* 0x0000000443007388 */ /* 0x000fe80000000400 */
[----:B------:R-:W0:Y:S02]  /*1440*/  LDS.U16 R70, [R69] ;  /* 0x0000000045467984 */ /* 0x000e240000000400 */
[----:B0-----:R-:W-:-:S05]  /*1450*/  VIADD R6, R70, 0x1 ;  /* 0x0000000146067836 */ /* 0x001fca0000000000 */
[----:B------:R-:W-:Y:S04]  /*1460*/  STS.U16 [R69], R6 ;  /* 0x0000000645007388 */ /* 0x000fe80000000400 */
[----:B------:R-:W0:Y:S02]  /*1470*/  LDS.U16 R72, [R71] ;  /* 0x0000000047487984 */ /* 0x000e240000000400 */
[----:B0-----:R-:W-:-:S05]  /*1480*/  VIADD R4, R72, 0x1 ;  /* 0x0000000148047836 */ /* 0x001fca0000000000 */
[----:B------:R-:W-:Y:S01]  /*1490*/  STS.U16 [R71], R4 ;  /* 0x0000000447007388 */ /* 0x000fe20000000400 */
[----:B------:R-:W-:Y:S06]  /*14a0*/  BAR.SYNC.DEFER_BLOCKING 0x0 ;  /* 0x0000000000007b1d */ /* 0x000fec0000010000 */
[----:B------:R-:W-:Y:S04]  /*14b0*/  LDS R73, [R33] ;  /* 0x0000000021497984 */ /* 0x000fe80000000800 */
[----:B------:R-:W0:Y:S04]  /*14c0*/  LDS R74, [R33+0x4] ;  /* 0x00000400214a7984 */ /* 0x000e280000000800 */
[----:B------:R-:W1:Y:S04]  /*14d0*/  LDS R75, [R33+0x8] ;  /* 0x00000800214b7984 */ /* 0x000e680000000800 */
[----:B------:R-:W2:Y:S04]  /*14e0*/  LDS R76, [R33+0xc] ;  /* 0x00000c00214c7984 */ /* 0x000ea80000000800 */
[----:B------:R-:W3:Y:S04]  /*14f0*/  LDS R77, [R33+0x10] ;  /* 0x00001000214d7984 */ /* 0x000ee80000000800 */
[----:B------:R-:W4:Y:S04]  /*1500*/  LDS R78, [R33+0x14] ;  /* 0x00001400214e7984 */ /* 0x000f280000000800 */
[----:B------:R-:W4:Y:S04]  /*1510*/  LDS R79, [R33+0x18] ;  /* 0x00001800214f7984 */ /* 0x000f280000000800 */
[----:B------:R-:W4:Y:S04]  /*1520*/  LDS R80, [R33+0x1c] ;  /* 0x00001c0021507984 */ /* 0x000f280000000800 */
[----:B------:R-:W4:Y:S04]  /*1530*/  LDS R81, [R33+0x20] ;  /* 0x0000200021517984 */ /* 0x000f280000000800 */
[----:B------:R-:W4:Y:S04]  /*1540*/  LDS R82, [R33+0x24] ;  /* 0x0000240021527984 */ /* 0x000f280000000800 */
[----:B------:R-:W4:Y:S04]  /*1550*/  LDS R83, [R33+0x28] ;  /* 0x0000280021537984 */ /* 0x000f280000000800 */
[----:B------:R-:W4:Y:S01]  /*1560*/  LDS R84, [R33+0x2c] ;  /* 0x00002c0021547984 */ /* 0x000f220000000800 */
[----:B0-----:R-:W-:-:S03]  /*1570*/  IMAD.IADD R74, R73, 0x1, R74 ;  /* 0x00000001494a7824 */ /* 0x001fc600078e024a */
[----:B------:R-:W0:Y:S01]  /*1580*/  LDS R85, [R33+0x30] ;  /* 0x0000300021557984 */ /* 0x000e220000000800 */
[----:B-1----:R-:W-:-:S03]  /*1590*/  IMAD.IADD R75, R75, 0x1, R74 ;  /* 0x000000014b4b7824 */ /* 0x002fc600078e024a */
[----:B------:R-:W1:Y:S01]  /*15a0*/  LDS R86, [R33+0x34] ;  /* 0x0000340021567984 */ /* 0x000e620000000800 */
[----:B--2---:R-:W-:-:S03]  /*15b0*/  IMAD.IADD R76, R76, 0x1, R75 ;  /* 0x000000014c4c7824 */ /* 0x004fc600078e024b */
[----:B------:R-:W2:Y:S01]  /*15c0*/  LDS R87, [R33+0x38] ;  /* 0x0000380021577984 */ /* 0x000ea20000000800 */
[----:B---3--:R-:W-:-:S03]  /*15d0*/  IMAD.IADD R77, R77, 0x1, R76 ;  /* 0x000000014d4d7824 */ /* 0x008fc600078e024c */
[----:B------:R-:W3:Y:S01]  /*15e0*/  LDS R88, [R33+0x3c] ;  /* 0x00003c0021587984 */ /* 0x000ee20000000800 */
[----:B----4-:R-:W-:-:S03]  /*15f0*/  IMAD.IADD R78, R78, 0x1, R77 ;  /* 0x000000014e4e7824 */ /* 0x010fc600078e024d */
[----:B------:R-:W4:Y:S01]  /*1600*/  LDS R89, [R33+0x40] ;  /* 0x0000400021597984 */ /* 0x000f220000000800 */
[----:B------:R-:W-:-:S03]  /*1610*/  IMAD.IADD R79, R79, 0x1, R78 ;  /* 0x000000014f4f7824 */ /* 0x000fc600078e024e */
        /* <DEDUP_REMOVED lines=31> */
[----:B------:R-:W-:-:S04]  /*1810*/  IMAD.IADD R95, R95, 0x1, R94 ;  /* 0x000000015f5f7824 */ /* 0x000fc800078e025e */
[----:B0-----:R-:W-:-:S04]  /*1820*/  IMAD.IADD R96, R96, 0x1, R95 ;  /* 0x0000000160607824 */ /* 0x001fc800078e025f */
[----:B-1----:R-:W-:-:S04]  /*1830*/  IMAD.IADD R97, R97, 0x1, R96 ;  /* 0x0000000161617824 */ /* 0x002fc800078e0260 */
[----:B--2---:R-:W-:-:S04]  /*1840*/  IMAD.IADD R98, R98, 0x1, R97 ;  /* 0x0000000162627824 */ /* 0x004fc800078e0261 */
[----:B---3--:R-:W-:-:S04]  /*1850*/  IMAD.IADD R99, R99, 0x1, R98 ;  /* 0x0000000163637824 */ /* 0x008fc800078e0262 */
[----:B----4-:R-:W-:-:S04]  /*1860*/  IMAD.IADD R100, R100, 0x1, R99 ;  /* 0x0000000164647824 */ /* 0x010fc800078e0263 */
[----:B------:R-:W-:-:S04]  /*1870*/  IMAD.IADD R101, R101, 0x1, R100 ;  /* 0x0000000165657824 */ /* 0x000fc800078e0264 */
[----:B------:R-:W-:-:S04]  /*1880*/  IMAD.IADD R102, R102, 0x1, R101 ;  /* 0x0000000166667824 */ /* 0x000fc800078e0265 */
[----:B------:R-:W-:-:S04]  /*1890*/  IMAD.IADD R103, R103, 0x1, R102 ;  /* 0x0000000167677824 */ /* 0x000fc800078e0266 */
[----:B------:R-:W-:-:S04]  /*18a0*/  IMAD.IADD R104, R104, 0x1, R103 ;  /* 0x0000000168687824 */ /* 0x000fc800078e0267 */
[----:B------:R-:W-:-:S05]  /*18b0*/  IMAD.IADD R106, R5, 0x1, R104 ;  /* 0x00000001056a7824 */ /* 0x000fca00078e0268 */
        /* <DEDUP_REMOVED lines=8> */
[----:B------:R-:W0:Y:S02]  /*1940*/  SHFL.UP P0, R107, R108, 0x10, RZ ;  /* 0x060000006c6b7989 */ /* 0x000e2400000000ff */
[----:B0-----:R-:W-:Y:S01]  /*1950*/  @P0 IMAD.IADD R107, R108, 0x1, R107 ;  /* 0x000000016c6b0824 */ /* 0x001fe200078e026b */
[----:B------:R-:W-:-:S03]  /*1960*/  ISETP.NE.AND P0, PT, R105, 0x1, PT ;  /* 0x000000016900780c */ /* 0x000fc60003f05270 */
[----:B------:R-:W-:Y:S01]  /*1970*/  IMAD.IADD R106, R107, 0x1, -R106 ;  /* 0x000000016b6a7824 */ /* 0x000fe200078e0a6a */
[----:B------:R-:W-:Y:S01]  /*1980*/  @!P1 STS [R30+0x8400], R107 ;  /* 0x0084006b1e009388 */ /* 0x000fe20000000800 */
[----:B------:R-:W-:Y:S01]  /*1990*/  BAR.SYNC.DEFER_BLOCKING 0x0 ;  /* 0x0000000000007b1d */ /* 0x000fe20000010000 */
[----:B------:R-:W-:-:S05]  /*19a0*/  ISETP.NE.AND P1, PT, R105, 0x4, PT ;  /* 0x000000046900780c */ /* 0x000fca0003f25270 */
[----:B------:R-:W0:Y:S04]  /*19b0*/  LDS.128 R4, [UR4+0x8400] ;  /* 0x00840004ff047984 */ /* 0x000e280008000c00 */
[----:B------:R-:W1:Y:S01]  /*19c0*/  LDS.128 R8, [UR4+0x8410] ;  /* 0x00841004ff087984 */ /* 0x000e620008000c00 */
[C---:B0-----:R-:W-:Y:S01]  /*19d0*/  SEL R37, R4.reuse, R37, !P0 ;  /* 0x0000002504257207 */ /* 0x041fe20004000000 */
[----:B------:R-:W-:Y:S01]  /*19e0*/  IMAD.IADD R5, R4, 0x1, R5 ;  /* 0x0000000104057824 */ /* 0x000fe200078e0205 */
[----:B------:R-:W-:-:S03]  /*19f0*/  ISETP.NE.AND P0, PT, R105, 0x2, PT ;  /* 0x000000026900780c */ /* 0x000fc60003f05270 */
[----:B------:R-:W-:Y:S01]  /*1a00*/  IMAD.IADD R6, R6, 0x1, R5 ;  /* 0x0000000106067824 */ /* 0x000fe200078e0205 */
[----:B------:R-:W-:Y:S02]  /*1a10*/  SEL R37, R5, R37, !P0 ;  /* 0x0000002505257207 */ /* 0x000fe40004000000 */
[----:B------:R-:W-:Y:S01]  /*1a20*/  ISETP.NE.AND P0, PT, R105, 0x3, PT ;  /* 0x000000036900780c */ /* 0x000fe20003f05270 */
[----:B------:R-:W-:-:S03]  /*1a30*/  IMAD.IADD R7, R7, 0x1, R6 ;  /* 0x0000000107077824 */ /* 0x000fc600078e0206 */
[----:B------:R-:W-:Y:S01]  /*1a40*/  SEL R37, R6, R37, !P0 ;  /* 0x0000002506257207 */ /* 0x000fe20004000000 */
[----:B-1----:R-:W-:Y:S01]  /*1a50*/  IMAD.IADD R8, R7, 0x1, R8 ;  /* 0x0000000107087824 */ /* 0x002fe200078e0208 */
[----:B------:R-:W-:Y:S02]  /*1a60*/  ISETP.NE.AND P0, PT, R105, 0x5, PT ;  /* 0x000000056900780c */ /* 0x000fe40003f05270 */
[----:B------:R-:W-:Y:S01]  /*1a70*/  SEL R37, R7, R37, !P1 ;  /* 0x0000002507257207 */ /* 0x000fe20004800000 */
[----:B------:R-:W-:Y:S01]  /*1a80*/  IMAD.IADD R9, R9, 0x1, R8 ;  /* 0x0000000109097824 */ /* 0x000fe200078e0208 */
[----:B------:R-:W-:Y:S02]  /*1a90*/  ISETP.NE.AND P1, PT, R29, RZ, PT ;  /* 0x000000ff1d00720c */ /* 0x000fe40003f25270 */
[----:B------:R-:W-:Y:S01]  /*1aa0*/  SEL R37, R8, R37, !P0 ;  /* 0x0000002508257207 */ /* 0x000fe20004000000 */
[----:B------:R-:W-:Y:S01]  /*1ab0*/  IMAD.IADD R10, R10, 0x1, R9 ;  /* 0x000000010a0a7824 */ /* 0x000fe200078e0209 */
[----:B------:R-:W-:-:S02]  /*1ac0*/  ISETP.GT.U32.AND P0, PT, R0, 0x1f, PT ;  /* 0x0000001f0000780c */ /* 0x000fc40003f04070 */
[----:B------:R-:W-:Y:S01]  /*1ad0*/  SEL R37, R9, R37, !P2 ;  /* 0x0000002509257207 */ /* 0x000fe20005000000 */
[----:B------:R-:W-:Y:S01]  /*1ae0*/  IMAD.IADD R11, R11, 0x1, R10 ;  /* 0x000000010b0b7824 */ /* 0x000fe200078e020a */
[----:B------:R-:W-:Y:S02]  /*1af0*/  ISETP.GT.U32.OR P2, PT, R0, 0x1f, P1 ;  /* 0x0000001f0000780c */ /* 0x000fe40000f44470 */
[----:B------:R-:W-:Y:S02]  /*1b00*/  SEL R4, R106, RZ, P1 ;  /* 0x000000ff6a047207 */ /* 0x000fe40000800000 */
[----:B------:R-:W-:-:S05]  /*1b10*/  SEL R37, R10, R37, !P3 ;  /* 0x000000250a257207 */ /* 0x000fca0005800000 */
[----:B------:R-:W-:Y:S01]  /*1b20*/  @P0 IMAD.IADD R106, R37, 0x1, R4 ;  /* 0x00000001256a0824 */ /* 0x000fe200078e0204 */
[----:B------:R-:W-:-:S03]  /*1b30*/  ISETP.NE.AND P0, PT, R0, RZ, PT ;  /* 0x000000ff0000720c */ /* 0x000fc60003f05270 */
[----:B------:R-:W-:-:S05]  /*1b40*/  @!P2 IMAD.U32 R106, R11, 0x10000, RZ ;  /* 0x000100000b6aa824 */ /* 0x000fca00078e00ff */
[----:B------:R-:W-:Y:S01]  /*1b50*/  @!P2 STS [UR4+0x8428], R106 ;  /* 0x0084286aff00a988 */ /* 0x000fe20008000804 */
[----:B------:R-:W-:Y:S06]  /*1b60*/  BAR.SYNC.DEFER_BLOCKING 0x0 ;  /* 0x0000000000007b1d */ /* 0x000fec0000010000 */
[----:B------:R-:W0:Y:S02]  /*1b70*/  LDS R4, [UR4+0x8428] ;  /* 0x00842804ff047984 */ /* 0x000e240008000800 */
[----:B0-----:R-:W-:-:S05]  /*1b80*/  SEL R5, R4, RZ, P0 ;  /* 0x000000ff04057207 */ /* 0x001fca0000000000 */
[----:B------:R-:W-:-:S04]  /*1b90*/  IMAD.IADD R4, R5, 0x1, R106 ;  /* 0x0000000105047824 */ /* 0x000fc800078e026a */
[--C-:B------:R-:W-:Y:S01]  /*1ba0*/  IMAD.IADD R6, R73, 0x1, R4.reuse ;  /* 0x0000000149067824 */ /* 0x100fe200078e0204 */
[----:B------:R-:W-:Y:S01]  /*1bb0*/  STS [R33], R4 ;  /* 0x0000000421007388 */ /* 0x000fe20000000800 */
[--C-:B------:R-:W-:Y:S02]  /*1bc0*/  IMAD.IADD R74, R74, 0x1, R4.reuse ;  /* 0x000000014a4a7824 */ /* 0x100fe400078e0204 */
[--C-:B------:R-:W-:Y:S01]  /*1bd0*/  IMAD.IADD R8, R75, 0x1, R4.reuse ;  /* 0x000000014b087824 */ /* 0x100fe200078e0204 */
[----:B------:R-:W-:Y:S01]  /*1be0*/  STS [R33+0x4], R6 ;  /* 0x0000040621007388 */ /* 0x000fe20000000800 */
[--C-:B------:R-:W-:Y:S02]  /*1bf0*/  IMAD.IADD R76, R76, 0x1, R4.reuse ;  /* 0x000000014c4c7824 */ /* 0x100fe400078e0204 */
[--C-:B------:R-:W-:Y:S01]  /*1c00*/  IMAD.IADD R10, R77, 0x1, R4.reuse ;  /* 0x000000014d0a7824 */ /* 0x100fe200078e0204 */
[----:B------:R-:W-:Y:S01]  /*1c10*/  STS [R33+0x8], R74 ;  /* 0x0000084a21007388 */ /* 0x000fe20000000800 */
[----:B------:R-:W-:-:S02]  /*1c20*/  IMAD.IADD R78, R78, 0x1, R4 ;  /* 0x000000014e4e7824 */ /* 0x000fc400078e0204 */
[--C-:B------:R-:W-:Y:S01]  /*1c30*/  IMAD.IADD R106, R79, 0x1, R4.reuse ;  /* 0x000000014f6a7824 */ /* 0x100fe200078e0204 */
[----:B------:R-:W-:Y:S01]  /*1c40*/  STS [R33+0xc], R8 ;  /* 0x00000c0821007388 */ /* 0x000fe20000000800 */
        /* <DEDUP_REMOVED lines=36> */
[----:B------:R-:W-:-:S03]  /*1e90*/  IMAD.IADD R104, R104, 0x1, R4 ;  /* 0x0000000168687824 */ /* 0x000fc600078e0204 */
[----:B------:R-:W-:Y:S04]  /*1ea0*/  STS [R33+0x40], R88 ;  /* 0x0000405821007388 */ /* 0x000fe80000000800 */
        /* <DEDUP_REMOVED lines=15> */
[----:B------:R-:W-:Y:S01]  /*1fa0*/  STS [R33+0x80], R104 ;  /* 0x0000806821007388 */ /* 0x000fe20000000800 */
[----:B------:R-:W-:Y:S06]  /*1fb0*/  BAR.SYNC.DEFER_BLOCKING 0x0 ;  /* 0x0000000000007b1d */ /* 0x000fec0000010000 */
[----:B------:R-:W0:Y:S04]  /*1fc0*/  LDS.U16 R5, [R34] ;  /* 0x0000000022057984 */ /* 0x000e280000000400 */
[----:B------:R-:W1:Y:S04]  /*1fd0*/  LDS.U16 R7, [R36] ;  /* 0x0000000024077984 */ /* 0x000e680000000400 */
[----:B------:R-:W2:Y:S04]  /*1fe0*/  LDS.U16 R39, [R39] ;  /* 0x0000000027277984 */ /* 0x000ea80000000400 */
[----:B------:R-:W3:Y:S04]  /*1ff0*/  LDS.U16 R41, [R41] ;  /* 0x0000000029297984 */ /* 0x000ee80000000400 */
[----:B------:R-:W4:Y:S04]  /*2000*/  LDS.U16 R43, [R43] ;  /* 0x000000002b2b7984 */ /* 0x000f280000000400 */
[----:B------:R-:W4:Y:S04]  /*2010*/  LDS.U16 R45, [R45] ;  /* 0x000000002d2d7984 */ /* 0x000f280000000400 */
[----:B------:R-:W4:Y:S04]  /*2020*/  LDS.U16 R47, [R47] ;  /* 0x000000002f2f7984 */ /* 0x000f280000000400 */
[----:B------:R-:W4:Y:S04]  /*2030*/  LDS.U16 R49, [R49] ;  /* 0x0000000031317984 */ /* 0x000f280000000400 */
[----:B------:R-:W4:Y:S04]  /*2040*/  LDS.U16 R51, [R51] ;  /* 0x0000000033337984 */ /* 0x000f280000000400 */
[----:B------:R-:W4:Y:S04]  /*2050*/  LDS.U16 R53, [R53] ;  /* 0x0000000035357984 */ /* 0x000f280000000400 */
[----:B------:R-:W4:Y:S01]  /*2060*/  LDS.U16 R55, [R55] ;  /* 0x0000000037377984 */ /* 0x000f220000000400 */
[----:B0-----:R-:W-:-:S03]  /*2070*/  IMAD.IADD R5, R32, 0x1, R5 ;  /* 0x0000000120057824 */ /* 0x001fc600078e0205 */
[----:B------:R-:W0:Y:S01]  /*2080*/  LDS.U16 R57, [R57] ;  /* 0x0000000039397984 */ /* 0x000e220000000400 */
[----:B-1----:R-:W-:-:S03]  /*2090*/  IMAD.IADD R7, R38, 0x1, R7 ;  /* 0x0000000126077824 */ /* 0x002fc600078e0207 */
[----:B------:R-:W1:Y:S01]  /*20a0*/  LDS.U16 R59, [R59] ;  /* 0x000000003b3b7984 */ /* 0x000e620000000400 */
[----:B--2---:R-:W-:-:S03]  /*20b0*/  IMAD.IADD R39, R40, 0x1, R39 ;  /* 0x0000000128277824 */ /* 0x004fc600078e0227 */
[----:B------:R-:W2:Y:S01]  /*20c0*/  LDS.U16 R61, [R61] ;  /* 0x000000003d3d7984 */ /* 0x000ea20000000400 */
[----:B---3--:R-:W-:-:S03]  /*20d0*/  IMAD.IADD R41, R42, 0x1, R41 ;  /* 0x000000012a297824 */ /* 0x008fc600078e0229 */
[----:B------:R-:W3:Y:S01]  /*20e0*/  LDS.U16 R63, [R63] ;  /* 0x000000003f3f7984 */ /* 0x000ee20000000400 */
[----:B----4-:R-:W-:-:S03]  /*20f0*/  IMAD.IADD R43, R44, 0x1, R43 ;  /* 0x000000012c2b7824 */ /* 0x010fc600078e022b */
[----:B------:R-:W4:Y:S01]  /*2100*/  LDS.U16 R65, [R65] ;  /* 0x0000000041417984 */ /* 0x000f220000000400 */
[----:B------:R-:W-:-:S03]  /*2110*/  IMAD.IADD R45, R46, 0x1, R45 ;  /* 0x000000012e2d7824 */ /* 0x000fc600078e022d */
[----:B------:R-:W4:Y:S01]  /*2120*/  LDS.U16 R67, [R67] ;  /* 0x0000000043437984 */ /* 0x000f220000000400 */
[----:B------:R-:W-:-:S03]  /*2130*/  IMAD.IADD R47, R48, 0x1, R47 ;  /* 0x00000001302f7824 */ /* 0x000fc600078e022f */
[----:B------:R-:W4:Y:S01]  /*2140*/  LDS.U16 R69, [R69] ;  /* 0x0000000045457984 */ /* 0x000f220000000400 */
[----:B------:R-:W-:-:S03]  /*2150*/  IMAD.IADD R49, R50, 0x1, R49 ;  /* 0x0000000132317824 */ /* 0x000fc600078e0231 */
[----:B------:R-:W4:Y:S01]  /*2160*/  LDS.U16 R71, [R71] ;  /* 0x0000000047477984 */ /* 0x000f220000000400 */
[----:B------:R-:W-:Y:S02]  /*2170*/  IMAD.IADD R51, R52, 0x1, R51 ;  /* 0x0000000134337824 */ /* 0x000fe400078e0233 */
[----:B------:R-:W-:Y:S02]  /*2180*/  IMAD.IADD R53, R54, 0x1, R53 ;  /* 0x0000000136357824 */ /* 0x000fe400078e0235 */
[----:B------:R-:W-:Y:S02]  /*2190*/  IMAD.IADD R55, R56, 0x1, R55 ;  /* 0x0000000138377824 */ /* 0x000fe400078e0237 */
[----:B0-----:R-:W-:Y:S02]  /*21a0*/  IMAD.IADD R57, R58, 0x1, R57 ;  /* 0x000000013a397824 */ /* 0x001fe400078e0239 */
[----:B-1----:R-:W-:Y:S02]  /*21b0*/  IMAD.IADD R59, R60, 0x1, R59 ;  /* 0x000000013c3b7824 */ /* 0x002fe400078e023b */
[----:B--2---:R-:W-:-:S02]  /*21c0*/  IMAD.IADD R61, R62, 0x1, R61 ;  /* 0x000000013e3d7824 */ /* 0x004fc400078e023d */
[----:B---3--:R-:W-:Y:S02]  /*21d0*/  IMAD.IADD R63, R64, 0x1, R63 ;  /* 0x00000001403f7824 */ /* 0x008fe400078e023f */
[----:B----4-:R-:W-:Y:S02]  /*21e0*/  IMAD.IADD R65, R66, 0x1, R65 ;  /* 0x0000000142417824 */ /* 0x010fe400078e0241 */
[----:B------:R-:W-:Y:S02]  /*21f0*/  IMAD.IADD R67, R68, 0x1, R67 ;  /* 0x0000000144437824 */ /* 0x000fe400078e0243 */
[----:B------:R-:W-:Y:S02]  /*2200*/  IMAD.IADD R69, R70, 0x1, R69 ;  /* 0x0000000146457824 */ /* 0x000fe400078e0245 */
[----:B------:R-:W-:Y:S01]  /*2210*/  IMAD.IADD R71, R72, 0x1, R71 ;  /* 0x0000000148477824 */ /* 0x000fe200078e0247 */
[----:B------:R-:W-:Y:S06]  /*2220*/  BAR.SYNC.DEFER_BLOCKING 0x0 ;  /* 0x0000000000007b1d */ /* 0x000fec0000010000 */
[----:B------:R-:W-:Y:S05]  /*2230*/  BRA.U UP0, `(.L_x_219) ;  /* 0x0000000100f87547 */ /* 0x000fea000b800000 */
[----:B------:R-:W-:Y:S01]  /*2240*/  LEA R5, R5, UR4, 0x2 ;  /* 0x0000000405057c11 */ /* 0x000fe2000f8e10ff */
[----:B------:R-:W-:Y:S01]  /*2250*/  UIADD3 UR8, UPT, UPT, UR8, 0x6, URZ ;  /* 0x0000000608087890 */ /* 0x000fe2000fffe0ff */
[----:B------:R-:W-:Y:S01]  /*2260*/  LEA R4, R7, UR4, 0x2 ;  /* 0x0000000407047c11 */ /* 0x000fe2000f8e10ff */
[----:B------:R-:W-:Y:S01]  /*2270*/  UIADD3 UR5, UPT, UPT, UR5, -0x6, URZ ;  /* 0xfffffffa05057890 */ /* 0x000fe2000fffe0ff */
[----:B------:R-:W-:Y:S01]  /*2280*/  LEA R7, R39, UR4, 0x2 ;  /* 0x0000000427077c11 */ /* 0x000fe2000f8e10ff */
[----:B------:R0:W-:Y:S01]  /*2290*/  STS [R5], R2 ;  /* 0x0000000205007388 */ /* 0x0001e20000000800 */
[----:B------:R-:W-:Y:S02]  /*22a0*/  LEA R6, R41, UR4, 0x2 ;  /* 0x0000000429067c11 */ /* 0x000fe4000f8e10ff */
[----:B------:R-:W-:Y:S01]  /*22b0*/  LEA R9, R43, UR4, 0x2 ;  /* 0x000000042b097c11 */ /* 0x000fe2000f8e10ff */
[----:B------:R1:W-:Y:S01]  /*22c0*/  STS [R4], R3 ;  /* 0x0000000304007388 */ /* 0x0003e20000000800 */
[----:B------:R-:W-:-:S02]  /*22d0*/  LEA R8, R45, UR4, 0x2 ;  /* 0x000000042d087c11 */ /* 0x000fc4000f8e10ff */
[----:B------:R-:W-:Y:S01]  /*22e0*/  LEA R11, R47, UR4, 0x2 ;  /* 0x000000042f0b7c11 */ /* 0x000fe2000f8e10ff */
[----:B------:R2:W-:Y:S01]  /*22f0*/  STS [R7], R12 ;  /* 0x0000000c07007388 */ /* 0x0005e20000000800 */
[----:B------:R-:W-:Y:S02]  /*2300*/  LEA R10, R49, UR4, 0x2 ;  /* 0x00000004310a7c11 */ /* 0x000fe4000f8e10ff */
[----:B0-----:R-:W-:Y:S01]  /*2310*/  LEA R5, R51, UR4, 0x2 ;  /* 0x0000000433057c11 */ /* 0x001fe2000f8e10ff */
[----:B------:R0:W-:Y:S01]  /*2320*/  STS [R6], R13 ;  /* 0x0000000d06007388 */ /* 0x0001e20000000800 */
[----:B------:R-:W-:Y:S02]  /*2330*/  LEA R2, R53, UR4, 0x2 ;  /* 0x0000000435027c11 */ /* 0x000fe4000f8e10ff */
[----:B-1----:R-:W-:Y:S01]  /*2340*/  LEA R3, R55, UR4, 0x2 ;  /* 0x0000000437037c11 */ /* 0x002fe2000f8e10ff */
[----:B------:R1:W-:Y:S01]  /*2350*/  STS [R9], R14 ;  /* 0x0000000e09007388 */ /* 0x0003e20000000800 */
[----:B------:R-:W-:-:S02]  /*2360*/  LEA R4, R57, UR4, 0x2 ;  /* 0x0000000439047c11 */ /* 0x000fc4000f8e10ff */
[----:B--2---:R-:W-:Y:S01]  /*2370*/  LEA R7, R59, UR4, 0x2 ;  /* 0x000000043b077c11 */ /* 0x004fe2000f8e10ff */
[----:B------:R2:W-:Y:S01]  /*2380*/  STS [R8], R15 ;  /* 0x0000000f08007388 */ /* 0x0005e20000000800 */
[----:B0-----:R-:W-:-:S03]  /*2390*/  LEA R6, R61, UR4, 0x2 ;  /* 0x000000043d067c11 */ /* 0x001fc6000f8e10ff */
[----:B------:R0:W-:Y:S01]  /*23a0*/  STS [R11], R16 ;  /* 0x000000100b007388 */ /* 0x0001e20000000800 */
[----:B-1----:R-:W-:-:S03]  /*23b0*/  LEA R9, R63, UR4, 0x2 ;  /* 0x000000043f097c11 */ /* 0x002fc6000f8e10ff */
[----:B------:R1:W-:Y:S01]  /*23c0*/  STS [R10], R17 ;  /* 0x000000110a007388 */ /* 0x0003e20000000800 */
[----:B--2---:R-:W-:-:S03]  /*23d0*/  LEA R8, R65, UR4, 0x2 ;  /* 0x0000000441087c11 */ /* 0x004fc6000f8e10ff */
[----:B------:R2:W-:Y:S01]  /*23e0*/  STS [R5], R18 ;  /* 0x0000001205007388 */ /* 0x0005e20000000800 */
[----:B0-----:R-:W-:-:S03]  /*23f0*/  LEA R11, R71, UR4, 0x2 ;  /* 0x00000004470b7c11 */ /* 0x001fc6000f8e10ff */
[----:B------:R0:W-:Y:S01]  /*2400*/  STS [R2], R19 ;  /* 0x0000001302007388 */ /* 0x0001e20000000800 */
[----:B-1----:R-:W-:-:S03]  /*2410*/  LEA R10, R69, UR4, 0x2 ;  /* 0x00000004450a7c11 */ /* 0x002fc6000f8e10ff */
[----:B------:R0:W-:Y:S01]  /*2420*/  STS [R3], R20 ;  /* 0x0000001403007388 */ /* 0x0001e20000000800 */
[----:B--2---:R-:W-:-:S03]  /*2430*/  LEA R5, R67, UR4, 0x2 ;  /* 0x0000000443057c11 */ /* 0x004fc6000f8e10ff */
[----:B------:R0:W-:Y:S04]  /*2440*/  STS [R4], R21 ;  /* 0x0000001504007388 */ /* 0x0001e80000000800 */
[----:B------:R0:W-:Y:S04]  /*2450*/  STS [R7], R22 ;  /* 0x0000001607007388 */ /* 0x0001e80000000800 */
[----:B------:R0:W-:Y:S04]  /*2460*/  STS [R6], R23 ;  /* 0x0000001706007388 */ /* 0x0001e80000000800 */
[----:B------:R0:W-:Y:S04]  /*2470*/  STS [R9], R24 ;  /* 0x0000001809007388 */ /* 0x0001e80000000800 */
[----:B------:R0:W-:Y:S04]  /*2480*/  STS [R8], R25 ;  /* 0x0000001908007388 */ /* 0x0001e80000000800 */
[----:B------:R0:W-:Y:S04]  /*2490*/  STS [R5], R26 ;  /* 0x0000001a05007388 */ /* 0x0001e80000000800 */
[----:B------:R0:W-:Y:S04]  /*24a0*/  STS [R10], R27 ;  /* 0x0000001b0a007388 */ /* 0x0001e80000000800 */
[----:B------:R0:W-:Y:S01]  /*24b0*/  STS [R11], R28 ;  /* 0x0000001c0b007388 */ /* 0x0001e20000000800 */
[----:B------:R-:W-:Y:S06]  /*24c0*/  BAR.SYNC.DEFER_BLOCKING 0x0 ;  /* 0x0000000000007b1d */ /* 0x000fec0000010000 */
[----:B------:R0:W1:Y:S04]  /*24d0*/  LDS R2, [R35] ;  /* 0x0000000023027984 */ /* 0x0000680000000800 */
[----:B------:R0:W2:Y:S04]  /*24e0*/  LDS R3, [R35+0x4] ;  /* 0x0000040023037984 */ /* 0x0000a80000000800 */
[----:B------:R0:W3:Y:S04]  /*24f0*/  LDS R12, [R35+0x8] ;  /* 0x00000800230c7984 */ /* 0x0000e80000000800 */
[----:B------:R0:W4:Y:S04]  /*2500*/  LDS R13, [R35+0xc] ;  /* 0x00000c00230d7984 */ /* 0x0001280000000800 */
[----:B------:R0:W0:Y:S04]  /*2510*/  LDS R14, [R35+0x10] ;  /* 0x00001000230e7984 */ /* 0x0000280000000800 */
        /* <DEDUP_REMOVED lines=13> */
[----:B------:R0:W0:Y:S01]  /*25f0*/  LDS R28, [R35+0x48] ;  /* 0x00004800231c7984 */ /* 0x0000220000000800 */
[----:B------:R-:W-:Y:S06]  /*2600*/  BAR.SYNC.DEFER_BLOCKING 0x0 ;  /* 0x0000000000007b1d */ /* 0x000fec0000010000 */
[----:B-1234-:R-:W-:Y:S05]  /*2610*/  BRA `(.L_x_220) ;  /* 0xffffffdc00f87947 */ /* 0x01efea000383ffff */
.L_x_219:
[----:B------:R-:W-:Y:S01]  /*2620*/  LEA R5, R5, UR4, 0x2 ;  /* 0x0000000405057c11 */ /* 0x000fe2000f8e10ff */
[----:B------:R-:W-:Y:S01]  /*2630*/  IMAD R35, R0, -0x48, R35 ;  /* 0xffffffb800237824 */ /* 0x000fe200078e0223 */
[----:B------:R-:W-:Y:S02]  /*2640*/  LEA R4, R7, UR4, 0x2 ;  /* 0x0000000407047c11 */ /* 0x000fe4000f8e10ff */
[----:B------:R-:W-:Y:S01]  /*2650*/  LEA R39, R39, UR4, 0x2 ;  /* 0x0000000427277c11 */ /* 0x000fe2000f8e10ff */
[----:B------:R0:W-:Y:S01]  /*2660*/  STS [R5], R2 ;  /* 0x0000000205007388 */ /* 0x0001e20000000800 */
[----:B------:R-:W-:Y:S02]  /*2670*/  LEA R6, R41, UR4, 0x2 ;  /* 0x0000000429067c11 */ /* 0x000fe4000f8e10ff */
[----:B------:R-:W-:Y:S01]  /*2680*/  LEA R43, R43, UR4, 0x2 ;  /* 0x000000042b2b7c11 */ /* 0x000fe2000f8e10ff */
[----:B------:R1:W-:Y:S01]  /*2690*/  STS [R4], R3 ;  /* 0x0000000304007388 */ /* 0x0003e20000000800 */
[----:B------:R-:W-:-:S02]  /*26a0*/  LEA R8, R45, UR4, 0x2 ;  /* 0x000000042d087c11 */ /* 0x000fc4000f8e10ff */
[----:B------:R-:W-:Y:S01]  /*26b0*/  LEA R47, R47, UR4, 0x2 ;  /* 0x000000042f2f7c11 */ /* 0x000fe2000f8e10ff */
[----:B------:R-:W-:Y:S01]  /*26c0*/  STS [R39], R12 ;  /* 0x0000000c27007388 */ /* 0x000fe20000000800 */
[----:B------:R-:W-:Y:S02]  /*26d0*/  LEA R10, R49, UR4, 0x2 ;  /* 0x00000004310a7c11 */ /* 0x000fe4000f8e10ff */
[----:B------:R-:W-:Y:S01]  /*26e0*/  LEA R51, R51, UR4, 0x2 ;  /* 0x0000000433337c11 */ /* 0x000fe2000f8e10ff */
[----:B------:R2:W-:Y:S01]  /*26f0*/  STS [R6], R13 ;  /* 0x0000000d06007388 */ /* 0x0005e20000000800 */
[----:B0-----:R-:W-:Y:S02]  /*2700*/  LEA R2, R53, UR4, 0x2 ;  /* 0x0000000435027c11 */ /* 0x001fe4000f8e10ff */
[----:B------:R-:W-:Y:S01]  /*2710*/  LEA R55, R55, UR4, 0x2 ;  /* 0x0000000437377c11 */ /* 0x000fe2000f8e10ff */
[----:B------:R-:W-:Y:S01]  /*2720*/  STS [R43], R14 ;  /* 0x0000000e2b007388 */ /* 0x000fe20000000800 */
[----:B-1----:R-:W-:-:S02]  /*2730*/  LEA R4, R57, UR4, 0x2 ;  /* 0x0000000439047c11 */ /* 0x002fc4000f8e10ff */
[----:B------:R-:W-:Y:S01]  /*2740*/  LEA R59, R59, UR4, 0x2 ;  /* 0x000000043b3b7c11 */ /* 0x000fe2000f8e10ff */
[----:B------:R0:W-:Y:S01]  /*2750*/  STS [R8], R15 ;  /* 0x0000000f08007388 */ /* 0x0001e20000000800 */
[----:B------:R-:W-:Y:S02]  /*2760*/  LEA R63, R63, UR4, 0x2 ;  /* 0x000000043f3f7c11 */ /* 0x000fe4000f8e10ff */
[----:B--2---:R-:W-:Y:S01]  /*2770*/  LEA R6, R61, UR4, 0x2 ;  /* 0x000000043d067c11 */ /* 0x004fe2000f8e10ff */
[----:B------:R-:W-:Y:S01]  /*2780*/  STS [R47], R16 ;  /* 0x000000102f007388 */ /* 0x000fe20000000800 */
[----:B------:R-:W-:Y:S02]  /*2790*/  LEA R67, R67, UR4, 0x2 ;  /* 0x0000000443437c11 */ /* 0x000fe4000f8e10ff */
[----:B------:R-:W-:Y:S01]  /*27a0*/  LEA R71, R71, UR4, 0x2 ;  /* 0x0000000447477c11 */ /* 0x000fe2000f8e10ff */
[----:B------:R1:W-:Y:S01]  /*27b0*/  STS [R10], R17 ;  /* 0x000000110a007388 */ /* 0x0003e20000000800 */
[----:B0-----:R-:W-:-:S03]  /*27c0*/  LEA R8, R65, UR4, 0x2 ;  /* 0x0000000441087c11 */ /* 0x001fc6000f8e10ff */
[----:B------:R-:W-:Y:S04]  /*27d0*/  STS [R51], R18 ;  /* 0x0000001233007388 */ /* 0x000fe80000000800 */
[----:B------:R0:W-:Y:S01]  /*27e0*/  STS [R2], R19 ;  /* 0x0000001302007388 */ /* 0x0001e20000000800 */
[----:B-1----:R-:W-:Y:S01]  /*27f0*/  LEA R10, R69, UR4, 0x2 ;  /* 0x00000004450a7c11 */ /* 0x002fe2000f8e10ff */
[----:B------:R-:W1:Y:S02]  /*2800*/  LDCU.64 UR4, c[0x0][0x3a0] ;  /* 0x00007400ff0477ac */ /* 0x000e640008000a00 */
[----:B------:R-:W-:Y:S04]  /*2810*/  STS [R55], R20 ;  /* 0x0000001437007388 */ /* 0x000fe80000000800 */
[----:B------:R2:W-:Y:S01]  /*2820*/  STS [R4], R21 ;  /* 0x0000001504007388 */ /* 0x0005e20000000800 */
[----:B0-----:R-:W0:Y:S03]  /*2830*/  LDC.64 R2, c[0x0][0x388] ;  /* 0x0000e200ff027b82 */ /* 0x001e260000000a00 */
[----:B------:R-:W-:Y:S04]  /*2840*/  STS [R59], R22 ;  /* 0x000000163b007388 */ /* 0x000fe80000000800 */
[----:B------:R3:W-:Y:S01]  /*2850*/  STS [R6], R23 ;  /* 0x0000001706007388 */ /* 0x0007e20000000800 */
[----:B--2---:R-:W-:-:S03]  /*2860*/  VIADD R4, R0, 0x100 ;  /* 0x0000010000047836 */ /* 0x004fc60000000000 */
[----:B------:R-:W-:Y:S02]  /*2870*/  STS [R63], R24 ;  /* 0x000000183f007388 */ /* 0x000fe40000000800 */
[----:B-1----:R-:W-:Y:S02]  /*2880*/  ISETP.GE.U32.AND P3, PT, R4, UR4, PT ;  /* 0x0000000404007c0c */ /* 0x002fe4000bf66070 */
[----:B------:R1:W-:Y:S01]  /*2890*/  STS [R8], R25 ;  /* 0x0000001908007388 */ /* 0x0003e20000000800 */
[C---:B------:R-:W-:Y:S02]  /*28a0*/  VIADD R4, R0.reuse, 0x200 ;  /* 0x0000020000047836 */ /* 0x040fe40000000000 */
[----:B---3--:R-:W-:Y:S01]  /*28b0*/  VIADD R6, R0, 0x300 ;  /* 0x0000030000067836 */ /* 0x008fe20000000000 */
[----:B------:R-:W-:Y:S01]  /*28c0*/  STS [R67], R26 ;  /* 0x0000001a43007388 */ /* 0x000fe20000000800 */
[----:B------:R-:W-:Y:S02]  /*28d0*/  ISETP.GE.U32.AND.EX P3, PT, RZ, UR5, PT, P3 ;  /* 0x00000005ff007c0c */ /* 0x000fe4000bf66130 */
[----:B------:R-:W-:Y:S01]  /*28e0*/  ISETP.GE.U32.AND P4, PT, R4, UR4, PT ;  /* 0x0000000404007c0c */ /* 0x000fe2000bf86070 */
[----:B------:R2:W-:Y:S01]  /*28f0*/  STS [R10], R27 ;  /* 0x0000001b0a007388 */ /* 0x0005e20000000800 */
[----:B------:R-:W-:Y:S01]  /*2900*/  ISETP.GE.U32.AND P1, PT, R6, UR4, PT ;  /* 0x0000000406007c0c */ /* 0x000fe2000bf26070 */
[C---:B0-----:R-:W-:Y:S01]  /*2910*/  IMAD.WIDE.U32 R2, R0.reuse, 0x4, R2 ;  /* 0x0000000400027825 */ /* 0x041fe200078e0002 */
[C---:B-1----:R-:W-:Y:S01]  /*2920*/  LOP3.LUT R8, R0.reuse, 0x400, RZ, 0xfc, !PT ;  /* 0x0000040000087812 */ /* 0x042fe200078efcff */
[----:B------:R-:W-:Y:S01]  /*2930*/  STS [R71], R28 ;  /* 0x0000001c47007388 */ /* 0x000fe20000000800 */
[----:B------:R-:W-:Y:S01]  /*2940*/  BAR.SYNC.DEFER_BLOCKING 0x0 ;  /* 0x0000000000007b1d */ /* 0x000fe20000010000 */
[----:B------:R-:W-:Y:S01]  /*2950*/  ISETP.GE.U32.AND.EX P1, PT, RZ, UR5, PT, P1 ;  /* 0x00000005ff007c0c */ /* 0x000fe2000bf26110 */
[----:B--2---:R-:W-:Y:S01]  /*2960*/  VIADD R10, R0, 0x500 ;  /* 0x00000500000a7836 */ /* 0x004fe20000000000 */
[----:B------:R-:W-:Y:S01]  /*2970*/  ISETP.GE.U32.AND P6, PT, R8, UR4, PT ;  /* 0x0000000408007c0c */ /* 0x000fe2000bfc6070 */
[C---:B------:R-:W-:Y:S01]  /*2980*/  VIADD R4, R0.reuse, 0x600 ;  /* 0x0000060000047836 */ /* 0x040fe20000000000 */
[----:B------:R-:W-:Y:S01]  /*2990*/  ISETP.GE.U32.AND.EX P4, PT, RZ, UR5, PT, P4 ;  /* 0x00000005ff007c0c */ /* 0x000fe2000bf86140 */
[----:B------:R-:W-:Y:S01]  /*29a0*/  VIADD R6, R0, 0x700 ;  /* 0x0000070000067836 */ /* 0x000fe20000000000 */
[----:B------:R-:W-:-:S02]  /*29b0*/  ISETP.GE.U32.AND P0, PT, R10, UR4, PT ;  /* 0x000000040a007c0c */ /* 0x000fc4000bf06070 */
[----:B------:R-:W-:Y:S02]  /*29c0*/  ISETP.GE.U32.AND.EX P6, PT, RZ, UR5, PT, P6 ;  /* 0x00000005ff007c0c */ /* 0x000fe4000bfc6160 */
[----:B------:R-:W-:Y:S02]  /*29d0*/  ISETP.GE.U32.AND.EX P0, PT, RZ, UR5, PT, P0 ;  /* 0x00000005ff007c0c */ /* 0x000fe4000bf06100 */
[----:B------:R-:W-:Y:S02]  /*29e0*/  ISETP.GE.U32.AND P5, PT, R4, UR4, PT ;  /* 0x0000000404007c0c */ /* 0x000fe4000bfa6070 */
[----:B------:R-:W-:Y:S02]  /*29f0*/  LOP3.LUT R4, R0, 0x800, RZ, 0xfc, !PT ;  /* 0x0000080000047812 */ /* 0x000fe400078efcff */
[----:B------:R-:W-:Y:S01]  /*2a00*/  ISETP.GE.U32.AND P2, PT, R6, UR4, PT ;  /* 0x0000000406007c0c */ /* 0x000fe2000bf46070 */
[----:B------:R-:W-:Y:S01]  /*2a10*/  VIADD R6, R0, 0x900 ;  /* 0x0000090000067836 */ /* 0x000fe20000000000 */
[----:B------:R-:W-:-:S02]  /*2a20*/  ISETP.GE.U32.AND.EX P5, PT, RZ, UR5, PT, P5 ;  /* 0x00000005ff007c0c */ /* 0x000fc4000bfa6150 */
[----:B------:R-:W-:Y:S01]  /*2a30*/  ISETP.GE.U32.AND.EX P2, PT, RZ, UR5, PT, P2 ;  /* 0x00000005ff007c0c */ /* 0x000fe2000bf46120 */
[----:B------:R-:W0:Y:S04]  /*2a40*/  LDS R5, [R35+0x400] ;  /* 0x0004000023057984 */ /* 0x000e280000000800 */
[----:B------:R-:W1:Y:S04]  /*2a50*/  LDS R9, [R35+0xc00] ;  /* 0x000c000023097984 */ /* 0x000e680000000800 */
        /* <DEDUP_REMOVED lines=8> */
[----:B0-----:R-:W-:Y:S01]  /*2ae0*/  @!P3 STG.E desc[UR10][R2.64+0x400], R5 ;  /* 0x000400050200b986 */ /* 0x001fe2000c10190a */
[----:B------:R-:W-:Y:S01]  /*2af0*/  ISETP.GE.U32.AND P3, PT, R4, UR4, PT ;  /* 0x0000000404007c0c */ /* 0x000fe2000bf66070 */
[----:B------:R-:W-:-:S02]  /*2b00*/  VIADD R4, R0, 0xa00 ;  /* 0x00000a0000047836 */ /* 0x000fc40000000000 */
[----:B------:R-:W0:Y:S01]  /*2b10*/  LDS R25, [R35+0x2c00] ;  /* 0x002c000023197984 */ /* 0x000e220000000800 */
[----:B------:R-:W-:-:S03]  /*2b20*/  ISETP.GE.U32.AND.EX P3, PT, RZ, UR5, PT, P3 ;  /* 0x00000005ff007c0c */ /* 0x000fc6000bf66130 */
[----:B-1----:R-:W-:Y:S01]  /*2b30*/  @!P1 STG.E desc[UR10][R2.64+0xc00], R9 ;  /* 0x000c000902009986 */ /* 0x002fe2000c10190a */
[----:B------:R-:W-:-:S03]  /*2b40*/  ISETP.GE.U32.AND P1, PT, R0, UR4, PT ;  /* 0x0000000400007c0c */ /* 0x000fc6000bf26070 */
[----:B------:R-:W1:Y:S04]  /*2b50*/  LDS R5, [R35+0x3000] ;  /* 0x0030000023057984 */ /* 0x000e680000000800 */
[----:B--2---:R-:W-:Y:S01]  /*2b60*/  @!P0 STG.E desc[UR10][R2.64+0x1400], R13 ;  /* 0x0014000d02008986 */ /* 0x004fe2000c10190a */
[----:B------:R-:W-:-:S03]  /*2b70*/  ISETP.GE.U32.AND.EX P0, PT, RZ, UR5, PT, P1 ;  /* 0x00000005ff007c0c */ /* 0x000fc6000bf06110 */
[----:B---3--:R-:W-:Y:S01]  /*2b80*/  @!P6 STG.E desc[UR10][R2.64+0x1000], R11 ;  /* 0x0010000b0200e986 */ /* 0x008fe2000c10190a */
[----:B------:R-:W-:Y:S01]  /*2b90*/  ISETP.GE.U32.AND P6, PT, R4, UR4, PT ;  /* 0x0000000404007c0c */ /* 0x000fe2000bfc6070 */
[----:B------:R-:W-:Y:S02]  /*2ba0*/  VIADD R4, R0, 0xb00 ;  /* 0x00000b0000047836 */ /* 0x000fe40000000000 */
[----:B----4-:R-:W-:Y:S01]  /*2bb0*/  @!P4 STG.E desc[UR10][R2.64+0x800], R7 ;  /* 0x000800070200c986 */ /* 0x010fe2000c10190a */
[----:B------:R-:W-:Y:S01]  /*2bc0*/  ISETP.GE.U32.AND P4, PT, R6, UR4, PT ;  /* 0x0000000406007c0c */ /* 0x000fe2000bf86070 */
[----:B------:R-:W-:Y:S01]  /*2bd0*/  VIADD R6, R0, 0xe00 ;  /* 0x00000e0000067836 */ /* 0x000fe20000000000 */
[----:B------:R-:W-:Y:S01]  /*2be0*/  ISETP.GE.U32.AND P1, PT, R4, UR4, PT ;  /* 0x0000000404007c0c */ /* 0x000fe2000bf26070 */
[----:B------:R-:W2:Y:S01]  /*2bf0*/  LDS R7, [R35+0x3400] ;  /* 0x0034000023077984 */ /* 0x000ea20000000800 */
[----:B------:R-:W-:Y:S02]  /*2c00*/  LOP3.LUT R4, R0, 0xc00, RZ, 0xfc, !PT ;  /* 0x00000c0000047812 */ /* 0x000fe400078efcff */
[----:B------:R-:W-:Y:S01]  /*2c10*/  ISETP.GE.U32.AND.EX P4, PT, RZ, UR5, PT, P4 ;  /* 0x00000005ff007c0c */ /* 0x000fe2000bf86140 */
[----:B------:R-:W3:Y:S01]  /*2c20*/  LDS R9, [R35+0x3800] ;  /* 0x0038000023097984 */ /* 0x000ee20000000800 */
[----:B------:R-:W-:-:S03]  /*2c30*/  ISETP.GE.U32.AND.EX P6, PT, RZ, UR5, PT, P6 ;  /* 0x00000005ff007c0c */ /* 0x000fc6000bfc6160 */
[----:B------:R-:W-:Y:S04]  /*2c40*/  LDS R11, [R35+0x3c00] ;  /* 0x003c0000230b7984 */ /* 0x000fe80000000800 */
[----:B------:R-:W-:Y:S04]  /*2c50*/  LDS R13, [R35+0x4000] ;  /* 0x00400000230d7984 */ /* 0x000fe80000000800 */
[----:B------:R-:W-:Y:S04]  /*2c60*/  LDS R27, [R35+0x4400] ;  /* 0x00440000231b7984 */ /* 0x000fe80000000800 */
[----:B------:R-:W4:Y:S04]  /*2c70*/  @!P0 LDS R29, [R35] ;  /* 0x00000000231d8984 */ /* 0x000f280000000800 */
[----:B-----5:R0:W-:Y:S01]  /*2c80*/  @!P5 STG.E desc[UR10][R2.64+0x1800], R15 ;  /* 0x0018000f0200d986 */ /* 0x0201e2000c10190a */
[----:B------:R-:W-:Y:S01]  /*2c90*/  ISETP.GE.U32.AND P5, PT, R4, UR4, PT ;  /* 0x0000000404007c0c */ /* 0x000fe2000bfa6070 */
[----:B------:R-:W-:-:S02]  /*2ca0*/  VIADD R4, R0, 0xd00 ;  /* 0x00000d0000047836 */ /* 0x000fc40000000000 */
[----:B------:R0:W-:Y:S01]  /*2cb0*/  @!P2 STG.E desc[UR10][R2.64+0x1c00], R17 ;  /* 0x001c00110200a986 */ /* 0x0001e2000c10190a */
[----:B------:R-:W-:Y:S02]  /*2cc0*/  ISETP.GE.U32.AND.EX P2, PT, RZ, UR5, PT, P1 ;  /* 0x00000005ff007c0c */ /* 0x000fe4000bf46110 */
[----:B------:R-:W-:Y:S01]  /*2cd0*/  ISETP.GE.U32.AND.EX P5, PT, RZ, UR5, PT, P5 ;  /* 0x00000005ff007c0c */ /* 0x000fe2000bfa6150 */
[----:B------:R0:W-:Y:S01]  /*2ce0*/  @!P3 STG.E desc[UR10][R2.64+0x2000], R19 ;  /* 0x002000130200b986 */ /* 0x0001e2000c10190a */
[----:B------:R-:W-:Y:S01]  /*2cf0*/  ISETP.GE.U32.AND P1, PT, R4, UR4, PT ;  /* 0x0000000404007c0c */ /* 0x000fe2000bf26070 */
[----:B------:R-:W-:Y:S01]  /*2d00*/  VIADD R4, R0, 0xf00 ;  /* 0x00000f0000047836 */ /* 0x000fe20000000000 */
[----:B------:R-:W-:Y:S01]  /*2d10*/  ISETP.GE.U32.AND P3, PT, R6, UR4, PT ;  /* 0x0000000406007c0c */ /* 0x000fe2000bf66070 */
[----:B------:R1:W-:Y:S01]  /*2d20*/  @!P4 STG.E desc[UR10][R2.64+0x2400], R21 ;  /* 0x002400150200c986 */ /* 0x0003e2000c10190a */
[----:B------:R-:W-:Y:S01]  /*2d30*/  VIADD R6, R0, 0x1100 ;  /* 0x0000110000067836 */ /* 0x000fe20000000000 */
[----:B------:R-:W-:-:S02]  /*2d40*/  ISETP.GE.U32.AND.EX P1, PT, RZ, UR5, PT, P1 ;  /* 0x00000005ff007c0c */ /* 0x000fc4000bf26110 */
[----:B------:R-:W-:Y:S01]  /*2d50*/  ISETP.GE.U32.AND P4, PT, R4, UR4, PT ;  /* 0x0000000404007c0c */ /* 0x000fe2000bf86070 */
[----:B------:R2:W-:Y:S01]  /*2d60*/  @!P6 STG.E desc[UR10][R2.64+0x2800], R23 ;  /* 0x002800170200e986 */ /* 0x0005e2000c10190a */
[C---:B------:R-:W-:Y:S01]  /*2d70*/  LOP3.LUT R4, R0.reuse, 0x1000, RZ, 0xfc, !PT ;  /* 0x0000100000047812 */ /* 0x040fe200078efcff */
[----:B------:R-:W-:Y:S01]  /*2d80*/  VIADD R0, R0, 0x1200 ;  /* 0x0000120000007836 */ /* 0x000fe20000000000 */
[----:B------:R-:W-:Y:S01]  /*2d90*/  ISETP.GE.U32.AND.EX P3, PT, RZ, UR5, PT, P3 ;  /* 0x00000005ff007c0c */ /* 0x000fe2000bf66130 */
[----:B0-----:R0:W-:Y:S01]  /*2da0*/  @!P2 STG.E desc[UR10][R2.64+0x2c00], R25 ;  /* 0x002c00190200a986 */ /* 0x0011e2000c10190a */
[----:B------:R-:W-:Y:S02]  /*2db0*/  ISETP.GE.U32.AND P6, PT, R4, UR4, PT ;  /* 0x0000000404007c0c */ /* 0x000fe4000bfc6070 */
[----:B------:R-:W-:Y:S01]  /*2dc0*/  ISETP.GE.U32.AND P2, PT, R6, UR4, PT ;  /* 0x0000000406007c0c */ /* 0x000fe2000bf46070 */
[----:B-1----:R0:W-:Y:S01]  /*2dd0*/  @!P5 STG.E desc[UR10][R2.64+0x3000], R5 ;  /* 0x003000050200d986 */ /* 0x0021e2000c10190a */
[----:B------:R-:W-:-:S02]  /*2de0*/  ISETP.GE.U32.AND P5, PT, R0, UR4, PT ;  /* 0x0000000400007c0c */ /* 0x000fc4000bfa6070 */
[----:B------:R-:W-:Y:S01]  /*2df0*/  ISETP.GE.U32.AND.EX P4, PT, RZ, UR5, PT, P4 ;  /* 0x00000005ff007c0c */ /* 0x000fe2000bf86140 */
[----:B--2---:R0:W-:Y:S01]  /*2e00*/  @!P1 STG.E desc[UR10][R2.64+0x3400], R7 ;  /* 0x0034000702009986 */ /* 0x0041e2000c10190a */
[----:B------:R-:W-:Y:S02]  /*2e10*/  ISETP.GE.U32.AND.EX P6, PT, RZ, UR5, PT, P6 ;  /* 0x00000005ff007c0c */ /* 0x000fe4000bfc6160 */
[----:B------:R-:W-:Y:S01]  /*2e20*/  ISETP.GE.U32.AND.EX P2, PT, RZ, UR5, PT, P2 ;  /* 0x00000005ff007c0c */ /* 0x000fe2000bf46120 */
[----:B---3--:R0:W-:Y:S01]  /*2e30*/  @!P3 STG.E desc[UR10][R2.64+0x3800], R9 ;  /* 0x003800090200b986 */ /* 0x0081e2000c10190a */
[----:B------:R-:W-:-:S03]  /*2e40*/  ISETP.GE.U32.AND.EX P5, PT, RZ, UR5, PT, P5 ;  /* 0x00000005ff007c0c */ /* 0x000fc6000bfa6150 */
[----:B----4-:R0:W-:Y:S04]  /*2e50*/  @!P0 STG.E desc[UR10][R2.64], R29 ;  /* 0x0000001d02008986 */ /* 0x0101e8000c10190a */
[----:B------:R0:W-:Y:S04]  /*2e60*/  @!P4 STG.E desc[UR10][R2.64+0x3c00], R11 ;  /* 0x003c000b0200c986 */ /* 0x0001e8000c10190a */
[----:B------:R0:W-:Y:S04]  /*2e70*/  @!P6 STG.E desc[UR10][R2.64+0x4000], R13 ;  /* 0x0040000d0200e986 */ /* 0x0001e8000c10190a */
[----:B------:R0:W-:Y:S01]  /*2e80*/  @!P2 STG.E desc[UR10][R2.64+0x4400], R27 ;  /* 0x0044001b0200a986 */ /* 0x0001e2000c10190a */
[----:B------:R-:W-:Y:S05]  /*2e90*/  @P5 EXIT ;  /* 0x000000000000594d */ /* 0x000fea0003800000 */
[----:B------:R-:W1:Y:S04]  /*2ea0*/  LDS R35, [R35+0x4800] ;  /* 0x0048000023237984 */ /* 0x000e680000000800 */
[----:B-1----:R-:W-:Y:S01]  /*2eb0*/  STG.E desc[UR10][R2.64+0x4800], R35 ;  /* 0x0048002302007986 */ /* 0x002fe2000c10190a */
[----:B------:R-:W-:Y:S05]  /*2ec0*/  EXIT ;  /* 0x000000000000794d */ /* 0x000fea0003800000 */
.L_x_221:
        /* <DEDUP_REMOVED lines=11> */
.L_x_285:


//--------------------- .text._ZN3cub18CUB_300001_SM_10006detail11EmptyKernelIvEEvv --------------------------
	.section	.text._ZN3cub18CUB_300001_SM_10006detail11EmptyKernelIvEEvv,"ax",@progbits
	.align	128
        .global         _ZN3cub18CUB_300001_SM_10006detail11EmptyKernelIvEEvv
        .type           _ZN3cub18CUB_300001_SM_10006detail11EmptyKernelIvEEvv,@function
        .size           _ZN3cub18CUB_300001_SM_10006detail11EmptyKernelIvEEvv,(.L_x_286 - _ZN3cub18CUB_300001_SM_10006detail11EmptyKernelIvEEvv)
        .other          _ZN3cub18CUB_300001_SM_10006detail11EmptyKernelIvEEvv,@"STO_CUDA_ENTRY STV_DEFAULT"
_ZN3cub18CUB_300001_SM_10006detail11EmptyKernelIvEEvv:
.text._ZN3cub18CUB_300001_SM_10006detail11EmptyKernelIvEEvv:
[----:B------:R-:W-:Y:S01]  /*0000*/  LDC R1, c[0x0][0x37c] ;  /* 0x0000df00ff017b82 */ /* 0x000fe20000000800 */
[----:B------:R-:W-:Y:S05]  /*0010*/  EXIT ;  /* 0x000000000000794d */ /* 0x000fea0003800000 */
.L_x_222:
        /* <DEDUP_REMOVED lines=14> */
.L_x_286:


//--------------------- .text._Z9k_scatterPjS_S_S_iij --------------------------
	.section	.text._Z9k_scatterPjS_S_S_iij,"ax",@progbits
	.align	128
        .global         _Z9k_scatterPjS_S_S_iij
        .type           _Z9k_scatterPjS_S_S_iij,@function
        .size           _Z9k_scatterPjS_S_S_iij,(.L_x_287 - _Z9k_scatterPjS_S_S_iij)
        .other          _Z9k_scatterPjS_S_S_iij,@"STO_CUDA_ENTRY STV_DEFAULT"
_Z9k_scatterPjS_S_S_iij:
.text._Z9k_scatterPjS_S_S_iij:
[----:B------:R-:W-:Y:S01]  /*0000*/  LDC R1, c[0x0][0x37c] ;  /* 0x0000df00ff017b82 */ /* 0x000fe20000000800 */
[----:B------:R-:W0:Y:S01]  /*0010*/  S2R R11, SR_CTAID.X ;  /* 0x00000000000b7919 */ /* 0x000e220000002500 */
[----:B------:R-:W0:Y:S01]  /*0020*/  LDCU UR4, c[0x0][0x360] ;  /* 0x00006c00ff0477ac */ /* 0x000e220008000800 */
[----:B------:R-:W0:Y:S01]  /*0030*/  S2R R8, SR_TID.X ;  /* 0x0000000000087919 */ /* 0x000e220000002100 */
[----:B------:R-:W1:Y:S01]  /*0040*/  LDCU UR5, c[0x0][0x3a8] ;  /* 0x00007500ff0577ac */ /* 0x000e620008000800 */
[----:B0-----:R-:W-:-:S05]  /*0050*/  IMAD R5, R11, UR4, R8 ;  /* 0x000000040b057c24 */ /* 0x001fca000f8e0208 */
[----:B-1----:R-:W-:-:S13]  /*0060*/  ISETP.GE.U32.AND P0, PT, R5, UR5, PT ;  /* 0x0000000505007c0c */ /* 0x002fda000bf06070 */
[----:B------:R-:W-:Y:S05]  /*0070*/  @P0 EXIT ;  /* 0x000000000000094d */ /* 0x000fea0003800000 */
[----:B------:R-:W0:Y:S01]  /*0080*/  LDC.64 R2, c[0x0][0x388] ;  /* 0x0000e200ff027b82 */ /* 0x000e220000000a00 */
[----:B------:R-:W1:Y:S01]  /*0090*/  LDCU.64 UR6, c[0x0][0x358] ;  /* 0x00006b00ff0677ac */ /* 0x000e620008000a00 */
[----:B------:R-:W2:Y:S06]  /*00a0*/  LDCU.64 UR8, c[0x0][0x3a0] ;  /* 0x00007400ff0877ac */ /* 0x000eac0008000a00 */
[----:B------:R-:W3:Y:S01]  /*00b0*/  LDC.64 R6, c[0x0][0x398] ;  /* 0x0000e600ff067b82 */ /* 0x000ee20000000a00 */
[----:B0-----:R-:W-:-:S07]  /*00c0*/  IMAD.WIDE.U32 R2, R5, 0x4, R2 ;  /* 0x0000000405027825 */ /* 0x001fce00078e0002 */
[----:B------:R-:W0:Y:S01]  /*00d0*/  LDC.64 R4, c[0x0][0x390] ;  /* 0x0000e400ff047b82 */ /* 0x000e220000000a00 */
[----:B-1----:R1:W4:Y:S01]  /*00e0*/  LDG.E R9, desc[UR6][R2.64] ;  /* 0x0000000602097981 */ /* 0x002322000c1e1900 */
[----:B------:R-:W5:Y:S01]  /*00f0*/  LDCU UR5, c[0x0][0x370] ;  /* 0x00006e00ff0577ac */ /* 0x000f620008000800 */
[----:B--2---:R-:W-:-:S05]  /*0100*/  UIADD3 UR4, UPT, UPT, UR9, -0x1, URZ ;  /* 0xffffffff09047890 */ /* 0x004fca000fffe0ff */
[----:B-1----:R-:W1:Y:S01]  /*0110*/  LDC.64 R2, c[0x0][0x380] ;  /* 0x0000e000ff027b82 */ /* 0x002e620000000a00 */
[----:B----4-:R-:W-:-:S04]  /*0120*/  SHF.R.U32.HI R0, RZ, UR8, R9 ;  /* 0x00000008ff007c19 */ /* 0x010fc80008011609 */
[----:B------:R-:W-:-:S05]  /*0130*/  LOP3.LUT R0, R0, UR4, RZ, 0xc0, !PT ;  /* 0x0000000400007c12 */ /* 0x000fca000f8ec0ff */
[----:B-----5:R-:W-:-:S04]  /*0140*/  IMAD R11, R0, UR5, R11 ;  /* 0x00000005000b7c24 */ /* 0x020fc8000f8e020b */
[----:B0-----:R-:W-:-:S04]  /*0150*/  IMAD.WIDE.U32 R4, R11, 0x4, R4 ;  /* 0x000000040b047825 */ /* 0x001fc800078e0004 */
[----:B---3--:R-:W-:Y:S02]  /*0160*/  IMAD.WIDE.U32 R6, R11, 0x4, R6 ;  /* 0x000000040b067825 */ /* 0x008fe400078e0006 */
[----:B------:R-:W2:Y:S04]  /*0170*/  LDG.E R4, desc[UR6][R4.64] ;  /* 0x0000000604047981 */ /* 0x000ea8000c1e1900 */
[----:B------:R-:W2:Y:S02]  /*0180*/  LDG.E R7, desc[UR6][R6.64] ;  /* 0x0000000606077981 */ /* 0x000ea4000c1e1900 */
[----:B--2---:R-:W-:-:S05]  /*0190*/  IADD3 R11, PT, PT, R7, R8, -R4 ;  /* 0x00000008070b7210 */ /* 0x004fca0007ffe804 */
[----:B-1----:R-:W-:-:S05]  /*01a0*/  IMAD.WIDE.U32 R2, R11, 0x4, R2 ;  /* 0x000000040b027825 */ /* 0x002fca00078e0002 */
[----:B------:R-:W-:Y:S01]  /*01b0*/  STG.E desc[UR6][R2.64], R9 ;  /* 0x0000000902007986 */ /* 0x000fe2000c101906 */
[----:B------:R-:W-:Y:S05]  /*01c0*/  EXIT ;  /* 0x000000000000794d */ /* 0x000fea0003800000 */
.L_x_223:
        /* <DEDUP_REMOVED lines=11> */
.L_x_287:


//--------------------- .text._Z6k_scanPjj        --------------------------
	.section	.text._Z6k_scanPjj,"ax",@progbits
	.align	128
        .global         _Z6k_scanPjj
        .type           _Z6k_scanPjj,@function
        .size           _Z6k_scanPjj,(.L_x_288 - _Z6k_scanPjj)
        .other          _Z6k_scanPjj,@"STO_CUDA_ENTRY STV_DEFAULT"
_Z6k_scanPjj:
.text._Z6k_scanPjj:
[----:B------:R-:W-:Y:S01]  /*0000*/  LDC R1, c[0x0][0x37c] ;  /* 0x0000df00ff017b82 */ /* 0x000fe20000000800 */
[----:B------:R-:W0:Y:S01]  /*0010*/  S2R R20, SR_TID.X ;  /* 0x0000000000147919 */ /* 0x000e220000002100 */
[----:B------:R-:W1:Y:S01]  /*0020*/  LDCU UR4, c[0x0][0x360] ;  /* 0x00006c00ff0477ac */ /* 0x000e620008000800 */
[----:B------:R-:W1:Y:S01]  /*0030*/  S2R R3, SR_CTAID.X ;  /* 0x0000000000037919 */ /* 0x000e620000002500 */
[----:B------:R-:W2:Y:S01]  /*0040*/  LDCU UR8, c[0x0][0x388] ;  /* 0x00007100ff0877ac */ /* 0x000ea20008000800 */
[----:B0-----:R-:W-:-:S04]  /*0050*/  IMAD.SHL.U32 R2, R20, 0x4, RZ ;  /* 0x0000000414027824 */ /* 0x001fc800078e00ff */
[----:B-1----:R-:W-:-:S05]  /*0060*/  IMAD R28, R3, UR4, R2 ;  /* 0x00000004031c7c24 */ /* 0x002fca000f8e0202 */
[----:B--2---:R-:W-:-:S13]  /*0070*/  ISETP.GE.U32.AND P0, PT, R28, UR8, PT ;  /* 0x000000081c007c0c */ /* 0x004fda000bf06070 */
[----:B------:R-:W-:Y:S05]  /*0080*/  @P0 EXIT ;  /* 0x000000000000094d */ /* 0x000fea0003800000 */
[----:B------:R-:W-:Y:S01]  /*0090*/  IADD3 R27, PT, PT, -R2, UR8, RZ ;  /* 0x00000008021b7c10 */ /* 0x000fe2000fffe1ff */
[----:B------:R-:W0:Y:S01]  /*00a0*/  LDCU.64 UR6, c[0x0][0x358] ;  /* 0x00006b00ff0677ac */ /* 0x000e220008000a00 */
[----:B------:R-:W-:Y:S02]  /*00b0*/  BSSY.RECONVERGENT B0, `(.L_x_224) ;  /* 0x0000046000007945 */ /* 0x000fe40003800200 */
[C---:B------:R-:W-:Y:S02]  /*00c0*/  ISETP.NE.AND P1, PT, R27.reuse, RZ, PT ;  /* 0x000000ff1b00720c */ /* 0x040fe40003f25270 */
[----:B------:R-:W-:-:S11]  /*00d0*/  VIMNMX.U32 R0, PT, PT, R27, 0x4, PT ;  /* 0x000000041b007848 */ /* 0x000fd60003fe0000 */
[----:B------:R-:W-:Y:S05]  /*00e0*/  @!P1 BRA `(.L_x_225) ;  /* 0x0000000400089947 */ /* 0x000fea0003800000 */
[----:B------:R-:W1:Y:S01]  /*00f0*/  S2UR UR5, SR_CgaCtaId ;  /* 0x00000000000579c3 */ /* 0x000e620000008800 */
[----:B------:R-:W-:Y:S01]  /*0100*/  VIMNMX.U32 R3, PT, PT, R0, 0x1, !PT ;  /* 0x0000000100037848 */ /* 0x000fe20007fe0000 */
[----:B------:R-:W-:Y:S01]  /*0110*/  UMOV UR4, 0x400 ;  /* 0x0000040000047882 */ /* 0x000fe20000000000 */
[----:B------:R-:W-:Y:S03]  /*0120*/  BSSY.RELIABLE B1, `(.L_x_226) ;  /* 0x0000034000017945 */ /* 0x000fe60003800100 */
[----:B------:R-:W-:Y:S02]  /*0130*/  IMAD.MOV R3, RZ, RZ, -R3 ;  /* 0x000000ffff037224 */ /* 0x000fe400078e0a03 */
[----:B------:R-:W2:Y:S03]  /*0140*/  LDC.64 R4, c[0x0][0x380] ;  /* 0x0000e000ff047b82 */ /* 0x000ea60000000a00 */
[----:B------:R-:W-:Y:S01]  /*0150*/  ISETP.GE.AND P0, PT, R3, RZ, PT ;  /* 0x000000ff0300720c */ /* 0x000fe20003f06270 */
[----:B-1----:R-:W-:-:S06]  /*0160*/  ULEA UR4, UR5, UR4, 0x18 ;  /* 0x0000000405047291 */ /* 0x002fcc000f8ec0ff */
[----:B------:R-:W-:Y:S01]  /*0170*/  LEA R6, R20, UR4, 0x4 ;  /* 0x0000000414067c11 */ /* 0x000fe2000f8e20ff */
[----:B--2---:R-:W-:-:S04]  /*0180*/  IMAD.WIDE.U32 R4, R28, 0x4, R4 ;  /* 0x000000041c047825 */ /* 0x004fc800078e0004 */
[----:B------:R-:W-:Y:S02]  /*0190*/  IMAD.MOV.U32 R8, RZ, RZ, R4 ;  /* 0x000000ffff087224 */ /* 0x000fe400078e0004 */
[----:B------:R-:W-:Y:S01]  /*01a0*/  IMAD.MOV.U32 R15, RZ, RZ, R5 ;  /* 0x000000ffff0f7224 */ /* 0x000fe200078e0005 */
[----:B------:R-:W-:Y:S06]  /*01b0*/  @P0 BRA `(.L_x_227) ;  /* 0x0000000000a80947 */ /* 0x000fec0003800000 */
[----:B------:R-:W-:Y:S01]  /*01c0*/  IMAD.MOV R4, RZ, RZ, -R3 ;  /* 0x000000ffff047224 */ /* 0x000fe200078e0a03 */
[----:B------:R-:W-:Y:S01]  /*01d0*/  BSSY.RECONVERGENT B2, `(.L_x_228) ;  /* 0x0000015000027945 */ /* 0x000fe20003800200 */
[----:B------:R-:W-:-:S03]  /*01e0*/  PLOP3.LUT P0, PT, PT, PT, PT, 0x80, 0x8 ;  /* 0x000000000008781c */ /* 0x000fc60003f0f070 */
[----:B------:R-:W-:-:S13]  /*01f0*/  ISETP.GT.AND P2, PT, R4, 0x3, PT ;  /* 0x000000030400780c */ /* 0x000fda0003f44270 */
[----:B------:R-:W-:Y:S05]  /*0200*/  @!P2 BRA `(.L_x_229) ;  /* 0x000000000044a947 */ /* 0x000fea0003800000 */
[----:B------:R-:W-:-:S13]  /*0210*/  PLOP3.LUT P0, PT, PT, PT, PT, 0x8, 0x80 ;  /* 0x000000000080781c */ /* 0x000fda0003f0e170 */
.L_x_230:
[----:B------:R-:W-:Y:S01]  /*0220*/  IMAD.MOV.U32 R4, RZ, RZ, R8 ;  /* 0x000000ffff047224 */ /* 0x000fe200078e0008 */
[----:B------:R-:W-:-:S05]  /*0230*/  MOV R5, R15 ;  /* 0x0000000f00057202 */ /* 0x000fca0000000f00 */
[----:B0-----:R-:W2:Y:S04]  /*0240*/  LDG.E R7, desc[UR6][R4.64] ;  /* 0x0000000604077981 */ /* 0x001ea8000c1e1900 */
[----:B------:R-:W3:Y:S04]  /*0250*/  LDG.E R9, desc[UR6][R4.64+0x4] ;  /* 0x0000040604097981 */ /* 0x000ee8000c1e1900 */
[----:B------:R-:W4:Y:S04]  /*0260*/  LDG.E R11, desc[UR6][R4.64+0x8] ;  /* 0x00000806040b7981 */ /* 0x000f28000c1e1900 */
[----:B------:R-:W5:Y:S01]  /*0270*/  LDG.E R13, desc[UR6][R4.64+0xc] ;  /* 0x00000c06040d7981 */ /* 0x000f62000c1e1900 */
[----:B------:R-:W-:Y:S01]  /*0280*/  VIADD R3, R3, 0x4 ;  /* 0x0000000403037836 */ /* 0x000fe20000000000 */
[----:B------:R-:W-:-:S04]  /*0290*/  IADD3 R8, P3, PT, R4, 0x10, RZ ;  /* 0x0000001004087810 */ /* 0x000fc80007f7e0ff */
[----:B------:R-:W-:Y:S01]  /*02a0*/  ISETP.GE.AND P2, PT, R3, -0x3, PT ;  /* 0xfffffffd0300780c */ /* 0x000fe20003f46270 */
[----:B------:R-:W-:Y:S01]  /*02b0*/  IMAD.X R15, RZ, RZ, R5, P3 ;  /* 0x000000ffff0f7224 */ /* 0x000fe200018e0605 */
[----:B--2---:R-:W-:Y:S04]  /*02c0*/  STS [R6], R7 ;  /* 0x0000000706007388 */ /* 0x004fe80000000800 */
[----:B---3--:R-:W-:Y:S04]  /*02d0*/  STS [R6+0x4], R9 ;  /* 0x0000040906007388 */ /* 0x008fe80000000800 */
[----:B----4-:R-:W-:Y:S04]  /*02e0*/  STS [R6+0x8], R11 ;  /* 0x0000080b06007388 */ /* 0x010fe80000000800 */
[----:B-----5:R0:W-:Y:S02]  /*02f0*/  STS [R6+0xc], R13 ;  /* 0x00000c0d06007388 */ /* 0x0201e40000000800 */
[----:B0-----:R-:W-:Y:S01]  /*0300*/  VIADD R6, R6, 0x10 ;  /* 0x0000001006067836 */ /* 0x001fe20000000000 */
[----:B------:R-:W-:Y:S06]  /*0310*/  @!P2 BRA `(.L_x_230) ;  /* 0xfffffffc00c0a947 */ /* 0x000fec000383ffff */
.L_x_229:
[----:B0-----:R-:W-:Y:S05]  /*0320*/  BSYNC.RECONVERGENT B2 ;  /* 0x0000000000027941 */ /* 0x001fea0003800200 */
.L_x_228:
[----:B------:R-:W-:Y:S01]  /*0330*/  IMAD.MOV R4, RZ, RZ, -R3 ;  /* 0x000000ffff047224 */ /* 0x000fe200078e0a03 */
[----:B------:R-:W-:Y:S04]  /*0340*/  BSSY.RECONVERGENT B2, `(.L_x_231) ;  /* 0x000000e000027945 */ /* 0x000fe80003800200 */
[----:B------:R-:W-:-:S13]  /*0350*/  ISETP.GT.AND P2, PT, R4, 0x1, PT ;  /* 0x000000010400780c */ /* 0x000fda0003f44270 */
[----:B------:R-:W-:Y:S05]  /*0360*/  @!P2 BRA `(.L_x_232) ;  /* 0x00000000002ca947 */ /* 0x000fea0003800000 */
[----:B------:R-:W-:Y:S01]  /*0370*/  IMAD.MOV.U32 R4, RZ, RZ, R8 ;  /* 0x000000ffff047224 */ /* 0x000fe200078e0008 */
[----:B------:R-:W-:-:S05]  /*0380*/  MOV R5, R15 ;  /* 0x0000000f00057202 */ /* 0x000fca0000000f00 */
[----:B------:R-:W2:Y:S04]  /*0390*/  LDG.E R7, desc[UR6][R4.64] ;  /* 0x0000000604077981 */ /* 0x000ea8000c1e1900 */
[----:B------:R-:W3:Y:S01]  /*03a0*/  LDG.E R9, desc[UR6][R4.64+0x4] ;  /* 0x0000040604097981 */ /* 0x000ee2000c1e1900 */
[----:B------:R-:W-:Y:S01]  /*03b0*/  IADD3 R8, P2, PT, R8, 0x8, RZ ;  /* 0x0000000808087810 */ /* 0x000fe20007f5e0ff */
[----:B------:R-:W-:Y:S01]  /*03c0*/  VIADD R3, R3, 0x2 ;  /* 0x0000000203037836 */ /* 0x000fe20000000000 */
[----:B------:R-:W-:-:S03]  /*03d0*/  PLOP3.LUT P0, PT, PT, PT, PT, 0x8, 0x80 ;  /* 0x000000000080781c */ /* 0x000fc60003f0e170 */
[----:B------:R-:W-:Y:S01]  /*03e0*/  IMAD.X R15, RZ, RZ, R15, P2 ;  /* 0x000000ffff0f7224 */ /* 0x000fe200010e060f */
[----:B--2---:R-:W-:Y:S04]  /*03f0*/  STS [R6], R7 ;  /* 0x0000000706007388 */ /* 0x004fe80000000800 */
[----:B---3--:R0:W-:Y:S02]  /*0400*/  STS [R6+0x4], R9 ;  /* 0x0000040906007388 */ /* 0x0081e40000000800 */
[----:B0-----:R-:W-:-:S07]  /*0410*/  VIADD R6, R6, 0x8 ;  /* 0x0000000806067836 */ /* 0x001fce0000000000 */
.L_x_232:
[----:B------:R-:W-:Y:S05]  /*0420*/  BSYNC.RECONVERGENT B2 ;  /* 0x0000000000027941 */ /* 0x000fea0003800200 */
.L_x_231:
[----:B------:R-:W-:-:S13]  /*0430*/  ISETP.NE.OR P0, PT, R3, RZ, P0 ;  /* 0x000000ff0300720c */ /* 0x000fda0000705670 */
[----:B------:R-:W-:Y:S05]  /*0440*/  @!P0 BREAK.RELIABLE B1 ;  /* 0x0000000000018942 */ /* 0x000fea0003800100 */
[----:B------:R-:W-:Y:S05]  /*0450*/  @!P0 BRA `(.L_x_225) ;  /* 0x00000000002c8947 */ /* 0x000fea0003800000 */
.L_x_227:
[----:B0-----:R-:W-:Y:S05]  /*0460*/  BSYNC.RELIABLE B1 ;  /* 0x0000000000017941 */ /* 0x001fea0003800100 */
.L_x_226:
[----:B------:R-:W-:Y:S02]  /*0470*/  IMAD.MOV.U32 R5, RZ, RZ, R15 ;  /* 0x000000ffff057224 */ /* 0x000fe400078e000f */
[----:B------:R-:W-:-:S05]  /*0480*/  IMAD.MOV.U32 R4, RZ, RZ, R8 ;  /* 0x000000ffff047224 */ /* 0x000fca00078e0008 */
[----:B------:R-:W2:Y:S01]  /*0490*/  LDG.E R5, desc[UR6][R4.64] ;  /* 0x0000000604057981 */ /* 0x000ea2000c1e1900 */
[----:B------:R-:W-:Y:S02]  /*04a0*/  IADD3 R3, PT, PT, R3, 0x1, RZ ;  /* 0x0000000103037810 */ /* 0x000fe40007ffe0ff */
[----:B------:R-:W-:Y:S02]  /*04b0*/  IADD3 R8, P2, PT, R8, 0x4, RZ ;  /* 0x0000000408087810 */ /* 0x000fe40007f5e0ff */
[----:B------:R-:W-:-:S03]  /*04c0*/  ISETP.NE.AND P0, PT, R3, RZ, PT ;  /* 0x000000ff0300720c */ /* 0x000fc60003f05270 */
[----:B------:R-:W-:Y:S01]  /*04d0*/  IMAD.X R15, RZ, RZ, R15, P2 ;  /* 0x000000ffff0f7224 */ /* 0x000fe200010e060f */
[----:B--2---:R0:W-:Y:S02]  /*04e0*/  STS [R6], R5 ;  /* 0x0000000506007388 */ /* 0x0041e40000000800 */
[----:B0-----:R-:W-:-:S07]  /*04f0*/  VIADD R6, R6, 0x4 ;  /* 0x0000000406067836 */ /* 0x001fce0000000000 */
[----:B------:R-:W-:Y:S05]  /*0500*/  @P0 BRA `(.L_x_226) ;  /* 0xfffffffc00d80947 */ /* 0x000fea000383ffff */
.L_x_225:
[----:B0-----:R-:W-:Y:S05]  /*0510*/  BSYNC.RECONVERGENT B0 ;  /* 0x0000000000007941 */ /* 0x001fea0003800200 */
.L_x_224:
[----:B------:R-:W-:Y:S05]  /*0520*/  WARPSYNC.ALL ;  /* 0x0000000000007948 */ /* 0x000fea0003800000 */
[----:B------:R-:W0:Y:S08]  /*0530*/  S2UR UR5, SR_CgaCtaId ;  /* 0x00000000000579c3 */ /* 0x000e300000008800 */
[----:B------:R-:W-:Y:S01]  /*0540*/  BAR.SYNC.DEFER_BLOCKING 0x0 ;  /* 0x0000000000007b1d */ /* 0x000fe20000010000 */
[----:B------:R-:W-:-:S05]  /*0550*/  UISETP.GE.U32.AND UP0, UPT, UR8, 0x2, UPT ;  /* 0x000000020800788c */ /* 0x000fca000bf06070 */
[----:B------:R-:W-:Y:S02]  /*0560*/  UMOV UR4, 0x400 ;  /* 0x0000040000047882 */ /* 0x000fe40000000000 */
[----:B0-----:R-:W-:-:S06]  /*0570*/  ULEA UR4, UR5, UR4, 0x18 ;  /* 0x0000000405047291 */ /* 0x001fcc000f8ec0ff */
[----:B------:R-:W-:Y:S01]  /*0580*/  LEA R26, R20, UR4, 0x4 ;  /* 0x00000004141a7c11 */ /* 0x000fe2000f8e20ff */
[----:B------:R-:W-:Y:S06]  /*0590*/  BRA.U !UP0, `(.L_x_233) ;  /* 0x0000000108c87547 */ /* 0x000fec000b800000 */
[C---:B------:R-:W-:Y:S01]  /*05a0*/  VIADD R9, R2.reuse, 0x1 ;  /* 0x0000000102097836 */ /* 0x040fe20000000000 */
[----:B------:R-:W0:Y:S01]  /*05b0*/  LDCU UR8, c[0x0][0x388] ;  /* 0x00007100ff0877ac */ /* 0x000e220008000800 */
[C---:B------:R-:W-:Y:S02]  /*05c0*/  VIADD R10, R2.reuse, 0x2 ;  /* 0x00000002020a7836 */ /* 0x040fe40000000000 */
[----:B------:R-:W-:Y:S01]  /*05d0*/  VIADD R11, R2, 0x3 ;  /* 0x00000003020b7836 */ /* 0x000fe20000000000 */
[----:B------:R-:W-:-:S06]  /*05e0*/  UMOV UR5, 0x1 ;  /* 0x0000000100057882 */ /* 0x000fcc0000000000 */
.L_x_238:
[----:B------:R-:W-:Y:S04]  /*05f0*/  BSSY.RECONVERGENT B0, `(.L_x_234) ;  /* 0x000001a000007945 */ /* 0x000fe80003800200 */
[----:B0-----:R-:W-:Y:S05]  /*0600*/  @!P1 BRA `(.L_x_235) ;  /* 0x0000000000609947 */ /* 0x001fea0003800000 */
[C---:B------:R-:W-:Y:S01]  /*0610*/  ISETP.GE.U32.AND P0, PT, R2.reuse, UR5, PT ;  /* 0x0000000502007c0c */ /* 0x040fe2000bf06070 */
[----:B------:R-:W-:Y:S01]  /*0620*/  LDS R7, [R26] ;  /* 0x000000001a077984 */ /* 0x000fe20000000800 */
[----:B------:R-:W-:Y:S02]  /*0630*/  IADD3 R3, PT, PT, R2, -UR5, RZ ;  /* 0x8000000502037c10 */ /* 0x000fe4000fffe0ff */
[----:B------:R-:W-:Y:S02]  /*0640*/  ISETP.NE.AND P1, PT, R27, 0x1, PT ;  /* 0x000000011b00780c */ /* 0x000fe40003f25270 */
[----:B------:R-:W-:-:S07]  /*0650*/  LEA R8, R3, UR4, 0x2 ;  /* 0x0000000403087c11 */ /* 0x000fce000f8e10ff */
[----:B------:R-:W1:Y:S02]  /*0660*/  @P0 LDS R3, [R8] ;  /* 0x0000000008030984 */ /* 0x000e640000000800 */
[----:B-1----:R-:W-:Y:S02]  /*0670*/  @P0 IMAD.IADD R7, R7, 0x1, R3 ;  /* 0x0000000107070824 */ /* 0x002fe400078e0203 */
[----:B------:R-:W-:Y:S05]  /*0680*/  @!P1 BRA `(.L_x_235) ;  /* 0x0000000000409947 */ /* 0x000fea0003800000 */
[----:B------:R-:W-:Y:S01]  /*0690*/  ISETP.GE.U32.AND P0, PT, R9, UR5, PT ;  /* 0x0000000509007c0c */ /* 0x000fe2000bf06070 */
[----:B------:R-:W-:Y:S01]  /*06a0*/  LDS R6, [R26+0x4] ;  /* 0x000004001a067984 */ /* 0x000fe20000000800 */
[----:B------:R-:W-:-:S11]  /*06b0*/  ISETP.NE.AND P1, PT, R27, 0x2, PT ;  /* 0x000000021b00780c */ /* 0x000fd60003f25270 */
[----:B------:R-:W1:Y:S02]  /*06c0*/  @P0 LDS R3, [R8+0x4] ;  /* 0x0000040008030984 */ /* 0x000e640000000800 */
[----:B-1----:R-:W-:Y:S01]  /*06d0*/  @P0 IMAD.IADD R6, R3, 0x1, R6 ;  /* 0x0000000103060824 */ /* 0x002fe200078e0206 */
[----:B------:R-:W-:Y:S06]  /*06e0*/  @!P1 BRA `(.L_x_235) ;  /* 0x0000000000289947 */ /* 0x000fec0003800000 */
[----:B------:R-:W-:Y:S01]  /*06f0*/  ISETP.GE.U32.AND P0, PT, R10, UR5, PT ;  /* 0x000000050a007c0c */ /* 0x000fe2000bf06070 */
[----:B------:R-:W-:Y:S01]  /*0700*/  LDS R5, [R26+0x8] ;  /* 0x000008001a057984 */ /* 0x000fe20000000800 */
[----:B------:R-:W-:-:S11]  /*0710*/  ISETP.NE.AND P1, PT, R27, 0x3, PT ;  /* 0x000000031b00780c */ /* 0x000fd60003f25270 */
[----:B------:R-:W1:Y:S02]  /*0720*/  @P0 LDS R3, [R8+0x8] ;  /* 0x0000080008030984 */ /* 0x000e640000000800 */
[----:B-1----:R-:W-:Y:S01]  /*0730*/  @P0 IMAD.IADD R5, R3, 0x1, R5 ;  /* 0x0000000103050824 */ /* 0x002fe200078e0205 */
[----:B------:R-:W-:Y:S06]  /*0740*/  @!P1 BRA `(.L_x_235) ;  /* 0x0000000000109947 */ /* 0x000fec0003800000 */
[----:B------:R-:W-:Y:S01]  /*0750*/  ISETP.GE.U32.AND P0, PT, R11, UR5, PT ;  /* 0x000000050b007c0c */ /* 0x000fe2000bf06070 */
[----:B------:R-:W-:-:S12]  /*0760*/  LDS R4, [R26+0xc] ;  /* 0x00000c001a047984 */ /* 0x000fd80000000800 */
[----:B------:R-:W1:Y:S02]  /*0770*/  @P0 LDS R3, [R8+0xc] ;  /* 0x00000c0008030984 */ /* 0x000e640000000800 */
[----:B-1----:R-:W-:-:S07]  /*0780*/  @P0 IMAD.IADD R4, R3, 0x1, R4 ;  /* 0x0000000103040824 */ /* 0x002fce00078e0204 */
.L_x_235:
[----:B0-----:R-:W-:Y:S05]  /*0790*/  BSYNC.RECONVERGENT B0 ;  /* 0x0000000000007941 */ /* 0x001fea0003800200 */
.L_x_234:
[----:B------:R-:W-:Y:S01]  /*07a0*/  BAR.SYNC.DEFER_BLOCKING 0x0 ;  /* 0x0000000000007b1d */ /* 0x000fe20000010000 */
[----:B------:R-:W-:-:S05]  /*07b0*/  ISETP.NE.AND P1, PT, R27, RZ, PT ;  /* 0x000000ff1b00720c */ /* 0x000fca0003f25270 */
[----:B------:R-:W-:Y:S08]  /*07c0*/  BSSY.RECONVERGENT B0, `(.L_x_236) ;  /* 0x000000b000007945 */ /* 0x000ff00003800200 */
[----:B------:R-:W-:Y:S05]  /*07d0*/  @!P1 BRA `(.L_x_237) ;  /* 0x0000000000249947 */ /* 0x000fea0003800000 */
[----:B------:R0:W-:Y:S01]  /*07e0*/  STS [R26], R7 ;  /* 0x000000071a007388 */ /* 0x0001e20000000800 */
[----:B------:R-:W-:-:S13]  /*07f0*/  ISETP.NE.AND P0, PT, R27, 0x1, PT ;  /* 0x000000011b00780c */ /* 0x000fda0003f05270 */
[----:B0-----:R-:W-:Y:S05]  /*0800*/  @!P0 BRA `(.L_x_237) ;  /* 0x0000000000188947 */ /* 0x001fea0003800000 */
[----:B------:R0:W-:Y:S01]  /*0810*/  STS [R26+0x4], R6 ;  /* 0x000004061a007388 */ /* 0x0001e20000000800 */
[----:B------:R-:W-:-:S13]  /*0820*/  ISETP.NE.AND P0, PT, R27, 0x2, PT ;  /* 0x000000021b00780c */ /* 0x000fda0003f05270 */
[----:B0-----:R-:W-:Y:S05]  /*0830*/  @!P0 BRA `(.L_x_237) ;  /* 0x00000000000c8947 */ /* 0x001fea0003800000 */
[----:B------:R-:W-:Y:S01]  /*0840*/  ISETP.NE.AND P0, PT, R27, 0x3, PT ;  /* 0x000000031b00780c */ /* 0x000fe20003f05270 */
[----:B------:R0:W-:-:S12]  /*0850*/  STS [R26+0x8], R5 ;  /* 0x000008051a007388 */ /* 0x0001d80000000800 */
[----:B------:R0:W-:Y:S02]  /*0860*/  @P0 STS [R26+0xc], R4 ;  /* 0x00000c041a000388 */ /* 0x0001e40000000800 */
.L_x_237:
[----:B------:R-:W-:Y:S05]  /*0870*/  BSYNC.RECONVERGENT B0 ;  /* 0x0000000000007941 */ /* 0x000fea0003800200 */
.L_x_236:
[----:B------:R-:W-:Y:S01]  /*0880*/  BAR.SYNC.DEFER_BLOCKING 0x0 ;  /* 0x0000000000007b1d */ /* 0x000fe20000010000 */
[----:B------:R-:W-:-:S04]  /*0890*/  USHF.L.U32 UR5, UR5, 0x1, URZ ;  /* 0x0000000105057899 */ /* 0x000fc800080006ff */
[----:B------:R-:W-:-:S09]  /*08a0*/  UISETP.GE.U32.AND UP0, UPT, UR5, UR8, UPT ;  /* 0x000000080500728c */ /* 0x000fd2000bf06070 */
[----:B------:R-:W-:Y:S05]  /*08b0*/  BRA.U !UP0, `(.L_x_238) ;  /* 0xfffffffd084c7547 */ /* 0x000fea000b83ffff */
.L_x_233:
[----:B------:R-:W-:Y:S01]  /*08c0*/  ISETP.NE.AND P0, PT, R20, RZ, PT ;  /* 0x000000ff1400720c */ /* 0x000fe20003f05270 */
[----:B------:R-:W-:Y:S01]  /*08d0*/  IMAD.MOV.U32 R25, RZ, RZ, RZ ;  /* 0x000000ffff197224 */ /* 0x000fe200078e00ff */
[----:B------:R-:W-:Y:S01]  /*08e0*/  IADD3 R2, PT, PT, R0, -0x1, RZ ;  /* 0xffffffff00027810 */ /* 0x000fe20007ffe0ff */
[----:B------:R-:W-:Y:S10]  /*08f0*/  BSSY.RECONVERGENT B2, `(.L_x_239) ;  /* 0x0000084000027945 */ /* 0x000ff40003800200 */
[----:B------:R1:W2:Y:S01]  /*0900*/  @P0 LDS R25, [R26+-0x4] ;  /* 0xfffffc001a190984 */ /* 0x0002a20000000800 */
[----:B------:R-:W-:-:S13]  /*0910*/  ISETP.NE.AND P0, PT, R2, RZ, PT ;  /* 0x000000ff0200720c */ /* 0x000fda0003f05270 */
[----:B-1----:R-:W-:Y:S05]  /*0920*/  @!P0 BRA `(.L_x_240) ;  /* 0x0000000800008947 */ /* 0x002fea0003800000 */
[----:B------:R-:W-:Y:S01]  /*0930*/  VIADD R0, R0, 0xfffffffe ;  /* 0xfffffffe00007836 */ /* 0x000fe20000000000 */
[----:B------:R-:W-:Y:S01]  /*0940*/  BSSY.RECONVERGENT B1, `(.L_x_241) ;  /* 0x000006b000017945 */ /* 0x000fe20003800200 */
[----:B------:R-:W-:Y:S01]  /*0950*/  LOP3.LUT R24, R2, 0x3, RZ, 0xc0, !PT ;  /* 0x0000000302187812 */ /* 0x000fe200078ec0ff */
[----:B------:R-:W-:Y:S02]  /*0960*/  IMAD.MOV.U32 R23, RZ, RZ, RZ ;  /* 0x000000ffff177224 */ /* 0x000fe400078e00ff */
[----:B------:R-:W-:-:S13]  /*0970*/  ISETP.GE.U32.AND P0, PT, R0, 0x3, PT ;  /* 0x000000030000780c */ /* 0x000fda0003f06070 */
[----:B------:R-:W-:Y:S05]  /*0980*/  @!P0 BRA `(.L_x_242) ;  /* 0x0000000400988947 */ /* 0x000fea0003800000 */
[----:B------:R-:W-:Y:S01]  /*0990*/  LOP3.LUT R23, R2, 0xfffffffc, RZ, 0xc0, !PT ;  /* 0xfffffffc02177812 */ /* 0x000fe200078ec0ff */
[----:B------:R-:W-:Y:S01]  /*09a0*/  BSSY.RELIABLE B0, `(.L_x_243) ;  /* 0x0000055000007945 */ /* 0x000fe20003800100 */
[----:B------:R-:W-:-:S03]  /*09b0*/  IMAD.MOV.U32 R21, RZ, RZ, 0x8 ;  /* 0x00000008ff157424 */ /* 0x000fc600078e00ff */
[----:B------:R-:W-:-:S05]  /*09c0*/  IMAD.MOV R22, RZ, RZ, -R23 ;  /* 0x000000ffff167224 */ /* 0x000fca00078e0a17 */
[----:B------:R-:W-:-:S13]  /*09d0*/  ISETP.GE.AND P0, PT, R22, RZ, PT ;  /* 0x000000ff1600720c */ /* 0x000fda0003f06270 */
[----:B------:R-:W-:Y:S05]  /*09e0*/  @P0 BRA `(.L_x_244) ;  /* 0x0000000400400947 */ /* 0x000fea0003800000 */
[----:B------:R-:W-:Y:S01]  /*09f0*/  IMAD.MOV R0, RZ, RZ, -R22 ;  /* 0x000000ffff007224 */ /* 0x000fe200078e0a16 */
[----:B------:R-:W-:Y:S01]  /*0a00*/  BSSY.RECONVERGENT B3, `(.L_x_245) ;  /* 0x000002f000037945 */ /* 0x000fe20003800200 */
[----:B------:R-:W-:-:S03]  /*0a10*/  PLOP3.LUT P0, PT, PT, PT, PT, 0x80, 0x8 ;  /* 0x000000000008781c */ /* 0x000fc60003f0f070 */
[----:B------:R-:W-:-:S13]  /*0a20*/  ISETP.GT.AND P2, PT, R0, 0xc, PT ;  /* 0x0000000c0000780c */ /* 0x000fda0003f44270 */
[----:B------:R-:W-:Y:S05]  /*0a30*/  @!P2 BRA `(.L_x_246) ;  /* 0x0000000000aca947 */ /* 0x000fea0003800000 */
[----:B------:R-:W-:-:S13]  /*0a40*/  PLOP3.LUT P0, PT, PT, PT, PT, 0x8, 0x80 ;  /* 0x000000000080781c */ /* 0x000fda0003f0e170 */
.L_x_247:
[----:B0-----:R-:W0:Y:S01]  /*0a50*/  LDS.128 R4, [R26] ;  /* 0x000000001a047984 */ /* 0x001e220000000c00 */
[C---:B------:R-:W-:Y:S02]  /*0a60*/  ISETP.EQ.AND P2, PT, R21.reuse, 0x10, PT ;  /* 0x000000101500780c */ /* 0x040fe40003f42270 */
[C---:B------:R-:W-:Y:S01]  /*0a70*/  ISETP.EQ.AND P3, PT, R21.reuse, 0x8, PT ;  /* 0x000000081500780c */ /* 0x040fe20003f62270 */
[----:B------:R-:W1:Y:S01]  /*0a80*/  LDS.128 R8, [R26+0x10] ;  /* 0x000010001a087984 */ /* 0x000e620000000c00 */
[C---:B------:R-:W-:Y:S02]  /*0a90*/  ISETP.EQ.AND P6, PT, R21.reuse, -0x8, PT ;  /* 0xfffffff81500780c */ /* 0x040fe40003fc2270 */
[C---:B------:R-:W-:Y:S01]  /*0aa0*/  ISETP.EQ.AND P5, PT, R21.reuse, -0x10, PT ;  /* 0xfffffff01500780c */ /* 0x040fe20003fa2270 */
[----:B------:R-:W3:Y:S01]  /*0ab0*/  LDS.128 R12, [R26+0x20] ;  /* 0x000020001a0c7984 */ /* 0x000ee20000000c00 */
[----:B------:R-:W-:Y:S02]  /*0ac0*/  ISETP.EQ.AND P4, PT, R21, -0x18, PT ;  /* 0xffffffe81500780c */ /* 0x000fe40003f82270 */
[----:B------:R-:W-:Y:S01]  /*0ad0*/  IADD3 R22, PT, PT, R22, 0x10, RZ ;  /* 0x0000001016167810 */ /* 0x000fe20007ffe0ff */
[----:B------:R4:W5:Y:S02]  /*0ae0*/  LDS.128 R16, [R26+0x30] ;  /* 0x000030001a107984 */ /* 0x0009640000000c00 */
[----:B----4-:R-:W-:-:S02]  /*0af0*/  VIADD R26, R26, 0x40 ;  /* 0x000000401a1a7836 */ /* 0x010fc40000000000 */
[----:B0-----:R-:W-:Y:S01]  /*0b00*/  @P2 IMAD.MOV.U32 R0, RZ, RZ, R4 ;  /* 0x000000ffff002224 */ /* 0x001fe200078e0004 */
[C---:B------:R-:W-:Y:S01]  /*0b10*/  ISETP.EQ.AND P2, PT, R21.reuse, RZ, PT ;  /* 0x000000ff1500720c */ /* 0x040fe20003f42270 */
[----:B------:R-:W-:Y:S01]  /*0b20*/  @P3 IMAD.MOV.U32 R3, RZ, RZ, R5 ;  /* 0x000000ffff033224 */ /* 0x000fe200078e0005 */
[----:B------:R-:W-:Y:S01]  /*0b30*/  @P3 MOV R2, R4 ;  /* 0x0000000400023202 */ /* 0x000fe20000000f00 */
[----:B------:R-:W-:Y:S01]  /*0b40*/  @P3 IMAD.MOV.U32 R0, RZ, RZ, R6 ;  /* 0x000000ffff003224 */ /* 0x000fe200078e0006 */
[----:B------:R-:W-:-:S09]  /*0b50*/  ISETP.EQ.AND P3, PT, R21, -0x20, PT ;  /* 0xffffffe01500780c */ /* 0x000fd20003f62270 */
[----:B------:R-:W-:Y:S01]  /*0b60*/  @P2 IMAD.MOV.U32 R2, RZ, RZ, R6 ;  /* 0x000000ffff022224 */ /* 0x000fe200078e0006 */
[----:B-1----:R-:W-:Y:S01]  /*0b70*/  @P6 MOV R2, R8 ;  /* 0x0000000800026202 */ /* 0x002fe20000000f00 */
[----:B------:R-:W-:Y:S02]  /*0b80*/  @P2 IMAD.MOV.U32 R3, RZ, RZ, R7 ;  /* 0x000000ffff032224 */ /* 0x000fe400078e0007 */
[----:B------:R-:W-:Y:S01]  /*0b90*/  @P2 IMAD.MOV.U32 R0, RZ, RZ, R8 ;  /* 0x000000ffff002224 */ /* 0x000fe200078e0008 */
[C---:B------:R-:W-:Y:S01]  /*0ba0*/  ISETP.EQ.AND P2, PT, R21.reuse, -0x28, PT ;  /* 0xffffffd81500780c */ /* 0x040fe20003f42270 */
[----:B------:R-:W-:Y:S02]  /*0bb0*/  @P6 IMAD.MOV.U32 R3, RZ, RZ, R9 ;  /* 0x000000ffff036224 */ /* 0x000fe400078e0009 */
[--C-:B------:R-:W-:Y:S01]  /*0bc0*/  @P6 IMAD.MOV.U32 R0, RZ, RZ, R10.reuse ;  /* 0x000000ffff006224 */ /* 0x100fe200078e000a */
[----:B------:R-:W-:Y:S01]  /*0bd0*/  ISETP.EQ.AND P6, PT, R21, -0x30, PT ;  /* 0xffffffd01500780c */ /* 0x000fe20003fc2270 */
[----:B------:R-:W-:Y:S01]  /*0be0*/  @P5 IMAD.MOV.U32 R2, RZ, RZ, R10 ;  /* 0x000000ffff025224 */ /* 0x000fe200078e000a */
[----:B---3--:R-:W-:Y:S01]  /*0bf0*/  @P4 MOV R2, R12 ;  /* 0x0000000c00024202 */ /* 0x008fe20000000f00 */
[----:B------:R-:W-:-:S02]  /*0c00*/  @P5 IMAD.MOV.U32 R3, RZ, RZ, R11 ;  /* 0x000000ffff035224 */ /* 0x000fc400078e000b */
[----:B------:R-:W-:Y:S02]  /*0c10*/  @P5 IMAD.MOV.U32 R0, RZ, RZ, R12 ;  /* 0x000000ffff005224 */ /* 0x000fe400078e000c */
[----:B------:R-:W-:Y:S02]  /*0c20*/  @P4 IMAD.MOV.U32 R3, RZ, RZ, R13 ;  /* 0x000000ffff034224 */ /* 0x000fe400078e000d */
[--C-:B------:R-:W-:Y:S02]  /*0c30*/  @P4 IMAD.MOV.U32 R0, RZ, RZ, R14.reuse ;  /* 0x000000ffff004224 */ /* 0x100fe400078e000e */
[----:B------:R-:W-:Y:S02]  /*0c40*/  @P3 IMAD.MOV.U32 R2, RZ, RZ, R14 ;  /* 0x000000ffff023224 */ /* 0x000fe400078e000e */
[----:B------:R-:W-:Y:S02]  /*0c50*/  @P3 IMAD.MOV.U32 R3, RZ, RZ, R15 ;  /* 0x000000ffff033224 */ /* 0x000fe400078e000f */
[--C-:B-----5:R-:W-:Y:S01]  /*0c60*/  @P3 IMAD.MOV.U32 R0, RZ, RZ, R16.reuse ;  /* 0x000000ffff003224 */ /* 0x120fe200078e0010 */
[----:B------:R-:W-:Y:S01]  /*0c70*/  ISETP.GE.AND P3, PT, R22, -0xc, PT ;  /* 0xfffffff41600780c */ /* 0x000fe20003f66270 */
[----:B------:R-:W-:-:S02]  /*0c80*/  @P2 IMAD.MOV.U32 R2, RZ, RZ, R16 ;  /* 0x000000ffff022224 */ /* 0x000fc400078e0010 */
[----:B------:R-:W-:Y:S01]  /*0c90*/  @P2 IMAD.MOV.U32 R3, RZ, RZ, R17 ;  /* 0x000000ffff032224 */ /* 0x000fe200078e0011 */
[----:B------:R-:W-:Y:S01]  /*0ca0*/  @P6 MOV R3, R19 ;  /* 0x0000001300036202 */ /* 0x000fe20000000f00 */
[--C-:B------:R-:W-:Y:S02]  /*0cb0*/  @P6 IMAD.MOV.U32 R2, RZ, RZ, R18.reuse ;  /* 0x000000ffff026224 */ /* 0x100fe400078e0012 */
[----:B------:R-:W-:Y:S02]  /*0cc0*/  @P2 IMAD.MOV.U32 R0, RZ, RZ, R18 ;  /* 0x000000ffff002224 */ /* 0x000fe400078e0012 */
[----:B------:R-:W-:-:S04]  /*0cd0*/  VIADD R21, R21, 0x40 ;  /* 0x0000004015157836 */ /* 0x000fc80000000000 */
[----:B------:R-:W-:Y:S05]  /*0ce0*/  @!P3 BRA `(.L_x_247) ;  /* 0xfffffffc0058b947 */ /* 0x000fea000383ffff */
.L_x_246:
[----:B------:R-:W-:Y:S05]  /*0cf0*/  BSYNC.RECONVERGENT B3 ;  /* 0x0000000000037941 */ /* 0x000fea0003800200 */
.L_x_245:
[----:B0-----:R-:W-:Y:S01]  /*0d00*/  IMAD.MOV R4, RZ, RZ, -R22 ;  /* 0x000000ffff047224 */ /* 0x001fe200078e0a16 */
[----:B------:R-:W-:Y:S04]  /*0d10*/  BSSY.RECONVERGENT B3, `(.L_x_248) ;  /* 0x000001a000037945 */ /* 0x000fe80003800200 */
[----:B------:R-:W-:-:S13]  /*0d20*/  ISETP.GT.AND P2, PT, R4, 0x4, PT ;  /* 0x000000040400780c */ /* 0x000fda0003f44270 */
[----:B------:R-:W-:Y:S05]  /*0d30*/  @!P2 BRA `(.L_x_249) ;  /* 0x00000000005ca947 */ /* 0x000fea0003800000 */
[----:B------:R-:W0:Y:S01]  /*0d40*/  LDS.128 R4, [R26] ;  /* 0x000000001a047984 */ /* 0x000e220000000c00 */
[C---:B------:R-:W-:Y:S01]  /*0d50*/  ISETP.EQ.AND P0, PT, R21.reuse, 0x8, PT ;  /* 0x000000081500780c */ /* 0x040fe20003f02270 */
[----:B------:R-:W-:Y:S01]  /*0d60*/  VIADD R22, R22, 0x8 ;  /* 0x0000000816167836 */ /* 0x000fe20000000000 */
[C---:B------:R-:W-:Y:S01]  /*0d70*/  ISETP.EQ.AND P2, PT, R21.reuse, 0x10, PT ;  /* 0x000000101500780c */ /* 0x040fe20003f42270 */
[----:B------:R1:W3:Y:S01]  /*0d80*/  LDS.128 R8, [R26+0x10] ;  /* 0x000010001a087984 */ /* 0x0002e20000000c00 */
[C---:B------:R-:W-:Y:S02]  /*0d90*/  ISETP.EQ.AND P3, PT, R21.reuse, RZ, PT ;  /* 0x000000ff1500720c */ /* 0x040fe40003f62270 */
[C---:B------:R-:W-:Y:S02]  /*0da0*/  ISETP.EQ.AND P4, PT, R21.reuse, -0x8, PT ;  /* 0xfffffff81500780c */ /* 0x040fe40003f82270 */
[C---:B------:R-:W-:Y:S01]  /*0db0*/  ISETP.EQ.AND P5, PT, R21.reuse, -0x10, PT ;  /* 0xfffffff01500780c */ /* 0x040fe20003fa2270 */
[----:B------:R-:W-:Y:S01]  /*0dc0*/  VIADD R21, R21, 0x20 ;  /* 0x0000002015157836 */ /* 0x000fe20000000000 */
[----:B-1----:R-:W-:-:S03]  /*0dd0*/  IADD3 R26, PT, PT, R26, 0x20, RZ ;  /* 0x000000201a1a7810 */ /* 0x002fc60007ffe0ff */
[--C-:B0-----:R-:W-:Y:S01]  /*0de0*/  @P0 IMAD.MOV.U32 R2, RZ, RZ, R4.reuse ;  /* 0x000000ffff020224 */ /* 0x101fe200078e0004 */
[----:B------:R-:W-:Y:S01]  /*0df0*/  @P0 MOV R3, R5 ;  /* 0x0000000500030202 */ /* 0x000fe20000000f00 */
[----:B------:R-:W-:Y:S02]  /*0e00*/  @P2 IMAD.MOV.U32 R0, RZ, RZ, R4 ;  /* 0x000000ffff002224 */ /* 0x000fe400078e0004 */
[--C-:B------:R-:W-:Y:S02]  /*0e10*/  @P3 IMAD.MOV.U32 R2, RZ, RZ, R6.reuse ;  /* 0x000000ffff023224 */ /* 0x100fe400078e0006 */
[----:B------:R-:W-:Y:S01]  /*0e20*/  @P0 IMAD.MOV.U32 R0, RZ, RZ, R6 ;  /* 0x000000ffff000224 */ /* 0x000fe200078e0006 */
[----:B------:R-:W-:Y:S01]  /*0e30*/  PLOP3.LUT P0, PT, PT, PT, PT, 0x8, 0x80 ;  /* 0x000000000080781c */ /* 0x000fe20003f0e170 */
[----:B------:R-:W-:Y:S01]  /*0e40*/  @P3 IMAD.MOV.U32 R3, RZ, RZ, R7 ;  /* 0x000000ffff033224 */ /* 0x000fe200078e0007 */
[----:B---3--:R-:W-:Y:S01]  /*0e50*/  @P4 MOV R3, R9 ;  /* 0x0000000900034202 */ /* 0x008fe20000000f00 */
[----:B------:R-:W-:-:S02]  /*0e60*/  @P4 IMAD.MOV.U32 R2, RZ, RZ, R8 ;  /* 0x000000ffff024224 */ /* 0x000fc400078e0008 */
[----:B------:R-:W-:Y:S02]  /*0e70*/  @P3 IMAD.MOV.U32 R0, RZ, RZ, R8 ;  /* 0x000000ffff003224 */ /* 0x000fe400078e0008 */
[--C-:B------:R-:W-:Y:S02]  /*0e80*/  @P5 IMAD.MOV.U32 R2, RZ, RZ, R10.reuse ;  /* 0x000000ffff025224 */ /* 0x100fe400078e000a */
[----:B------:R-:W-:Y:S02]  /*0e90*/  @P4 IMAD.MOV.U32 R0, RZ, RZ, R10 ;  /* 0x000000ffff004224 */ /* 0x000fe400078e000a */
[----:B------:R-:W-:-:S07]  /*0ea0*/  @P5 IMAD.MOV.U32 R3, RZ, RZ, R11 ;  /* 0x000000ffff035224 */ /* 0x000fce00078e000b */
.L_x_249:
[----:B------:R-:W-:Y:S05]  /*0eb0*/  BSYNC.RECONVERGENT B3 ;  /* 0x0000000000037941 */ /* 0x000fea0003800200 */
.L_x_248:
[----:B------:R-:W-:-:S13]  /*0ec0*/  ISETP.NE.OR P0, PT, R22, RZ, P0 ;  /* 0x000000ff1600720c */ /* 0x000fda0000705670 */
[----:B------:R-:W-:Y:S05]  /*0ed0*/  @!P0 BREAK.RELIABLE B0 ;  /* 0x0000000000008942 */ /* 0x000fea0003800100 */
[----:B------:R-:W-:Y:S05]  /*0ee0*/  @!P0 BRA `(.L_x_242) ;  /* 0x0000000000408947 */ /* 0x000fea0003800000 */
.L_x_244:
[----:B------:R-:W-:Y:S05]  /*0ef0*/  BSYNC.RELIABLE B0 ;  /* 0x0000000000007941 */ /* 0x000fea0003800100 */
.L_x_243:
[----:B0-----:R0:W1:Y:S01]  /*0f00*/  LDS.128 R4, [R26] ;  /* 0x000000001a047984 */ /* 0x0010620000000c00 */
[C---:B------:R-:W-:Y:S01]  /*0f10*/  ISETP.EQ.AND P0, PT, R21.reuse, 0x10, PT ;  /* 0x000000101500780c */ /* 0x040fe20003f02270 */
[----:B------:R-:W-:Y:S01]  /*0f20*/  VIADD R22, R22, 0x4 ;  /* 0x0000000416167836 */ /* 0x000fe20000000000 */
[C---:B------:R-:W-:Y:S02]  /*0f30*/  ISETP.EQ.AND P2, PT, R21.reuse, 0x8, PT ;  /* 0x000000081500780c */ /* 0x040fe40003f42270 */
[C---:B------:R-:W-:Y:S01]  /*0f40*/  ISETP.EQ.AND P3, PT, R21.reuse, RZ, PT ;  /* 0x000000ff1500720c */ /* 0x040fe20003f62270 */
[----:B------:R-:W-:Y:S02]  /*0f50*/  VIADD R21, R21, 0x10 ;  /* 0x0000001015157836 */ /* 0x000fe40000000000 */
[----:B0-----:R-:W-:-:S06]  /*0f60*/  VIADD R26, R26, 0x10 ;  /* 0x000000101a1a7836 */ /* 0x001fcc0000000000 */
[--C-:B-1----:R-:W-:Y:S01]  /*0f70*/  @P0 IMAD.MOV.U32 R0, RZ, RZ, R4.reuse ;  /* 0x000000ffff000224 */ /* 0x102fe200078e0004 */
[----:B------:R-:W-:Y:S01]  /*0f80*/  ISETP.NE.AND P0, PT, R22, RZ, PT ;  /* 0x000000ff1600720c */ /* 0x000fe20003f05270 */
[----:B------:R-:W-:Y:S01]  /*0f90*/  @P2 IMAD.MOV.U32 R2, RZ, RZ, R4 ;  /* 0x000000ffff022224 */ /* 0x000fe200078e0004 */
[----:B------:R-:W-:Y:S01]  /*0fa0*/  @P2 MOV R0, R6 ;  /* 0x0000000600002202 */ /* 0x000fe20000000f00 */
[----:B------:R-:W-:Y:S02]  /*0fb0*/  @P2 IMAD.MOV.U32 R3, RZ, RZ, R5 ;  /* 0x000000ffff032224 */ /* 0x000fe400078e0005 */
[----:B------:R-:W-:Y:S02]  /*0fc0*/  @P3 IMAD.MOV.U32 R2, RZ, RZ, R6 ;  /* 0x000000ffff023224 */ /* 0x000fe400078e0006 */
[----:B------:R-:W-:-:S06]  /*0fd0*/  @P3 IMAD.MOV.U32 R3, RZ, RZ, R7 ;  /* 0x000000ffff033224 */ /* 0x000fcc00078e0007 */
[----:B------:R-:W-:Y:S05]  /*0fe0*/  @P0 BRA `(.L_x_243) ;  /* 0xfffffffc00c40947 */ /* 0x000fea000383ffff */
.L_x_242:
[----:B------:R-:W-:Y:S05]  /*0ff0*/  BSYNC.RECONVERGENT B1 ;  /* 0x0000000000017941 */ /* 0x000fea0003800200 */
.L_x_241:
[----:B------:R-:W-:-:S13]  /*1000*/  ISETP.NE.AND P0, PT, R24, RZ, PT ;  /* 0x000000ff1800720c */ /* 0x000fda0003f05270 */
[----:B------:R-:W-:Y:S05]  /*1010*/  @!P0 BRA `(.L_x_240) ;  /* 0x0000000000448947 */ /* 0x000fea0003800000 */
[----:B0-----:R-:W-:Y:S01]  /*1020*/  IMAD R4, R20, 0x4, R23 ;  /* 0x0000000414047824 */ /* 0x001fe200078e0217 */
[----:B------:R-:W-:Y:S01]  /*1030*/  SHF.L.U32 R23, R23, 0x2, RZ ;  /* 0x0000000217177819 */ /* 0x000fe200000006ff */
[----:B------:R-:W-:-:S03]  /*1040*/  IMAD.MOV R24, RZ, RZ, -R24 ;  /* 0x000000ffff187224 */ /* 0x000fc600078e0a18 */
[----:B------:R-:W-:Y:S01]  /*1050*/  LEA R4, R4, UR4, 0x2 ;  /* 0x0000000404047c11 */ /* 0x000fe2000f8e10ff */
[----:B------:R-:W-:-:S07]  /*1060*/  VIADD R23, R23, 0x4 ;  /* 0x0000000417177836 */ /* 0x000fce0000000000 */
.L_x_250:
[----:B------:R0:W1:Y:S01]  /*1070*/  LDS R5, [R4] ;  /* 0x0000000004057984 */ /* 0x0000620000000800 */
[----:B------:R-:W-:Y:S01]  /*1080*/  VIADD R24, R24, 0x1 ;  /* 0x0000000118187836 */ /* 0x000fe20000000000 */
[C---:B------:R-:W-:Y:S02]  /*1090*/  ISETP.EQ.AND P2, PT, R23.reuse, 0x4, PT ;  /* 0x000000041700780c */ /* 0x040fe40003f42270 */
[C---:B------:R-:W-:Y:S02]  /*10a0*/  ISETP.EQ.AND P3, PT, R23.reuse, 0x8, PT ;  /* 0x000000081700780c */ /* 0x040fe40003f62270 */
[----:B------:R-:W-:Y:S02]  /*10b0*/  ISETP.NE.AND P0, PT, R24, RZ, PT ;  /* 0x000000ff1800720c */ /* 0x000fe40003f05270 */
[C---:B------:R-:W-:Y:S01]  /*10c0*/  ISETP.EQ.AND P4, PT, R23.reuse, 0xc, PT ;  /* 0x0000000c1700780c */ /* 0x040fe20003f82270 */
[----:B------:R-:W-:Y:S02]  /*10d0*/  VIADD R23, R23, 0x4 ;  /* 0x0000000417177836 */ /* 0x000fe40000000000 */
[----:B0-----:R-:W-:-:S04]  /*10e0*/  VIADD R4, R4, 0x4 ;  /* 0x0000000404047836 */ /* 0x001fc80000000000 */
[----:B-1----:R-:W-:Y:S02]  /*10f0*/  @P2 IMAD.MOV.U32 R2, RZ, RZ, R5 ;  /* 0x000000ffff022224 */ /* 0x002fe400078e0005 */
[----:B------:R-:W-:-:S04]  /*1100*/  @P3 MOV R3, R5 ;  /* 0x0000000500033202 */ /* 0x000fc80000000f00 */
[----:B------:R-:W-:Y:S01]  /*1110*/  @P4 IMAD.MOV.U32 R0, RZ, RZ, R5 ;  /* 0x000000ffff004224 */ /* 0x000fe200078e0005 */
[----:B------:R-:W-:Y:S06]  /*1120*/  @P0 BRA `(.L_x_250) ;  /* 0xfffffffc00d00947 */ /* 0x000fec000383ffff */
.L_x_240:
[----:B------:R-:W-:Y:S05]  /*1130*/  BSYNC.RECONVERGENT B2 ;  /* 0x0000000000027941 */ /* 0x000fea0003800200 */
.L_x_239:
[----:B------:R-:W-:Y:S05]  /*1140*/  WARPSYNC.ALL ;  /* 0x0000000000007948 */ /* 0x000fea0003800000 */
[----:B------:R-:W-:Y:S06]  /*1150*/  BAR.SYNC.DEFER_BLOCKING 0x0 ;  /* 0x0000000000007b1d */ /* 0x000fec0000010000 */
[----:B------:R-:W-:Y:S05]  /*1160*/  @!P1 EXIT ;  /* 0x000000000000994d */ /* 0x000fea0003800000 */
[----:B0-----:R-:W0:Y:S01]  /*1170*/  LDC.64 R4, c[0x0][0x380] ;  /* 0x0000e000ff047b82 */ /* 0x001e220000000a00 */
[----:B------:R-:W-:Y:S01]  /*1180*/  ISETP.NE.AND P0, PT, R27, 0x1, PT ;  /* 0x000000011b00780c */ /* 0x000fe20003f05270 */
[----:B0-----:R-:W-:-:S05]  /*1190*/  IMAD.WIDE.U32 R4, R28, 0x4, R4 ;  /* 0x000000041c047825 */ /* 0x001fca00078e0004 */
[----:B--2---:R0:W-:Y:S07]  /*11a0*/  STG.E desc[UR6][R4.64], R25 ;  /* 0x0000001904007986 */ /* 0x0041ee000c101906 */
[----:B------:R-:W-:Y:S05]  /*11b0*/  @!P0 EXIT ;  /* 0x000000000000894d */ /* 0x000fea0003800000 */
[----:B------:R-:W-:Y:S01]  /*11c0*/  ISETP.NE.AND P0, PT, R27, 0x2, PT ;  /* 0x000000021b00780c */ /* 0x000fe20003f05270 */
[----:B------:R1:W-:-:S12]  /*11d0*/  STG.E desc[UR6][R4.64+0x4], R2 ;  /* 0x0000040204007986 */ /* 0x0003d8000c101906 */
[----:B-1----:R-:W-:Y:S05]  /*11e0*/  @!P0 EXIT ;  /* 0x000000000000894d */ /* 0x002fea0003800000 */
[----:B------:R-:W-:Y:S01]  /*11f0*/  ISETP.NE.AND P0, PT, R27, 0x3, PT ;  /* 0x000000031b00780c */ /* 0x000fe20003f05270 */
[----:B------:R1:W-:-:S12]  /*1200*/  STG.E desc[UR6][R4.64+0x8], R3 ;  /* 0x0000080304007986 */ /* 0x0003d8000c101906 */
[----:B-1----:R-:W-:Y:S05]  /*1210*/  @!P0 EXIT ;  /* 0x000000000000894d */ /* 0x002fea0003800000 */
[----:B------:R-:W-:Y:S01]  /*1220*/  STG.E desc[UR6][R4.64+0xc], R0 ;  /* 0x00000c0004007986 */ /* 0x000fe2000c101906 */
[----:B------:R-:W-:Y:S05]  /*1230*/  EXIT ;  /* 0x000000000000794d */ /* 0x000fea0003800000 */
.L_x_251:
        /* <DEDUP_REMOVED lines=12> */
.L_x_288:


//--------------------- .text._Z13k_findOffsetsPjS_S_jjj --------------------------
	.section	.text._Z13k_findOffsetsPjS_S_jjj,"ax",@progbits
	.align	128
        .global         _Z13k_findOffsetsPjS_S_jjj
        .type           _Z13k_findOffsetsPjS_S_jjj,@function
        .size           _Z13k_findOffsetsPjS_S_jjj,(.L_x_289 - _Z13k_findOffsetsPjS_S_jjj)
        .other          _Z13k_findOffsetsPjS_S_jjj,@"STO_CUDA_ENTRY STV_DEFAULT"
_Z13k_findOffsetsPjS_S_jjj:
.text._Z13k_findOffsetsPjS_S_jjj:
[----:B------:R-:W-:Y:S01]  /*0000*/  LDC R1, c[0x0][0x37c] ;  /* 0x0000df00ff017b82 */ /* 0x000fe20000000800 */
[----:B------:R-:W0:Y:S07]  /*0010*/  S2R R6, SR_CTAID.X ;  /* 0x0000000000067919 */ /* 0x000e2e0000002500 */
[----:B------:R-:W1:Y:S01]  /*0020*/  LDC R0, c[0x0][0x3a0] ;  /* 0x0000e800ff007b82 */ /* 0x000e620000000800 */
[----:B------:R-:W2:Y:S01]  /*0030*/  LDCU UR4, c[0x0][0x360] ;  /* 0x00006c00ff0477ac */ /* 0x000ea20008000800 */
[----:B------:R-:W0:Y:S06]  /*0040*/  S2R R7, SR_TID.X ;  /* 0x0000000000077919 */ /* 0x000e2c0000002100 */
[----:B------:R-:W3:Y:S01]  /*0050*/  LDC.64 R2, c[0x0][0x390] ;  /* 0x0000e400ff027b82 */ /* 0x000ee20000000a00 */
[----:B--2---:R-:W-:-:S02]  /*0060*/  UIADD3 UR5, UPT, UPT, -UR4, URZ, URZ ;  /* 0x000000ff04057290 */ /* 0x004fc4000fffe1ff */
[----:B0-----:R-:W-:-:S05]  /*0070*/  IMAD R5, R6, UR4, R7 ;  /* 0x0000000406057c24 */ /* 0x001fca000f8e0207 */
[----:B-1----:R-:W-:Y:S01]  /*0080*/  ISETP.GE.U32.AND P0, PT, R5, R0, PT ;  /* 0x000000000500720c */ /* 0x002fe20003f06070 */
[----:B------:R-:W-:-:S05]  /*0090*/  IMAD R0, R6, UR5, R0 ;  /* 0x0000000506007c24 */ /* 0x000fca000f8e0200 */
[----:B------:R-:W-:-:S07]  /*00a0*/  VIMNMX.U32 R0, PT, PT, R0, UR4, PT ;  /* 0x0000000400007c48 */ /* 0x000fce000bfe0000 */
[----:B---3--:R-:W-:Y:S05]  /*00b0*/  @P0 EXIT ;  /* 0x000000000000094d */ /* 0x008fea0003800000 */
[----:B------:R-:W0:Y:S01]  /*00c0*/  LDCU.64 UR6, c[0x0][0x358] ;  /* 0x00006b00ff0677ac */ /* 0x000e220008000a00 */
[----:B------:R-:W-:Y:S02]  /*00d0*/  IMAD.WIDE.U32 R2, R5, 0x4, R2 ;  /* 0x0000000405027825 */ /* 0x000fe400078e0002 */
[----:B------:R-:W1:Y:S03]  /*00e0*/  LDC.64 R4, c[0x0][0x398] ;  /* 0x0000e600ff047b82 */ /* 0x000e660000000a00 */
[----:B0-----:R-:W2:Y:S01]  /*00f0*/  LDG.E R9, desc[UR6][R2.64] ;  /* 0x0000000602097981 */ /* 0x001ea2000c1e1900 */
[----:B------:R-:W-:Y:S01]  /*0100*/  ISETP.NE.AND P0, PT, R7, RZ, PT ;  /* 0x000000ff0700720c */ /* 0x000fe20003f05270 */
[----:B------:R-:W-:Y:S01]  /*0110*/  BSSY.RECONVERGENT B0, `(.L_x_252) ;  /* 0x000003e000007945 */ /* 0x000fe20003800200 */
[----:B-1----:R-:W-:Y:S01]  /*0120*/  VIADD R8, R5, 0xffffffff ;  /* 0xffffffff05087836 */ /* 0x002fe20000000000 */
[----:B--2---:R-:W-:-:S04]  /*0130*/  SHF.R.U32.HI R9, RZ, R4, R9 ;  /* 0x00000004ff097219 */ /* 0x004fc80000011609 */
[----:B------:R-:W-:-:S06]  /*0140*/  LOP3.LUT R10, R9, R8, RZ, 0xc0, !PT ;  /* 0x00000008090a7212 */ /* 0x000fcc00078ec0ff */
[----:B------:R-:W-:Y:S05]  /*0150*/  @P0 BRA `(.L_x_253) ;  /* 0x0000000000e40947 */ /* 0x000fea0003800000 */
[----:B------:R-:W-:-:S05]  /*0160*/  VIADD R9, R10, 0x1 ;  /* 0x000000010a097836 */ /* 0x000fca0000000000 */
[----:B------:R-:W-:-:S13]  /*0170*/  ISETP.NE.AND P0, PT, R9, RZ, PT ;  /* 0x000000ff0900720c */ /* 0x000fda0003f05270 */
[----:B------:R-:W-:Y:S05]  /*0180*/  @!P0 BRA `(.L_x_253) ;  /* 0x0000000000d88947 */ /* 0x000fea0003800000 */
[----:B------:R-:W-:Y:S01]  /*0190*/  ISETP.GE.U32.AND P1, PT, R10, 0xf, PT ;  /* 0x0000000f0a00780c */ /* 0x000fe20003f26070 */
[----:B------:R-:W-:Y:S01]  /*01a0*/  BSSY.RECONVERGENT B1, `(.L_x_254) ;  /* 0x0000014000017945 */ /* 0x000fe20003800200 */
[----:B------:R-:W-:Y:S01]  /*01b0*/  LOP3.LUT R14, R9, 0xf, RZ, 0xc0, !PT ;  /* 0x0000000f090e7812 */ /* 0x000fe200078ec0ff */
[----:B------:R-:W-:-:S03]  /*01c0*/  IMAD.MOV.U32 R11, RZ, RZ, RZ ;  /* 0x000000ffff0b7224 */ /* 0x000fc600078e00ff */
[----:B------:R-:W-:-:S07]  /*01d0*/  ISETP.NE.AND P0, PT, R14, RZ, PT ;  /* 0x000000ff0e00720c */ /* 0x000fce0003f05270 */
[----:B------:R-:W-:Y:S06]  /*01e0*/  @!P1 BRA `(.L_x_255) ;  /* 0x00000000003c9947 */ /* 0x000fec0003800000 */
[----:B------:R-:W0:Y:S01]  /*01f0*/  S2UR UR5, SR_CgaCtaId ;  /* 0x00000000000579c3 */ /* 0x000e220000008800 */
[----:B------:R-:W-:Y:S01]  /*0200*/  UMOV UR4, 0x400 ;  /* 0x0000040000047882 */ /* 0x000fe20000000000 */
[----:B------:R-:W-:-:S05]  /*0210*/  LOP3.LUT R11, R9, 0xfffffff0, RZ, 0xc0, !PT ;  /* 0xfffffff0090b7812 */ /* 0x000fca00078ec0ff */
[----:B------:R-:W-:Y:S01]  /*0220*/  IMAD.MOV R13, RZ, RZ, -R11 ;  /* 0x000000ffff0d7224 */ /* 0x000fe200078e0a0b */
[----:B0-----:R-:W-:-:S04]  /*0230*/  ULEA UR4, UR5, UR4, 0x18 ;  /* 0x0000000405047291 */ /* 0x001fc8000f8ec0ff */
[----:B------:R-:W-:-:S06]  /*0240*/  UIADD3 UR4, UPT, UPT, UR4, 0x20, URZ ;  /* 0x0000002004047890 */ /* 0x000fcc000fffe0ff */
[----:B------:R-:W-:-:S07]  /*0250*/  IMAD.U32 R12, RZ, RZ, UR4 ;  /* 0x00000004ff0c7e24 */ /* 0x000fce000f8e00ff */
.L_x_256:
[----:B------:R-:W-:Y:S01]  /*0260*/  VIADD R13, R13, 0x10 ;  /* 0x000000100d0d7836 */ /* 0x000fe20000000000 */
[----:B------:R-:W-:Y:S04]  /*0270*/  STS.128 [R12+-0x20], RZ ;  /* 0xffffe0ff0c007388 */ /* 0x000fe80000000c00 */
[----:B------:R-:W-:Y:S01]  /*0280*/  ISETP.NE.AND P1, PT, R13, RZ, PT ;  /* 0x000000ff0d00720c */ /* 0x000fe20003f25270 */
[----:B------:R-:W-:Y:S04]  /*0290*/  STS.128 [R12+-0x10], RZ ;  /* 0xfffff0ff0c007388 */ /* 0x000fe80000000c00 */
[----:B------:R-:W-:Y:S04]  /*02a0*/  STS.128 [R12], RZ ;  /* 0x000000ff0c007388 */ /* 0x000fe80000000c00 */
[----:B------:R0:W-:Y:S02]  /*02b0*/  STS.128 [R12+0x10], RZ ;  /* 0x000010ff0c007388 */ /* 0x0001e40000000c00 */
[----:B0-----:R-:W-:-:S02]  /*02c0*/  VIADD R12, R12, 0x40 ;  /* 0x000000400c0c7836 */ /* 0x001fc40000000000 */
[----:B------:R-:W-:Y:S05]  /*02d0*/  @P1 BRA `(.L_x_256) ;  /* 0xfffffffc00e01947 */ /* 0x000fea000383ffff */
.L_x_255:
[----:B------:R-:W-:Y:S05]  /*02e0*/  BSYNC.RECONVERGENT B1 ;  /* 0x0000000000017941 */ /* 0x000fea0003800200 */
.L_x_254:
[----:B------:R-:W-:Y:S05]  /*02f0*/  @!P0 BRA `(.L_x_253) ;  /* 0x00000000007c8947 */ /* 0x000fea0003800000 */
[----:B------:R-:W-:-:S13]  /*0300*/  ISETP.GE.U32.AND P0, PT, R14, 0x8, PT ;  /* 0x000000080e00780c */ /* 0x000fda0003f06070 */
[----:B------:R-:W0:Y:S01]  /*0310*/  @P0 S2R R13, SR_CgaCtaId ;  /* 0x00000000000d0919 */ /* 0x000e220000008800 */
[----:B------:R-:W-:-:S04]  /*0320*/  @P0 MOV R12, 0x400 ;  /* 0x00000400000c0802 */ /* 0x000fc80000000f00 */
[----:B0-----:R-:W-:-:S05]  /*0330*/  @P0 LEA R12, R13, R12, 0x18 ;  /* 0x0000000c0d0c0211 */ /* 0x001fca00078ec0ff */
[----:B------:R-:W-:Y:S01]  /*0340*/  @P0 IMAD R13, R11, 0x4, R12 ;  /* 0x000000040b0d0824 */ /* 0x000fe200078e020c */
[----:B------:R-:W-:Y:S01]  /*0350*/  LOP3.LUT R12, R9, 0x7, RZ, 0xc0, !PT ;  /* 0x00000007090c7812 */ /* 0x000fe200078ec0ff */
[----:B------:R-:W-:-:S03]  /*0360*/  @P0 VIADD R11, R11, 0x8 ;  /* 0x000000080b0b0836 */ /* 0x000fc60000000000 */
[----:B------:R0:W-:Y:S01]  /*0370*/  @P0 STS.128 [R13], RZ ;  /* 0x000000ff0d000388 */ /* 0x0001e20000000c00 */
[----:B------:R-:W-:-:S03]  /*0380*/  ISETP.NE.AND P1, PT, R12, RZ, PT ;  /* 0x000000ff0c00720c */ /* 0x000fc60003f25270 */
[----:B------:R0:W-:Y:S10]  /*0390*/  @P0 STS.128 [R13+0x10], RZ ;  /* 0x000010ff0d000388 */ /* 0x0001f40000000c00 */
[----:B0-----:R-:W-:Y:S05]  /*03a0*/  @!P1 BRA `(.L_x_253) ;  /* 0x0000000000509947 */ /* 0x001fea0003800000 */
[----:B------:R-:W-:Y:S02]  /*03b0*/  ISETP.GE.U32.AND P0, PT, R12, 0x4, PT ;  /* 0x000000040c00780c */ /* 0x000fe40003f06070 */
[----:B------:R-:W-:-:S04]  /*03c0*/  LOP3.LUT R9, R9, 0x3, RZ, 0xc0, !PT ;  /* 0x0000000309097812 */ /* 0x000fc800078ec0ff */
[----:B------:R-:W-:-:S07]  /*03d0*/  ISETP.NE.AND P1, PT, R9, RZ, PT ;  /* 0x000000ff0900720c */ /* 0x000fce0003f25270 */
[----:B------:R-:W0:Y:S01]  /*03e0*/  @P0 S2R R13, SR_CgaCtaId ;  /* 0x00000000000d0919 */ /* 0x000e220000008800 */
[----:B------:R-:W-:-:S04]  /*03f0*/  @P0 MOV R12, 0x400 ;  /* 0x00000400000c0802 */ /* 0x000fc80000000f00 */
[----:B0-----:R-:W-:-:S05]  /*0400*/  @P0 LEA R12, R13, R12, 0x18 ;  /* 0x0000000c0d0c0211 */ /* 0x001fca00078ec0ff */
[C---:B------:R-:W-:Y:S02]  /*0410*/  @P0 IMAD R12, R11.reuse, 0x4, R12 ;  /* 0x000000040b0c0824 */ /* 0x040fe400078e020c */
[----:B------:R-:W-:-:S03]  /*0420*/  @P0 VIADD R11, R11, 0x4 ;  /* 0x000000040b0b0836 */ /* 0x000fc60000000000 */
[----:B------:R0:W-:Y:S01]  /*0430*/  @P0 STS.128 [R12], RZ ;  /* 0x000000ff0c000388 */ /* 0x0001e20000000c00 */
[----:B------:R-:W-:Y:S05]  /*0440*/  @!P1 BRA `(.L_x_253) ;  /* 0x0000000000289947 */ /* 0x000fea0003800000 */
[----:B------:R-:W1:Y:S01]  /*0450*/  S2UR UR5, SR_CgaCtaId ;  /* 0x00000000000579c3 */ /* 0x000e620000008800 */
[----:B------:R-:W-:Y:S01]  /*0460*/  UMOV UR4, 0x400 ;  /* 0x0000040000047882 */ /* 0x000fe20000000000 */
[----:B------:R-:W-:Y:S01]  /*0470*/  IMAD.MOV R9, RZ, RZ, -R9 ;  /* 0x000000ffff097224 */ /* 0x000fe200078e0a09 */
[----:B-1----:R-:W-:-:S06]  /*0480*/  ULEA UR4, UR5, UR4, 0x18 ;  /* 0x0000000405047291 */ /* 0x002fcc000f8ec0ff */
[----:B------:R-:W-:-:S07]  /*0490*/  LEA R11, R11, UR4, 0x2 ;  /* 0x000000040b0b7c11 */ /* 0x000fce000f8e10ff */
.L_x_257:
[----:B------:R-:W-:Y:S01]  /*04a0*/  VIADD R9, R9, 0x1 ;  /* 0x0000000109097836 */ /* 0x000fe20000000000 */
[----:B------:R1:W-:Y:S04]  /*04b0*/  STS [R11], RZ ;  /* 0x000000ff0b007388 */ /* 0x0003e80000000800 */
[----:B------:R-:W-:Y:S01]  /*04c0*/  ISETP.NE.AND P0, PT, R9, RZ, PT ;  /* 0x000000ff0900720c */ /* 0x000fe20003f05270 */
[----:B-1----:R-:W-:-:S12]  /*04d0*/  VIADD R11, R11, 0x4 ;  /* 0x000000040b0b7836 */ /* 0x002fd80000000000 */
[----:B------:R-:W-:Y:S05]  /*04e0*/  @P0 BRA `(.L_x_257) ;  /* 0xfffffffc00ec0947 */ /* 0x000fea000383ffff */
.L_x_253:
[----:B------:R-:W-:Y:S05]  /*04f0*/  BSYNC.RECONVERGENT B0 ;  /* 0x0000000000007941 */ /* 0x000fea0003800200 */
.L_x_252:
[----:B0-----:R-:W-:Y:S01]  /*0500*/  VIADD R12, R0, 0xffffffff ;  /* 0xffffffff000c7836 */ /* 0x001fe20000000000 */
[----:B------:R-:W-:Y:S04]  /*0510*/  BSSY.RECONVERGENT B1, `(.L_x_258) ;  /* 0x00000ad000017945 */ /* 0x000fe80003800200 */
[----:B------:R-:W-:-:S13]  /*0520*/  ISETP.NE.AND P0, PT, R7, R12, PT ;  /* 0x0000000c0700720c */ /* 0x000fda0003f05270 */
[----:B------:R-:W-:Y:S05]  /*0530*/  @P0 BRA `(.L_x_259) ;  /* 0x00000004005c0947 */ /* 0x000fea0003800000 */
[----:B------:R-:W-:Y:S01]  /*0540*/  LOP3.LUT R2, RZ, R10, RZ, 0x33, !PT ;  /* 0x0000000aff027212 */ /* 0x000fe200078e33ff */
[----:B------:R-:W-:Y:S04]  /*0550*/  BSSY.RECONVERGENT B0, `(.L_x_260) ;  /* 0x0000054000007945 */ /* 0x000fe80003800200 */
[----:B------:R-:W-:-:S05]  /*0560*/  IMAD.IADD R2, R2, 0x1, R5 ;  /* 0x0000000102027824 */ /* 0x000fca00078e0205 */
[----:B------:R-:W-:-:S13]  /*0570*/  ISETP.NE.AND P0, PT, R2, RZ, PT ;  /* 0x000000ff0200720c */ /* 0x000fda0003f05270 */
[----:B------:R-:W-:Y:S05]  /*0580*/  @!P0 BRA `(.L_x_261) ;  /* 0x0000000400408947 */ /* 0x000fea0003800000 */
[----:B------:R-:W-:Y:S01]  /*0590*/  IADD3 R5, PT, PT, -R10, -0x2, R5 ;  /* 0xfffffffe0a057810 */ /* 0x000fe20007ffe105 */
[----:B------:R-:W-:Y:S01]  /*05a0*/  BSSY.RECONVERGENT B2, `(.L_x_262) ;  /* 0x0000021000027945 */ /* 0x000fe20003800200 */
[----:B------:R-:W-:Y:S01]  /*05b0*/  LOP3.LUT R11, R2, 0xf, RZ, 0xc0, !PT ;  /* 0x0000000f020b7812 */ /* 0x000fe200078ec0ff */
[----:B------:R-:W-:Y:S01]  /*05c0*/  IMAD.MOV.U32 R3, RZ, RZ, RZ ;  /* 0x000000ffff037224 */ /* 0x000fe200078e00ff */
[----:B------:R-:W-:Y:S02]  /*05d0*/  ISETP.GE.U32.AND P1, PT, R5, 0xf, PT ;  /* 0x0000000f0500780c */ /* 0x000fe40003f26070 */
[----:B------:R-:W-:-:S11]  /*05e0*/  ISETP.NE.AND P0, PT, R11, RZ, PT ;  /* 0x000000ff0b00720c */ /* 0x000fd60003f05270 */
[----:B------:R-:W-:Y:S05]  /*05f0*/  @!P1 BRA `(.L_x_263) ;  /* 0x00000000006c9947 */ /* 0x000fea0003800000 */
[----:B------:R-:W0:Y:S01]  /*0600*/  S2UR UR5, SR_CgaCtaId ;  /* 0x00000000000579c3 */ /* 0x000e220000008800 */
[----:B------:R-:W-:Y:S01]  /*0610*/  UMOV UR4, 0x400 ;  /* 0x0000040000047882 */ /* 0x000fe20000000000 */
[----:B------:R-:W-:-:S05]  /*0620*/  LOP3.LUT R3, R2, 0xfffffff0, RZ, 0xc0, !PT ;  /* 0xfffffff002037812 */ /* 0x000fca00078ec0ff */
[----:B------:R-:W-:Y:S01]  /*0630*/  IMAD.MOV R5, RZ, RZ, -R3 ;  /* 0x000000ffff057224 */ /* 0x000fe200078e0a03 */
[----:B0-----:R-:W-:-:S06]  /*0640*/  ULEA UR4, UR5, UR4, 0x18 ;  /* 0x0000000405047291 */ /* 0x001fcc000f8ec0ff */
[----:B------:R-:W-:-:S05]  /*0650*/  LEA R4, R10, UR4, 0x2 ;  /* 0x000000040a047c11 */ /* 0x000fca000f8e10ff */
[----:B------:R-:W-:-:S07]  /*0660*/  VIADD R9, R4, 0x20 ;  /* 0x0000002004097836 */ /* 0x000fce0000000000 */
.L_x_264:
[----:B------:R-:W-:Y:S01]  /*0670*/  VIADD R5, R5, 0x10 ;  /* 0x0000001005057836 */ /* 0x000fe20000000000 */
[----:B------:R-:W-:Y:S04]  /*0680*/  STS [R9+-0x1c], R0 ;  /* 0xffffe40009007388 */ /* 0x000fe80000000800 */
[----:B------:R-:W-:Y:S01]  /*0690*/  ISETP.NE.AND P1, PT, R5, RZ, PT ;  /* 0x000000ff0500720c */ /* 0x000fe20003f25270 */
[----:B------:R-:W-:Y:S04]  /*06a0*/  STS [R9+-0x18], R0 ;  /* 0xffffe80009007388 */ /* 0x000fe80000000800 */
[----:B------:R-:W-:Y:S04]  /*06b0*/  STS [R9+-0x14], R0 ;  /* 0xffffec0009007388 */ /* 0x000fe80000000800 */
[----:B------:R-:W-:Y:S04]  /*06c0*/  STS [R9+-0x10], R0 ;  /* 0xfffff00009007388 */ /* 0x000fe80000000800 */
[----:B------:R-:W-:Y:S04]  /*06d0*/  STS [R9+-0xc], R0 ;  /* 0xfffff40009007388 */ /* 0x000fe80000000800 */
[----:B------:R-:W-:Y:S04]  /*06e0*/  STS [R9+-0x8], R0 ;  /* 0xfffff80009007388 */ /* 0x000fe80000000800 */
[----:B------:R-:W-:Y:S04]  /*06f0*/  STS [R9+-0x4], R0 ;  /* 0xfffffc0009007388 */ /* 0x000fe80000000800 */
[----:B------:R-:W-:Y:S04]  /*0700*/  STS [R9], R0 ;  /* 0x0000000009007388 */ /* 0x000fe80000000800 */
[----:B------:R-:W-:Y:S04]  /*0710*/  STS [R9+0x4], R0 ;  /* 0x0000040009007388 */ /* 0x000fe80000000800 */
[----:B------:R-:W-:Y:S04]  /*0720*/  STS [R9+0x8], R0 ;  /* 0x0000080009007388 */ /* 0x000fe80000000800 */
[----:B------:R-:W-:Y:S04]  /*0730*/  STS [R9+0xc], R0 ;  /* 0x00000c0009007388 */ /* 0x000fe80000000800 */
[----:B------:R-:W-:Y:S04]  /*0740*/  STS [R9+0x10], R0 ;  /* 0x0000100009007388 */ /* 0x000fe80000000800 */
[----:B------:R-:W-:Y:S04]  /*0750*/  STS [R9+0x14], R0 ;  /* 0x0000140009007388 */ /* 0x000fe80000000800 */
[----:B------:R-:W-:Y:S04]  /*0760*/  STS [R9+0x18], R0 ;  /* 0x0000180009007388 */ /* 0x000fe80000000800 */
[----:B------:R-:W-:Y:S04]  /*0770*/  STS [R9+0x1c], R0 ;  /* 0x00001c0009007388 */ /* 0x000fe80000000800 */
[----:B------:R0:W-:Y:S02]  /*0780*/  STS [R9+0x20], R0 ;  /* 0x0000200009007388 */ /* 0x0001e40000000800 */
[----:B0-----:R-:W-:Y:S01]  /*0790*/  VIADD R9, R9, 0x40 ;  /* 0x0000004009097836 */ /* 0x001fe20000000000 */
[----:B------:R-:W-:Y:S06]  /*07a0*/  @P1 BRA `(.L_x_264) ;  /* 0xfffffffc00b01947 */ /* 0x000fec000383ffff */
.L_x_263:
[----:B------:R-:W-:Y:S05]  /*07b0*/  BSYNC.RECONVERGENT B2 ;  /* 0x0000000000027941 */ /* 0x000fea0003800200 */
.L_x_262:
[----:B------:R-:W-:Y:S05]  /*07c0*/  @!P0 BRA `(.L_x_261) ;  /* 0x0000000000b08947 */ /* 0x000fea0003800000 */
[----:B------:R-:W0:Y:S01]  /*07d0*/  S2R R5, SR_CgaCtaId ;  /* 0x0000000000057919 */ /* 0x000e220000008800 */
[----:B------:R-:W-:Y:S01]  /*07e0*/  ISETP.GE.U32.AND P0, PT, R11, 0x8, PT ;  /* 0x000000080b00780c */ /* 0x000fe20003f06070 */
[----:B------:R-:W-:Y:S01]  /*07f0*/  IMAD.SHL.U32 R10, R10, 0x4, RZ ;  /* 0x000000040a0a7824 */ /* 0x000fe200078e00ff */
[----:B------:R-:W-:Y:S01]  /*0800*/  MOV R4, 0x400 ;  /* 0x0000040000047802 */ /* 0x000fe20000000f00 */
[----:B------:R-:W-:Y:S01]  /*0810*/  BSSY.RECONVERGENT B2, `(.L_x_265) ;  /* 0x0000010000027945 */ /* 0x000fe20003800200 */
[----:B------:R-:W-:-:S04]  /*0820*/  LOP3.LUT R12, R2, 0x7, RZ, 0xc0, !PT ;  /* 0x00000007020c7812 */ /* 0x000fc800078ec0ff */
[----:B------:R-:W-:Y:S02]  /*0830*/  ISETP.NE.AND P1, PT, R12, RZ, PT ;  /* 0x000000ff0c00720c */ /* 0x000fe40003f25270 */
[----:B0-----:R-:W-:-:S05]  /*0840*/  LEA R9, R5, R4, 0x18 ;  /* 0x0000000405097211 */ /* 0x001fca00078ec0ff */
[----:B------:R-:W-:Y:S01]  /*0850*/  IMAD.IADD R4, R9, 0x1, R10 ;  /* 0x0000000109047824 */ /* 0x000fe200078e020a */
[----:B------:R-:W-:Y:S06]  /*0860*/  @!P0 BRA `(.L_x_266) ;  /* 0x0000000000288947 */ /* 0x000fec0003800000 */
[C---:B------:R-:W-:Y:S02]  /*0870*/  IMAD R5, R3.reuse, 0x4, R4 ;  /* 0x0000000403057824 */ /* 0x040fe400078e0204 */
[----:B------:R-:W-:-:S03]  /*0880*/  VIADD R3, R3, 0x8 ;  /* 0x0000000803037836 */ /* 0x000fc60000000000 */
[----:B------:R0:W-:Y:S04]  /*0890*/  STS [R5+0x4], R0 ;  /* 0x0000040005007388 */ /* 0x0001e80000000800 */
[----:B------:R0:W-:Y:S04]  /*08a0*/  STS [R5+0x8], R0 ;  /* 0x0000080005007388 */ /* 0x0001e80000000800 */
[----:B------:R0:W-:Y:S04]  /*08b0*/  STS [R5+0xc], R0 ;  /* 0x00000c0005007388 */ /* 0x0001e80000000800 */
[----:B------:R0:W-:Y:S04]  /*08c0*/  STS [R5+0x10], R0 ;  /* 0x0000100005007388 */ /* 0x0001e80000000800 */
[----:B------:R0:W-:Y:S04]  /*08d0*/  STS [R5+0x14], R0 ;  /* 0x0000140005007388 */ /* 0x0001e80000000800 */
[----:B------:R0:W-:Y:S04]  /*08e0*/  STS [R5+0x18], R0 ;  /* 0x0000180005007388 */ /* 0x0001e80000000800 */
[----:B------:R0:W-:Y:S04]  /*08f0*/  STS [R5+0x1c], R0 ;  /* 0x00001c0005007388 */ /* 0x0001e80000000800 */
[----:B------:R0:W-:Y:S02]  /*0900*/  STS [R5+0x20], R0 ;  /* 0x0000200005007388 */ /* 0x0001e40000000800 */
.L_x_266:
[----:B------:R-:W-:Y:S05]  /*0910*/  BSYNC.RECONVERGENT B2 ;  /* 0x0000000000027941 */ /* 0x000fea0003800200 */
.L_x_265:
[----:B------:R-:W-:Y:S05]  /*0920*/  @!P1 BRA `(.L_x_261) ;  /* 0x0000000000589947 */ /* 0x000fea0003800000 */
[----:B------:R-:W-:Y:S02]  /*0930*/  ISETP.GE.U32.AND P0, PT, R12, 0x4, PT ;  /* 0x000000040c00780c */ /* 0x000fe40003f06070 */
[----:B------:R-:W-:-:S04]  /*0940*/  LOP3.LUT R2, R2, 0x3, RZ, 0xc0, !PT ;  /* 0x0000000302027812 */ /* 0x000fc800078ec0ff */
[----:B------:R-:W-:-:S07]  /*0950*/  ISETP.NE.AND P1, PT, R2, RZ, PT ;  /* 0x000000ff0200720c */ /* 0x000fce0003f25270 */
[C---:B0-----:R-:W-:Y:S02]  /*0960*/  @P0 IMAD R5, R3.reuse, 0x4, R4 ;  /* 0x0000000403050824 */ /* 0x041fe400078e0204 */
[----:B------:R-:W-:-:S03]  /*0970*/  @P0 VIADD R3, R3, 0x4 ;  /* 0x0000000403030836 */ /* 0x000fc60000000000 */
[----:B------:R1:W-:Y:S04]  /*0980*/  @P0 STS [R5+0x4], R0 ;  /* 0x0000040005000388 */ /* 0x0003e80000000800 */
[----:B------:R1:W-:Y:S04]  /*0990*/  @P0 STS [R5+0x8], R0 ;  /* 0x0000080005000388 */ /* 0x0003e80000000800 */
[----:B------:R1:W-:Y:S04]  /*09a0*/  @P0 STS [R5+0xc], R0 ;  /* 0x00000c0005000388 */ /* 0x0003e80000000800 */
[----:B------:R1:W-:Y:S01]  /*09b0*/  @P0 STS [R5+0x10], R0 ;  /* 0x0000100005000388 */ /* 0x0003e20000000800 */
[----:B------:R-:W-:Y:S05]  /*09c0*/  @!P1 BRA `(.L_x_261) ;  /* 0x0000000000309947 */ /* 0x000fea0003800000 */
[----:B------:R-:W-:Y:S01]  /*09d0*/  IMAD R3, R3, 0x4, R10 ;  /* 0x0000000403037824 */ /* 0x000fe200078e020a */
[----:B------:R-:W-:-:S03]  /*09e0*/  IADD3 R2, PT, PT, -R2, 0x1, RZ ;  /* 0x0000000102027810 */ /* 0x000fc60007ffe1ff */
[----:B------:R-:W-:Y:S01]  /*09f0*/  IMAD.IADD R3, R9, 0x1, R3 ;  /* 0x0000000109037824 */ /* 0x000fe200078e0203 */
[----:B------:R-:W-:-:S04]  /*0a00*/  ISETP.NE.AND P0, PT, R2, RZ, PT ;  /* 0x000000ff0200720c */ /* 0x000fc80003f05270 */
[----:B------:R2:W-:Y:S09]  /*0a10*/  STS [R3+0x4], R0 ;  /* 0x0000040003007388 */ /* 0x0005f20000000800 */
[----:B------:R-:W-:Y:S05]  /*0a20*/  @!P0 BRA `(.L_x_261) ;  /* 0x0000000000188947 */ /* 0x000fea0003800000 */
[----:B--2---:R-:W-:-:S07]  /*0a30*/  VIADD R3, R3, 0x8 ;  /* 0x0000000803037836 */ /* 0x004fce0000000000 */
.L_x_267:
[----:B------:R-:W-:Y:S01]  /*0a40*/  VIADD R2, R2, 0x1 ;  /* 0x0000000102027836 */ /* 0x000fe20000000000 */
[----:B------:R0:W-:Y:S04]  /*0a50*/  STS [R3], R0 ;  /* 0x0000000003007388 */ /* 0x0001e80000000800 */
[----:B------:R-:W-:Y:S01]  /*0a60*/  ISETP.NE.AND P0, PT, R2, RZ, PT ;  /* 0x000000ff0200720c */ /* 0x000fe20003f05270 */
[----:B0-----:R-:W-:-:S12]  /*0a70*/  VIADD R3, R3, 0x4 ;  /* 0x0000000403037836 */ /* 0x001fd80000000000 */
[----:B------:R-:W-:Y:S05]  /*0a80*/  @P0 BRA `(.L_x_267) ;  /* 0xfffffffc00ec0947 */ /* 0x000fea000383ffff */
.L_x_261:
[----:B------:R-:W-:Y:S05]  /*0a90*/  BSYNC.RECONVERGENT B0 ;  /* 0x0000000000007941 */ /* 0x000fea0003800200 */
.L_x_260:
[----:B------:R-:W-:Y:S05]  /*0aa0*/  BRA `(.L_x_268) ;  /* 0x00000004004c7947 */ /* 0x000fea0003800000 */
.L_x_259:
[----:B------:R-:W2:Y:S02]  /*0ab0*/  LDG.E R3, desc[UR6][R2.64+0x4] ;  /* 0x0000040602037981 */ /* 0x000ea4000c1e1900 */
[----:B--2---:R-:W-:-:S04]  /*0ac0*/  SHF.R.U32.HI R5, RZ, R4, R3 ;  /* 0x00000004ff057219 */ /* 0x004fc80000011603 */
[----:B------:R-:W-:-:S04]  /*0ad0*/  LOP3.LUT R5, R5, R8, RZ, 0xc0, !PT ;  /* 0x0000000805057212 */ /* 0x000fc800078ec0ff */
[----:B------:R-:W-:-:S13]  /*0ae0*/  ISETP.GT.AND P0, PT, R5, R10, PT ;  /* 0x0000000a0500720c */ /* 0x000fda0003f04270 */
[----:B------:R-:W-:Y:S05]  /*0af0*/  @!P0 BRA `(.L_x_268) ;  /* 0x0000000400388947 */ /* 0x000fea0003800000 */
[----:B------:R-:W-:Y:S01]  /*0b00*/  IMAD.IADD R3, R5, 0x1, -R10 ;  /* 0x0000000105037824 */ /* 0x000fe200078e0a0a */
[----:B------:R-:W-:Y:S01]  /*0b10*/  BSSY.RECONVERGENT B0, `(.L_x_269) ;  /* 0x0000023000007945 */ /* 0x000fe20003800200 */
[----:B------:R-:W-:Y:S02]  /*0b20*/  IMAD.IADD R5, R10, 0x1, -R5 ;  /* 0x000000010a057824 */ /* 0x000fe400078e0a05 */
[----:B------:R-:W-:Y:S01]  /*0b30*/  VIADD R2, R7, 0x1 ;  /* 0x0000000107027836 */ /* 0x000fe20000000000 */
[----:B------:R-:W-:Y:S01]  /*0b40*/  LOP3.LUT R11, R3, 0xf, RZ, 0xc0, !PT ;  /* 0x0000000f030b7812 */ /* 0x000fe200078ec0ff */
[----:B------:R-:W-:Y:S01]  /*0b50*/  IMAD.MOV.U32 R4, RZ, RZ, RZ ;  /* 0x000000ffff047224 */ /* 0x000fe200078e00ff */
[----:B------:R-:W-:Y:S02]  /*0b60*/  ISETP.GT.U32.AND P1, PT, R5, -0x10, PT ;  /* 0xfffffff00500780c */ /* 0x000fe40003f24070 */
[----:B------:R-:W-:-:S11]  /*0b70*/  ISETP.NE.AND P0, PT, R11, RZ, PT ;  /* 0x000000ff0b00720c */ /* 0x000fd60003f05270 */
[----:B------:R-:W-:Y:S05]  /*0b80*/  @P1 BRA `(.L_x_270) ;  /* 0x00000000006c1947 */ /* 0x000fea0003800000 */
[----:B------:R-:W0:Y:S01]  /*0b90*/  S2UR UR5, SR_CgaCtaId ;  /* 0x00000000000579c3 */ /* 0x000e220000008800 */
[----:B------:R-:W-:Y:S01]  /*0ba0*/  UMOV UR4, 0x400 ;  /* 0x0000040000047882 */ /* 0x000fe20000000000 */
[----:B------:R-:W-:-:S05]  /*0bb0*/  LOP3.LUT R4, R3, 0xfffffff0, RZ, 0xc0, !PT ;  /* 0xfffffff003047812 */ /* 0x000fca00078ec0ff */
[----:B------:R-:W-:Y:S01]  /*0bc0*/  IMAD.MOV R5, RZ, RZ, -R4 ;  /* 0x000000ffff057224 */ /* 0x000fe200078e0a04 */
[----:B0-----:R-:W-:-:S06]  /*0bd0*/  ULEA UR4, UR5, UR4, 0x18 ;  /* 0x0000000405047291 */ /* 0x001fcc000f8ec0ff */
[----:B------:R-:W-:-:S05]  /*0be0*/  LEA R9, R10, UR4, 0x2 ;  /* 0x000000040a097c11 */ /* 0x000fca000f8e10ff */
[----:B------:R-:W-:-:S07]  /*0bf0*/  VIADD R9, R9, 0x20 ;  /* 0x0000002009097836 */ /* 0x000fce0000000000 */
.L_x_271:
        /* <DEDUP_REMOVED lines=20> */
.L_x_270:
[----:B------:R-:W-:Y:S05]  /*0d40*/  BSYNC.RECONVERGENT B0 ;  /* 0x0000000000007941 */ /* 0x000fea0003800200 */
.L_x_269:
        /* <DEDUP_REMOVED lines=21> */
.L_x_273:
[----:B------:R-:W-:Y:S05]  /*0ea0*/  BSYNC.RECONVERGENT B0 ;  /* 0x0000000000007941 */ /* 0x000fea0003800200 */
.L_x_272:
[----:B------:R-:W-:Y:S05]  /*0eb0*/  @!P1 BRA `(.L_x_268) ;  /* 0x0000000000489947 */ /* 0x000fea0003800000 */
[----:B------:R-:W-:Y:S02]  /*0ec0*/  ISETP.GE.U32.AND P0, PT, R13, 0x4, PT ;  /* 0x000000040d00780c */ /* 0x000fe40003f06070 */
[----:B------:R-:W-:-:S04]  /*0ed0*/  LOP3.LUT R3, R3, 0x3, RZ, 0xc0, !PT ;  /* 0x0000000303037812 */ /* 0x000fc800078ec0ff */
[----:B------:R-:W-:-:S07]  /*0ee0*/  ISETP.NE.AND P1, PT, R3, RZ, PT ;  /* 0x000000ff0300720c */ /* 0x000fce0003f25270 */
[C---:B------:R-:W-:Y:S02]  /*0ef0*/  @P0 IMAD R11, R4.reuse, 0x4, R11 ;  /* 0x00000004040b0824 */ /* 0x040fe400078e020b */
[----:B------:R-:W-:-:S03]  /*0f00*/  @P0 VIADD R4, R4, 0x4 ;  /* 0x0000000404040836 */ /* 0x000fc60000000000 */
[----:B------:R1:W-:Y:S04]  /*0f10*/  @P0 STS [R11+0x4], R2 ;  /* 0x000004020b000388 */ /* 0x0003e80000000800 */
[----:B------:R1:W-:Y:S04]  /*0f20*/  @P0 STS [R11+0x8], R2 ;  /* 0x000008020b000388 */ /* 0x0003e80000000800 */
[----:B------:R1:W-:Y:S04]  /*0f30*/  @P0 STS [R11+0xc], R2 ;  /* 0x00000c020b000388 */ /* 0x0003e80000000800 */
[----:B------:R1:W-:Y:S01]  /*0f40*/  @P0 STS [R11+0x10], R2 ;  /* 0x000010020b000388 */ /* 0x0003e20000000800 */
[----:B------:R-:W-:Y:S05]  /*0f50*/  @!P1 BRA `(.L_x_268) ;  /* 0x0000000000209947 */ /* 0x000fea0003800000 */
[----:B------:R-:W-:Y:S02]  /*0f60*/  IMAD R4, R4, 0x4, R9 ;  /* 0x0000000404047824 */ /* 0x000fe400078e0209 */
[----:B0-----:R-:W-:-:S03]  /*0f70*/  IMAD.MOV R5, RZ, RZ, -R3 ;  /* 0x000000ffff057224 */ /* 0x001fc600078e0a03 */
[----:B------:R-:W-:-:S07]  /*0f80*/  IADD3 R3, PT, PT, R4, 0x4, R12 ;  /* 0x0000000404037810 */ /* 0x000fce0007ffe00c */
.L_x_274:
[----:B------:R-:W-:Y:S01]  /*0f90*/  VIADD R5, R5, 0x1 ;  /* 0x0000000105057836 */ /* 0x000fe20000000000 */
[----:B------:R0:W-:Y:S04]  /*0fa0*/  STS [R3], R2 ;  /* 0x0000000203007388 */ /* 0x0001e80000000800 */
[----:B------:R-:W-:Y:S01]  /*0fb0*/  ISETP.NE.AND P0, PT, R5, RZ, PT ;  /* 0x000000ff0500720c */ /* 0x000fe20003f05270 */
[----:B0-----:R-:W-:-:S12]  /*0fc0*/  VIADD R3, R3, 0x4 ;  /* 0x0000000403037836 */ /* 0x001fd80000000000 */
[----:B------:R-:W-:Y:S05]  /*0fd0*/  @P0 BRA `(.L_x_274) ;  /* 0xfffffffc00ec0947 */ /* 0x000fea000383ffff */
.L_x_268:
[----:B------:R-:W-:Y:S05]  /*0fe0*/  BSYNC.RECONVERGENT B1 ;  /* 0x0000000000017941 */ /* 0x000fea0003800200 */
.L_x_258:
[----:B------:R-:W3:Y:S01]  /*0ff0*/  LDCU UR4, c[0x0][0x370] ;  /* 0x00006e00ff0477ac */ /* 0x000ee20008000800 */
[----:B------:R-:W-:Y:S01]  /*1000*/  BAR.SYNC.DEFER_BLOCKING 0x0 ;  /* 0x0000000000007b1d */ /* 0x000fe20000010000 */
[C---:B------:R-:W-:Y:S01]  /*1010*/  ISETP.GE.U32.AND P0, PT, R7.reuse, R8, PT ;  /* 0x000000080700720c */ /* 0x040fe20003f06070 */
[----:B---3--:R-:W-:-:S12]  /*1020*/  IMAD R9, R7, UR4, R6 ;  /* 0x0000000407097c24 */ /* 0x008fd8000f8e0206 */
[----:B------:R-:W-:Y:S05]  /*1030*/  @P0 BRA `(.L_x_275) ;  /* 0x0000000000380947 */ /* 0x000fea0003800000 */
[----:B------:R-:W3:Y:S01]  /*1040*/  S2UR UR5, SR_CgaCtaId ;  /* 0x00000000000579c3 */ /* 0x000ee20000008800 */
[----:B------:R-:W-:-:S07]  /*1050*/  UMOV UR4, 0x400 ;  /* 0x0000040000047882 */ /* 0x000fce0000000000 */
[----:B012---:R-:W0:Y:S08]  /*1060*/  LDC.64 R2, c[0x0][0x388] ;  /* 0x0000e200ff027b82 */ /* 0x007e300000000a00 */
[----:B------:R-:W1:Y:S01]  /*1070*/  LDC.64 R4, c[0x0][0x380] ;  /* 0x0000e000ff047b82 */ /* 0x000e620000000a00 */
[----:B---3--:R-:W-:-:S06]  /*1080*/  ULEA UR4, UR5, UR4, 0x18 ;  /* 0x0000000405047291 */ /* 0x008fcc000f8ec0ff */
[----:B------:R-:W-:Y:S01]  /*1090*/  LEA R7, R7, UR4, 0x2 ;  /* 0x0000000407077c11 */ /* 0x000fe2000f8e10ff */
[----:B0-----:R-:W-:-:S04]  /*10a0*/  IMAD.WIDE.U32 R2, R9, 0x4, R2 ;  /* 0x0000000409027825 */ /* 0x001fc800078e0002 */
[----:B------:R-:W0:Y:S04]  /*10b0*/  LDS R11, [R7] ;  /* 0x00000000070b7984 */ /* 0x000e280000000800 */
[----:B------:R-:W2:Y:S01]  /*10c0*/  LDS R0, [R7+0x4] ;  /* 0x0000040007007984 */ /* 0x000ea20000000800 */
[----:B-1----:R-:W-:-:S03]  /*10d0*/  IMAD.WIDE.U32 R4, R9, 0x4, R4 ;  /* 0x0000000409047825 */ /* 0x002fc600078e0004 */
[----:B0-----:R-:W-:Y:S01]  /*10e0*/  STG.E desc[UR6][R2.64], R11 ;  /* 0x0000000b02007986 */ /* 0x001fe2000c101906 */
[----:B--2---:R-:W-:-:S05]  /*10f0*/  IMAD.IADD R9, R0, 0x1, -R11 ;  /* 0x0000000100097824 */ /* 0x004fca00078e0a0b */
[----:B------:R-:W-:Y:S01]  /*1100*/  STG.E desc[UR6][R4.64], R9 ;  /* 0x0000000904007986 */ /* 0x000fe2000c101906 */
[----:B------:R-:W-:Y:S05]  /*1110*/  EXIT ;  /* 0x000000000000794d */ /* 0x000fea0003800000 */
.L_x_275:
[----:B------:R-:W-:-:S13]  /*1120*/  ISETP.NE.AND P0, PT, R7, R8, PT ;  /* 0x000000080700720c */ /* 0x000fda0003f05270 */
[----:B------:R-:W-:Y:S05]  /*1130*/  @P0 EXIT ;  /* 0x000000000000094d */ /* 0x000fea0003800000 */
[----:B------:R-:W3:Y:S01]  /*1140*/  S2UR UR5, SR_CgaCtaId ;  /* 0x00000000000579c3 */ /* 0x000ee20000008800 */
[----:B------:R-:W-:-:S07]  /*1150*/  UMOV UR4, 0x400 ;  /* 0x0000040000047882 */ /* 0x000fce0000000000 */
[----:B012---:R-:W0:Y:S08]  /*1160*/  LDC.64 R2, c[0x0][0x388] ;  /* 0x0000e200ff027b82 */ /* 0x007e300000000a00 */
[----:B------:R-:W1:Y:S01]  /*1170*/  LDC.64 R4, c[0x0][0x380] ;  /* 0x0000e000ff047b82 */ /* 0x000e620000000a00 */
[----:B---3--:R-:W-:-:S06]  /*1180*/  ULEA UR4, UR5, UR4, 0x18 ;  /* 0x0000000405047291 */ /* 0x008fcc000f8ec0ff */
[----:B------:R-:W-:Y:S01]  /*1190*/  LEA R6, R7, UR4, 0x2 ;  /* 0x0000000407067c11 */ /* 0x000fe2000f8e10ff */
[----:B0-----:R-:W-:-:S04]  /*11a0*/  IMAD.WIDE.U32 R2, R9, 0x4, R2 ;  /* 0x0000000409027825 */ /* 0x001fc800078e0002 */
[----:B------:R-:W0:Y:S01]  /*11b0*/  LDS R11, [R6] ;  /* 0x00000000060b7984 */ /* 0x000e220000000800 */
[----:B-1----:R-:W-:-:S04]  /*11c0*/  IMAD.WIDE.U32 R4, R9, 0x4, R4 ;  /* 0x0000000409047825 */ /* 0x002fc800078e0004 */
[----:B0-----:R-:W-:Y:S01]  /*11d0*/  IMAD.IADD R7, R0, 0x1, -R11 ;  /* 0x0000000100077824 */ /* 0x001fe200078e0a0b */
[----:B------:R-:W-:Y:S04]  /*11e0*/  STG.E desc[UR6][R2.64], R11 ;  /* 0x0000000b02007986 */ /* 0x000fe8000c101906 */
[----:B------:R-:W-:Y:S01]  /*11f0*/  STG.E desc[UR6][R4.64], R7 ;  /* 0x0000000704007986 */ /* 0x000fe2000c101906 */
[----:B------:R-:W-:Y:S05]  /*1200*/  EXIT ;  /* 0x000000000000794d */ /* 0x000fea0003800000 */
.L_x_276:
        /* <DEDUP_REMOVED lines=15> */
.L_x_289:


//--------------------- .text._Z16k_radixSortBlockPjjjj --------------------------
	.section	.text._Z16k_radixSortBlockPjjjj,"ax",@progbits
	.align	128
        .global         _Z16k_radixSortBlockPjjjj
        .type           _Z16k_radixSortBlockPjjjj,@function
        .size           _Z16k_radixSortBlockPjjjj,(.L_x_290 - _Z16k_radixSortBlockPjjjj)
        .other          _Z16k_radixSortBlockPjjjj,@"STO_CUDA_ENTRY STV_DEFAULT"
_Z16k_radixSortBlockPjjjj:
.text._Z16k_radixSortBlockPjjjj:
[----:B------:R-:W-:Y:S01]  /*0000*/  LDC R1, c[0x0][0x37c] ;  /* 0x0000df00ff017b82 */ /* 0x000fe20000000800 */
[----:B------:R-:W0:Y:S07]  /*0010*/  S2R R10, SR_TID.X ;  /* 0x00000000000a7919 */ /* 0x000e2e0000002100 */
[----:B------:R-:W1:Y:S01]  /*0020*/  S2UR UR4, SR_CTAID.X ;  /* 0x00000000000479c3 */ /* 0x000e620000002500 */
[----:B------:R-:W1:Y:S07]  /*0030*/  LDCU UR12, c[0x0][0x360] ;  /* 0x00006c00ff0c77ac */ /* 0x000e6e0008000800 */
[----:B------:R-:W2:Y:S01]  /*0040*/  LDC R7, c[0x0][0x390] ;  /* 0x0000e400ff077b82 */ /* 0x000ea20000000800 */
[----:B-1----:R-:W-:-:S06]  /*0050*/  UIMAD UR4, UR12, UR4, URZ ;  /* 0x000000040c0472a4 */ /* 0x002fcc000f8e02ff */
[----:B0-----:R-:W-:-:S05]  /*0060*/  VIADD R0, R10, UR4 ;  /* 0x000000040a007c36 */ /* 0x001fca0008000000 */
[----:B--2---:R-:W-:-:S13]  /*0070*/  ISETP.GE.U32.AND P0, PT, R0, R7, PT ;  /* 0x000000070000720c */ /* 0x004fda0003f06070 */
[----:B------:R-:W-:Y:S05]  /*0080*/  @P0 EXIT ;  /* 0x000000000000094d */ /* 0x000fea0003800000 */
[----:B------:R-:W0:Y:S01]  /*0090*/  LDC.64 R2, c[0x0][0x380] ;  /* 0x0000e000ff027b82 */ /* 0x000e220000000a00 */
[----:B------:R-:W1:Y:S01]  /*00a0*/  LDCU.64 UR10, c[0x0][0x358] ;  /* 0x00006b00ff0a77ac */ /* 0x000e620008000a00 */
[----:B0-----:R-:W-:-:S06]  /*00b0*/  IMAD.WIDE R2, R0, 0x4, R2 ;  /* 0x0000000400027825 */ /* 0x001fcc00078e0202 */
[----:B-1----:R-:W2:Y:S01]  /*00c0*/  LDG.E R2, desc[UR10][R2.64] ;  /* 0x0000000a02027981 */ /* 0x002ea2000c1e1900 */
[----:B------:R-:W0:Y:S01]  /*00d0*/  S2UR UR6, SR_CgaCtaId ;  /* 0x00000000000679c3 */ /* 0x000e220000008800 */
[----:B------:R-:W-:Y:S02]  /*00e0*/  UMOV UR5, 0x400 ;  /* 0x0000040000057882 */ /* 0x000fe40000000000 */
[----:B------:R-:W-:-:S04]  /*00f0*/  UIADD3 UR5, UPT, UPT, UR5, 0x10, URZ ;  /* 0x0000001005057890 */ /* 0x000fc8000fffe0ff */
[----:B0-----:R-:W-:Y:S01]  /*0100*/  ULEA UR5, UR6, UR5, 0x18 ;  /* 0x0000000506057291 */ /* 0x001fe2000f8ec0ff */
[----:B------:R-:W0:Y:S03]  /*0110*/  LDCU UR6, c[0x0][0x38c] ;  /* 0x00007180ff0677ac */ /* 0x000e260008000800 */
[----:B------:R-:W-:-:S06]  /*0120*/  ULEA UR8, UR12, UR5, 0x2 ;  /* 0x000000050c087291 */ /* 0x000fcc000f8e10ff */
[----:B------:R-:W-:Y:S01]  /*0130*/  LEA R5, R10, UR8, 0x2 ;  /* 0x000000080a057c11 */ /* 0x000fe2000f8e10ff */
[----:B0-----:R-:W-:-:S04]  /*0140*/  UISETP.GE.U32.AND UP0, UPT, UR6, 0x2, UPT ;  /* 0x000000020600788c */ /* 0x001fc8000bf06070 */
[----:B--2---:R0:W-:Y:S01]  /*0150*/  STS [R5], R2 ;  /* 0x0000000205007388 */ /* 0x0041e20000000800 */
[----:B------:R-:W-:Y:S06]  /*0160*/  BAR.SYNC.DEFER_BLOCKING 0x0 ;  /* 0x0000000000007b1d */ /* 0x000fec0000010000 */
[----:B------:R-:W-:Y:S05]  /*0170*/  BRA.U !UP0, `(.L_x_277) ;  /* 0x0000000108d87547 */ /* 0x000fea000b800000 */
[----:B0-----:R-:W-:Y:S01]  /*0180*/  IMAD R2, RZ, RZ, -UR4 ;  /* 0x80000004ff027e24 */ /* 0x001fe2000f8e02ff */
[----:B------:R-:W-:-:S04]  /*0190*/  UMOV UR9, 0x1 ;  /* 0x0000000100097882 */ /* 0x000fc80000000000 */
[----:B------:R-:W-:-:S05]  /*01a0*/  VIADDMNMX.U32 R2, R2, R7, UR12, PT ;  /* 0x0000000c02027e46 */ /* 0x000fca000b800007 */
[----:B------:R-:W-:-:S05]  /*01b0*/  VIADD R3, R2, 0xffffffff ;  /* 0xffffffff02037836 */ /* 0x000fca0000000000 */
[C---:B------:R-:W-:Y:S02]  /*01c0*/  ISETP.NE.AND P1, PT, R10.reuse, R3, PT ;  /* 0x000000030a00720c */ /* 0x040fe40003f25270 */
[----:B------:R-:W-:-:S11]  /*01d0*/  LEA R3, R10, UR5, 0x2 ;  /* 0x000000050a037c11 */ /* 0x000fd6000f8e10ff */
.L_x_280:
[----:B------:R-:W0:Y:S01]  /*01e0*/  LDS R4, [R5] ;  /* 0x0000000005047984 */ /* 0x000e220000000800 */
[----:B------:R-:W0:Y:S01]  /*01f0*/  LDCU UR6, c[0x0][0x388] ;  /* 0x00007100ff0677ac */ /* 0x000e220008000800 */
[----:B------:R-:W-:Y:S01]  /*0200*/  ISETP.NE.AND P3, PT, R10, RZ, PT ;  /* 0x000000ff0a00720c */ /* 0x000fe20003f65270 */
[----:B-1----:R-:W-:Y:S01]  /*0210*/  IMAD.MOV.U32 R7, RZ, RZ, RZ ;  /* 0x000000ffff077224 */ /* 0x002fe200078e00ff */
[----:B------:R-:W-:Y:S01]  /*0220*/  UISETP.GE.U32.AND UP0, UPT, UR12, 0x2, UPT ;  /* 0x000000020c00788c */ /* 0x000fe2000bf06070 */
[----:B0-----:R-:W-:-:S04]  /*0230*/  SHF.R.U32.HI R4, RZ, UR6, R4 ;  /* 0x00000006ff047c19 */ /* 0x001fc80008011604 */
[----:B------:R-:W-:-:S04]  /*0240*/  LOP3.LUT P2, R9, R4, UR9, RZ, 0xc0, !PT ;  /* 0x0000000904097c12 */ /* 0x000fc8000f84c0ff */
[----:B------:R-:W-:-:S05]  /*0250*/  SEL R4, RZ, 0x1, !P2 ;  /* 0x00000001ff047807 */ /* 0x000fca0005000000 */
[----:B------:R0:W-:Y:S01]  /*0260*/  STS [R3], R4 ;  /* 0x0000000403007388 */ /* 0x0001e20000000800 */
[----:B------:R-:W-:Y:S06]  /*0270*/  BAR.SYNC.DEFER_BLOCKING 0x0 ;  /* 0x0000000000007b1d */ /* 0x000fec0000010000 */
[----:B------:R-:W-:Y:S05]  /*0280*/  BRA.U !UP0, `(.L_x_278) ;  /* 0x0000000108347547 */ /* 0x000fea000b800000 */
[----:B------:R-:W-:-:S05]  /*0290*/  UMOV UR6, 0x1 ;  /* 0x0000000100067882 */ /* 0x000fca0000000000 */
.L_x_279:
[----:B------:R-:W-:Y:S01]  /*02a0*/  ISETP.GE.U32.AND P0, PT, R10, UR6, PT ;  /* 0x000000060a007c0c */ /* 0x000fe2000bf06070 */
[----:B-1----:R-:W-:-:S12]  /*02b0*/  LDS R6, [R3] ;  /* 0x0000000003067984 */ /* 0x002fd80000000800 */
[----:B0-----:R-:W-:Y:S01]  /*02c0*/  @P0 VIADD R4, R10, -UR6 ;  /* 0x800000060a040c36 */ /* 0x001fe20008000000 */
[----:B------:R-:W-:-:S04]  /*02d0*/  USHF.L.U32 UR6, UR6, 0x1, URZ ;  /* 0x0000000106067899 */ /* 0x000fc800080006ff */
[----:B------:R-:W-:Y:S01]  /*02e0*/  @P0 LEA R4, R4, UR5, 0x2 ;  /* 0x0000000504040c11 */ /* 0x000fe2000f8e10ff */
[----:B------:R-:W-:-:S05]  /*02f0*/  UISETP.GE.U32.AND UP0, UPT, UR6, UR12, UPT ;  /* 0x0000000c0600728c */ /* 0x000fca000bf06070 */
[----:B------:R-:W0:Y:S02]  /*0300*/  @P0 LDS R4, [R4] ;  /* 0x0000000004040984 */ /* 0x000e240000000800 */
[----:B0-----:R-:W-:Y:S01]  /*0310*/  @P0 IMAD.IADD R6, R6, 0x1, R4 ;  /* 0x0000000106060824 */ /* 0x001fe200078e0204 */
[----:B------:R-:W-:Y:S06]  /*0320*/  BAR.SYNC.DEFER_BLOCKING 0x0 ;  /* 0x0000000000007b1d */ /* 0x000fec0000010000 */
[----:B------:R1:W-:Y:S02]  /*0330*/  STS [R3], R6 ;  /* 0x0000000603007388 */ /* 0x0003e40000000800 */
[----:B------:R-:W-:Y:S06]  /*0340*/  BAR.SYNC.DEFER_BLOCKING 0x0 ;  /* 0x0000000000007b1d */ /* 0x000fec0000010000 */
[----:B------:R-:W-:Y:S05]  /*0350*/  BRA.U !UP0, `(.L_x_279) ;  /* 0xfffffffd08d07547 */ /* 0x000fea000b83ffff */
.L_x_278:
[----:B------:R-:W2:Y:S01]  /*0360*/  @P3 LDS R7, [R3+-0x4] ;  /* 0xfffffc0003073984 */ /* 0x000ea20000000800 */
[----:B------:R-:W3:Y:S01]  /*0370*/  S2UR UR7, SR_CgaCtaId ;  /* 0x00000000000779c3 */ /* 0x000ee20000008800 */
[----:B------:R-:W-:Y:S01]  /*0380*/  PLOP3.LUT P0, PT, PT, PT, PT, 0x80, 0x8 ;  /* 0x000000000008781c */ /* 0x000fe20003f0f070 */
[----:B------:R-:W-:Y:S01]  /*0390*/  UMOV UR6, 0x400 ;  /* 0x0000040000067882 */ /* 0x000fe20000000000 */
[----:B------:R-:W-:Y:S01]  /*03a0*/  @!P1 PLOP3.LUT P0, PT, P2, PT, PT, 0x80, 0x8 ;  /* 0x000000000008981c */ /* 0x000fe2000170f070 */
[----:B0-----:R-:W-:Y:S01]  /*03b0*/  @!P1 VIADD R4, R2, 0xffffffff ;  /* 0xffffffff02049836 */ /* 0x001fe20000000000 */
[----:B------:R-:W-:-:S11]  /*03c0*/  USHF.L.U32 UR9, UR9, 0x1, URZ ;  /* 0x0000000109097899 */ /* 0x000fd600080006ff */
[----:B------:R-:W-:Y:S01]  /*03d0*/  @!P0 IMAD.MOV R4, RZ, RZ, R2 ;  /* 0x000000ffff048224 */ /* 0x000fe200078e0202 */
[----:B------:R-:W-:Y:S01]  /*03e0*/  ISETP.NE.AND P0, PT, R9, RZ, PT ;  /* 0x000000ff0900720c */ /* 0x000fe20003f05270 */
[----:B---3--:R-:W-:Y:S02]  /*03f0*/  ULEA UR6, UR7, UR6, 0x18 ;  /* 0x0000000607067291 */ /* 0x008fe4000f8ec0ff */
[----:B--2---:R-:W-:-:S07]  /*0400*/  @!P1 IMAD.IADD R4, R4, 0x1, -R7 ;  /* 0x0000000104049824 */ /* 0x004fce00078e0a07 */
[----:B------:R-:W-:Y:S01]  /*0410*/  @!P1 STS [UR6], R4 ;  /* 0x00000004ff009988 */ /* 0x000fe20008000806 */
[----:B------:R-:W-:Y:S06]  /*0420*/  BAR.SYNC.DEFER_BLOCKING 0x0 ;  /* 0x0000000000007b1d */ /* 0x000fec0000010000 */
[----:B-1----:R-:W0:Y:S01]  /*0430*/  LDS R6, [UR6] ;  /* 0x00000006ff067984 */ /* 0x002e220008000800 */
[----:B------:R-:W1:Y:S03]  /*0440*/  LDCU UR6, c[0x0][0x38c] ;  /* 0x00007180ff0677ac */ /* 0x000e660008000800 */
[----:B------:R-:W2:Y:S01]  /*0450*/  LDS R8, [R5] ;  /* 0x0000000005087984 */ /* 0x000ea20000000800 */
[----:B-1----:R-:W-:Y:S01]  /*0460*/  UISETP.GE.U32.AND UP0, UPT, UR9, UR6, UPT ;  /* 0x000000060900728c */ /* 0x002fe2000bf06070 */
[----:B0-----:R-:W-:-:S02]  /*0470*/  IMAD.IADD R6, R6, 0x1, R7 ;  /* 0x0000000106067824 */ /* 0x001fc400078e0207 */
[----:B------:R-:W-:-:S05]  /*0480*/  @!P0 IMAD.IADD R6, R10, 0x1, -R7 ;  /* 0x000000010a068824 */ /* 0x000fca00078e0a07 */
[----:B------:R-:W-:Y:S01]  /*0490*/  LEA R7, R6, UR8, 0x2 ;  /* 0x0000000806077c11 */ /* 0x000fe2000f8e10ff */
[----:B------:R-:W-:Y:S06]  /*04a0*/  BAR.SYNC.DEFER_BLOCKING 0x0 ;  /* 0x0000000000007b1d */ /* 0x000fec0000010000 */
[----:B--2---:R1:W-:Y:S02]  /*04b0*/  STS [R7], R8 ;  /* 0x0000000807007388 */ /* 0x0043e40000000800 */
[----:B------:R-:W-:Y:S06]  /*04c0*/  BAR.SYNC.DEFER_BLOCKING 0x0 ;  /* 0x0000000000007b1d */ /* 0x000fec0000010000 */
[----:B------:R-:W-:Y:S05]  /*04d0*/  BRA.U !UP0, `(.L_x_280) ;  /* 0xfffffffd08407547 */ /* 0x000fea000b83ffff */
.L_x_277:
[----:B0-----:R-:W0:Y:S01]  /*04e0*/  LDS R5, [R5] ;  /* 0x0000000005057984 */ /* 0x001e220000000800 */
[----:B------:R-:W2:Y:S02]  /*04f0*/  LDC.64 R2, c[0x0][0x380] ;  /* 0x0000e000ff027b82 */ /* 0x000ea40000000a00 */
[----:B--2---:R-:W-:-:S05]  /*0500*/  IMAD.WIDE.U32 R2, R0, 0x4, R2 ;  /* 0x0000000400027825 */ /* 0x004fca00078e0002 */
[----:B0-----:R-:W-:Y:S01]  /*0510*/  STG.E desc[UR10][R2.64], R5 ;  /* 0x0000000502007986 */ /* 0x001fe2000c10190a */
[----:B------:R-:W-:Y:S05]  /*0520*/  EXIT ;  /* 0x000000000000794d */ /* 0x000fea0003800000 */
.L_x_281:
        /* <DEDUP_REMOVED lines=13> */
.L_x_290:


//--------------------- .nv.shared._ZN3cub18CUB_300001_SM_10006detail10radix_sort29DeviceRadixSortOnesweepKernelINS1_5radix10policy_hubIjNS0_8NullTypeEyE10Policy1000ELNS0_9SortOrderE0EjS6_yiiNS1_21identity_decomposer_tEEEvPT5_SC_PT3_PKSD_PT1_PKSH_PT2_PKSL_T4_iiT6_ --------------------------
	.section	.nv.shared._ZN3cub18CUB_300001_SM_10006detail10radix_sort29DeviceRadixSortOnesweepKernelINS1_5radix10policy_hubIjNS0_8NullTypeEyE10Policy1000ELNS0_9SortOrderE0EjS6_yiiNS1_21identity_decomposer_tEEEvPT5_SC_PT3_PKSD_PT1_PKSH_PT2_PKSL_T4_iiT6_,"aw",@nobits
	.sectionflags	@""
	.align	16
.nv.shared._ZN3cub18CUB_300001_SM_10006detail10radix_sort29DeviceRadixSortOnesweepKernelINS1_5radix10policy_hubIjNS0_8NullTypeEyE10Policy1000ELNS0_9SortOrderE0EjS6_yiiNS1_21identity_decomposer_tEEEvPT5_SC_PT3_PKSD_PT1_PKSH_PT2_PKSL_T4_iiT6_:
	.zero		32256


//--------------------- .nv.shared.reserved.0     --------------------------
	.section	.nv.shared.reserved.0,"aw",@nobits
	.weak		__nv_reservedSMEM_offset_0_alias
	.size		__nv_reservedSMEM_offset_0_alias, 0, 64
	.other		__nv_reservedSMEM_offset_0_alias,@"STO_CUDA_RESERVED_SHARED STV_DEFAULT"
__nv_reservedSMEM_offset_0_alias:
	.zero		0
	.zero		64


//--------------------- .nv.global                --------------------------
	.section	.nv.global,"aw",@nobits
.nv.global:
	.type		_ZN34_INTERNAL_e9cb74f8_4_k_cu_e839a9cc6thrust24THRUST_300001_SM_1000_NS12placeholders2_8E,@object
	.size		_ZN34_INTERNAL_e9cb74f8_4_k_cu_e839a9cc6thrust24THRUST_300001_SM_1000_NS12placeholders2_8E,(_ZN34_INTERNAL_e9cb74f8_4_k_cu_e839a9cc4cuda3std3__436_GLOBAL__N__e9cb74f8_4_k_cu_e839a9cc6ignoreE - _ZN34_INTERNAL_e9cb74f8_4_k_cu_e839a9cc6thrust24THRUST_300001_SM_1000_NS12placeholders2_8E)
_ZN34_INTERNAL_e9cb74f8_4_k_cu_e839a9cc6thrust24THRUST_300001_SM_1000_NS12placeholders2_8E:
	.zero		1
	.type		_ZN34_INTERNAL_e9cb74f8_4_k_cu_e839a9cc4cuda3std3__436_GLOBAL__N__e9cb74f8_4_k_cu_e839a9cc6ignoreE,@object
	.size		_ZN34_INTERNAL_e9cb74f8_4_k_cu_e839a9cc4cuda3std3__436_GLOBAL__N__e9cb74f8_4_k_cu_e839a9cc6ignoreE,(_ZN34_INTERNAL_e9cb74f8_4_k_cu_e839a9cc4cuda3std6ranges3__45__cpo4dataE - _ZN34_INTERNAL_e9cb74f8_4_k_cu_e839a9cc4cuda3std3__436_GLOBAL__N__e9cb74f8_4_k_cu_e839a9cc6ignoreE)
_ZN34_INTERNAL_e9cb74f8_4_k_cu_e839a9cc4cuda3std3__436_GLOBAL__N__e9cb74f8_4_k_cu_e839a9cc6ignoreE:
	.zero		1
	.type		_ZN34_INTERNAL_e9cb74f8_4_k_cu_e839a9cc4cuda3std6ranges3__45__cpo4dataE,@object
	.size		_ZN34_INTERNAL_e9cb74f8_4_k_cu_e839a9cc4cuda3std6ranges3__45__cpo4dataE,(_ZN34_INTERNAL_e9cb74f8_4_k_cu_e839a9cc6thrust24THRUST_300001_SM_1000_NS6system3cpp3parE - _ZN34_INTERNAL_e9cb74f8_4_k_cu_e839a9cc4cuda3std6ranges3__45__cpo4dataE)
_ZN34_INTERNAL_e9cb74f8_4_k_cu_e839a9cc4cuda3std6ranges3__45__cpo4dataE:
	.zero		1
	.type		_ZN34_INTERNAL_e9cb74f8_4_k_cu_e839a9cc6thrust24THRUST_300001_SM_1000_NS6system3cpp3parE,@object
	.size		_ZN34_INTERNAL_e9cb74f8_4_k_cu_e839a9cc6thrust24THRUST_300001_SM_1000_NS6system3cpp3parE,(_ZN34_INTERNAL_e9cb74f8_4_k_cu_e839a9cc4cuda3std3__45__cpo5beginE - _ZN34_INTERNAL_e9cb74f8_4_k_cu_e839a9cc6thrust24THRUST_300001_SM_1000_NS6system3cpp3parE)
_ZN34_INTERNAL_e9cb74f8_4_k_cu_e839a9cc6thrust24THRUST_300001_SM_1000_NS6system3cpp3parE:
	.zero		1
	.type		_ZN34_INTERNAL_e9cb74f8_4_k_cu_e839a9cc4cuda3std3__45__cpo5beginE,@object
	.size		_ZN34_INTERNAL_e9cb74f8_4_k_cu_e839a9cc4cuda3std3__45__cpo5beginE,(_ZN34_INTERNAL_e9cb74f8_4_k_cu_e839a9cc4cuda3std6ranges3__45__cpo5beginE - _ZN34_INTERNAL_e9cb74f8_4_k_cu_e839a9cc4cuda3std3__45__cpo5beginE)
_ZN34_INTERNAL_e9cb74f8_4_k_cu_e839a9cc4cuda3std3__45__cpo5beginE:
	.zero		1
	.type		_ZN34_INTERNAL_e9cb74f8_4_k_cu_e839a9cc4cuda3std6ranges3__45__cpo5beginE,@object
	.size		_ZN34_INTERNAL_e9cb74f8_4_k_cu_e839a9cc4cuda3std6ranges3__45__cpo5beginE,(_ZN34_INTERNAL_e9cb74f8_4_k_cu_e839a9cc6thrust24THRUST_300001_SM_1000_NS6deviceE - _ZN34_INTERNAL_e9cb74f8_4_k_cu_e839a9cc4cuda3std6ranges3__45__cpo5beginE)
_ZN34_INTERNAL_e9cb74f8_4_k_cu_e839a9cc4cuda3std6ranges3__45__cpo5beginE:
	.zero		1
	.type		_ZN34_INTERNAL_e9cb74f8_4_k_cu_e839a9cc6thrust24THRUST_300001_SM_1000_NS6deviceE,@object
	.size		_ZN34_INTERNAL_e9cb74f8_4_k_cu_e839a9cc6thrust24THRUST_300001_SM_1000_NS6deviceE,(_ZN34_INTERNAL_e9cb74f8_4_k_cu_e839a9cc4cuda3std3__47nulloptE - _ZN34_INTERNAL_e9cb74f8_4_k_cu_e839a9cc6thrust24THRUST_300001_SM_1000_NS6deviceE)
_ZN34_INTERNAL_e9cb74f8_4_k_cu_e839a9cc6thrust24THRUST_300001_SM_1000_NS6deviceE:
	.zero		1
	.type		_ZN34_INTERNAL_e9cb74f8_4_k_cu_e839a9cc4cuda3std3__47nulloptE,@object
	.size		_ZN34_INTERNAL_e9cb74f8_4_k_cu_e839a9cc4cuda3std3__47nulloptE,(_ZN34_INTERNAL_e9cb74f8_4_k_cu_e839a9cc4cuda3std6ranges3__45__cpo8distanceE - _ZN34_INTERNAL_e9cb74f8_4_k_cu_e839a9cc4cuda3std3__47nulloptE)
_ZN34_INTERNAL_e9cb74f8_4_k_cu_e839a9cc4cuda3std3__47nulloptE:
	.zero		1
	.type		_ZN34_INTERNAL_e9cb74f8_4_k_cu_e839a9cc4cuda3std6ranges3__45__cpo8distanceE,@object
	.size		_ZN34_INTERNAL_e9cb74f8_4_k_cu_e839a9cc4cuda3std6ranges3__45__cpo8distanceE,(_ZN34_INTERNAL_e9cb74f8_4_k_cu_e839a9cc6thrust24THRUST_300001_SM_1000_NS12placeholders2_4E - _ZN34_INTERNAL_e9cb74f8_4_k_cu_e839a9cc4cuda3std6ranges3__45__cpo8distanceE)
_ZN34_INTERNAL_e9cb74f8_4_k_cu_e839a9cc4cuda3std6ranges3__45__cpo8distanceE:
	.zero		1
	.type		_ZN34_INTERNAL_e9cb74f8_4_k_cu_e839a9cc6thrust24THRUST_300001_SM_1000_NS12placeholders2_4E,@object
	.size		_ZN34_INTERNAL_e9cb74f8_4_k_cu_e839a9cc6thrust24THRUST_300001_SM_1000_NS12placeholders2_4E,(_ZN34_INTERNAL_e9cb74f8_4_k_cu_e839a9cc4cuda3std3__45__cpo6rbeginE - _ZN34_INTERNAL_e9cb74f8_4_k_cu_e839a9cc6thrust24THRUST_300001_SM_1000_NS12placeholders2_4E)
_ZN34_INTERNAL_e9cb74f8_4_k_cu_e839a9cc6thrust24THRUST_300001_SM_1000_NS12placeholders2_4E:
	.zero		1
	.type		_ZN34_INTERNAL_e9cb74f8_4_k_cu_e839a9cc4cuda3std3__45__cpo6rbeginE,@object
	.size		_ZN34_INTERNAL_e9cb74f8_4_k_cu_e839a9cc4cuda3std3__45__cpo6rbeginE,(_ZN34_INTERNAL_e9cb74f8_4_k_cu_e839a9cc4cuda3std6ranges3__45__cpo7advanceE - _ZN34_INTERNAL_e9cb74f8_4_k_cu_e839a9cc4cuda3std3__45__cpo6rbeginE)
_ZN34_INTERNAL_e9cb74f8_4_k_cu_e839a9cc4cuda3std3__45__cpo6rbeginE:
	.zero		1
	.type		_ZN34_INTERNAL_e9cb74f8_4_k_cu_e839a9cc4cuda3std6ranges3__45__cpo7advanceE,@object
	.size		_ZN34_INTERNAL_e9cb74f8_4_k_cu_e839a9cc4cuda3std6ranges3__45__cpo7advanceE,(_ZN34_INTERNAL_e9cb74f8_4_k_cu_e839a9cc6thrust24THRUST_300001_SM_1000_NS12placeholders3_10E - _ZN34_INTERNAL_e9cb74f8_4_k_cu_e839a9cc4cuda3std6ranges3__45__cpo7advanceE)
_ZN34_INTERNAL_e9cb74f8_4_k_cu_e839a9cc4cuda3std6ranges3__45__cpo7advanceE:
	.zero		1
	.type		_ZN34_INTERNAL_e9cb74f8_4_k_cu_e839a9cc6thrust24THRUST_300001_SM_1000_NS12placeholders3_10E,@object
	.size		_ZN34_INTERNAL_e9cb74f8_4_k_cu_e839a9cc6thrust24THRUST_300001_SM_1000_NS12placeholders3_10E,(_ZN34_INTERNAL_e9cb74f8_4_k_cu_e839a9cc4cuda3std3__48in_placeE - _ZN34_INTERNAL_e9cb74f8_4_k_cu_e839a9cc6thrust24THRUST_300001_SM_1000_NS12placeholders3_10E)
_ZN34_INTERNAL_e9cb74f8_4_k_cu_e839a9cc6thrust24THRUST_300001_SM_1000_NS12placeholders3_10E:
	.zero		1
	.type		_ZN34_INTERNAL_e9cb74f8_4_k_cu_e839a9cc4cuda3std3__48in_placeE,@object
	.size		_ZN34_INTERNAL_e9cb74f8_4_k_cu_e839a9cc4cuda3std3__48in_placeE,(_ZN34_INTERNAL_e9cb74f8_4_k_cu_e839a9cc4cuda3std6ranges3__45__cpo4sizeE - _ZN34_INTERNAL_e9cb74f8_4_k_cu_e839a9cc4cuda3std3__48in_placeE)
_ZN34_INTERNAL_e9cb74f8_4_k_cu_e839a9cc4cuda3std3__48in_placeE:
	.zero		1
	.type		_ZN34_INTERNAL_e9cb74f8_4_k_cu_e839a9cc4cuda3std6ranges3__45__cpo4sizeE,@object
	.size		_ZN34_INTERNAL_e9cb74f8_4_k_cu_e839a9cc4cuda3std6ranges3__45__cpo4sizeE,(_ZN34_INTERNAL_e9cb74f8_4_k_cu_e839a9cc6thrust24THRUST_300001_SM_1000_NS12placeholders2_2E - _ZN34_INTERNAL_e9cb74f8_4_k_cu_e839a9cc4cuda3std6ranges3__45__cpo4sizeE)
_ZN34_INTERNAL_e9cb74f8_4_k_cu_e839a9cc4cuda3std6ranges3__45__cpo4sizeE:
	.zero		1
	.type		_ZN34_INTERNAL_e9cb74f8_4_k_cu_e839a9cc6thrust24THRUST_300001_SM_1000_NS12placeholders2_2E,@object
	.size		_ZN34_INTERNAL_e9cb74f8_4_k_cu_e839a9cc6thrust24THRUST_300001_SM_1000_NS12placeholders2_2E,(_ZN34_INTERNAL_e9cb74f8_4_k_cu_e839a9cc4cuda3std3__45__cpo6cbeginE - _ZN34_INTERNAL_e9cb74f8_4_k_cu_e839a9cc6thrust24THRUST_300001_SM_1000_NS12placeholders2_2E)
_ZN34_INTERNAL_e9cb74f8_4_k_cu_e839a9cc6thrust24THRUST_300001_SM_1000_NS12placeholders2_2E:
	.zero		1
	.type		_ZN34_INTERNAL_e9cb74f8_4_k_cu_e839a9cc4cuda3std3__45__cpo6cbeginE,@object
	.size		_ZN34_INTERNAL_e9cb74f8_4_k_cu_e839a9cc4cuda3std3__45__cpo6cbeginE,(_ZN34_INTERNAL_e9cb74f8_4_k_cu_e839a9cc4cuda3std6ranges3__45__cpo6cbeginE - _ZN34_INTERNAL_e9cb74f8_4_k_cu_e839a9cc4cuda3std3__45__cpo6cbeginE)
_ZN34_INTERNAL_e9cb74f8_4_k_cu_e839a9cc4cuda3std3__45__cpo6cbeginE:
	.zero		1
	.type		_ZN34_INTERNAL_e9cb74f8_4_k_cu_e839a9cc4cuda3std6ranges3__45__cpo6cbeginE,@object
	.size		_ZN34_INTERNAL_e9cb74f8_4_k_cu_e839a9cc4cuda3std6ranges3__45__cpo6cbeginE,(_ZN34_INTERNAL_e9cb74f8_4_k_cu_e839a9cc6thrust24THRUST_300001_SM_1000_NS12placeholders2_6E - _ZN34_INTERNAL_e9cb74f8_4_k_cu_e839a9cc4cuda3std6ranges3__45__cpo6cbeginE)
_ZN34_INTERNAL_e9cb74f8_4_k_cu_e839a9cc4cuda3std6ranges3__45__cpo6cbeginE:
	.zero		1
	.type		_ZN34_INTERNAL_e9cb74f8_4_k_cu_e839a9cc6thrust24THRUST_300001_SM_1000_NS12placeholders2_6E,@object
	.size		_ZN34_INTERNAL_e9cb74f8_4_k_cu_e839a9cc6thrust24THRUST_300001_SM_1000_NS12placeholders2_6E,(_ZN34_INTERNAL_e9cb74f8_4_k_cu_e839a9cc4cuda3std3__45__cpo7crbeginE - _ZN34_INTERNAL_e9cb74f8_4_k_cu_e839a9cc6thrust24THRUST_300001_SM_1000_NS12placeholders2_6E)
_ZN34_INTERNAL_e9cb74f8_4_k_cu_e839a9cc6thrust24THRUST_300001_SM_1000_NS12placeholders2_6E:
	.zero		1
	.type		_ZN34_INTERNAL_e9cb74f8_4_k_cu_e839a9cc4cuda3std3__45__cpo7crbeginE,@object
	.size		_ZN34_INTERNAL_e9cb74f8_4_k_cu_e839a9cc4cuda3std3__45__cpo7crbeginE,(_ZN34_INTERNAL_e9cb74f8_4_k_cu_e839a9cc4cuda3std6ranges3__45__cpo4nextE - _ZN34_INTERNAL_e9cb74f8_4_k_cu_e839a9cc4cuda3std3__45__cpo7crbeginE)
_ZN34_INTERNAL_e9cb74f8_4_k_cu_e839a9cc4cuda3std3__45__cpo7crbeginE:
	.zero		1
	.type		_ZN34_INTERNAL_e9cb74f8_4_k_cu_e839a9cc4cuda3std6ranges3__45__cpo4nextE,@object
	.size		_ZN34_INTERNAL_e9cb74f8_4_k_cu_e839a9cc4cuda3std6ranges3__45__cpo4nextE,(_ZN34_INTERNAL_e9cb74f8_4_k_cu_e839a9cc4cuda3std6ranges3__45__cpo4swapE - _ZN34_INTERNAL_e9cb74f8_4_k_cu_e839a9cc4cuda3std6ranges3__45__cpo4nextE)
_ZN34_INTERNAL_e9cb74f8_4_k_cu_e839a9cc4cuda3std6ranges3__45__cpo4nextE:
	.zero		1
	.type		_ZN34_INTERNAL_e9cb74f8_4_k_cu_e839a9cc4cuda3std6ranges3__45__cpo4swapE,@object
	.size		_ZN34_INTERNAL_e9cb74f8_4_k_cu_e839a9cc4cuda3std6ranges3__45__cpo4swapE,(_ZN34_INTERNAL_e9cb74f8_4_k_cu_e839a9cc6thrust24THRUST_300001_SM_1000_NS8cuda_cub10par_nosyncE - _ZN34_INTERNAL_e9cb74f8_4_k_cu_e839a9cc4cuda3std6ranges3__45__cpo4swapE)
_ZN34_INTERNAL_e9cb74f8_4_k_cu_e839a9cc4cuda3std6ranges3__45__cpo4swapE:
	.zero		1
	.type		_ZN34_INTERNAL_e9cb74f8_4_k_cu_e839a9cc6thrust24THRUST_300001_SM_1000_NS8cuda_cub10par_nosyncE,@object
	.size		_ZN34_INTERNAL_e9cb74f8_4_k_cu_e839a9cc6thrust24THRUST_300001_SM_1000_NS8cuda_cub10par_nosyncE,(_ZN34_INTERNAL_e9cb74f8_4_k_cu_e839a9cc6thrust24THRUST_300001_SM_1000_NS3seqE - _ZN34_INTERNAL_e9cb74f8_4_k_cu_e839a9cc6thrust24THRUST_300001_SM_1000_NS8cuda_cub10par_nosyncE)
_ZN34_INTERNAL_e9cb74f8_4_k_cu_e839a9cc6thrust24THRUST_300001_SM_1000_NS8cuda_cub10par_nosyncE:
	.zero		1
	.type		_ZN34_INTERNAL_e9cb74f8_4_k_cu_e839a9cc6thrust24THRUST_300001_SM_1000_NS3seqE,@object
	.size		_ZN34_INTERNAL_e9cb74f8_4_k_cu_e839a9cc6thrust24THRUST_300001_SM_1000_NS3seqE,(_ZN34_INTERNAL_e9cb74f8_4_k_cu_e839a9cc4cuda3std3__420unreachable_sentinelE - _ZN34_INTERNAL_e9cb74f8_4_k_cu_e839a9cc6thrust24THRUST_300001_SM_1000_NS3seqE)
_ZN34_INTERNAL_e9cb74f8_4_k_cu_e839a9cc6thrust24THRUST_300001_SM_1000_NS3seqE:
	.zero		1
	.type		_ZN34_INTERNAL_e9cb74f8_4_k_cu_e839a9cc4cuda3std3__420unreachable_sentinelE,@object
	.size		_ZN34_INTERNAL_e9cb74f8_4_k_cu_e839a9cc4cuda3std3__420unreachable_sentinelE,(_ZN34_INTERNAL_e9cb74f8_4_k_cu_e839a9cc4cuda3std6ranges3__45__cpo5ssizeE - _ZN34_INTERNAL_e9cb74f8_4_k_cu_e839a9cc4cuda3std3__420unreachable_sentinelE)
_ZN34_INTERNAL_e9cb74f8_4_k_cu_e839a9cc4cuda3std3__420unreachable_sentinelE:
	.zero		1
	.type		_ZN34_INTERNAL_e9cb74f8_4_k_cu_e839a9cc4cuda3std6ranges3__45__cpo5ssizeE,@object
	.size		_ZN34_INTERNAL_e9cb74f8_4_k_cu_e839a9cc4cuda3std6ranges3__45__cpo5ssizeE,(_ZN34_INTERNAL_e9cb74f8_4_k_cu_e839a9cc6thrust24THRUST_300001_SM_1000_NS12placeholders2_3E - _ZN34_INTERNAL_e9cb74f8_4_k_cu_e839a9cc4cuda3std6ranges3__45__cpo5ssizeE)
_ZN34_INTERNAL_e9cb74f8_4_k_cu_e839a9cc4cuda3std6ranges3__45__cpo5ssizeE:
	.zero		1
	.type		_ZN34_INTERNAL_e9cb74f8_4_k_cu_e839a9cc6thrust24THRUST_300001_SM_1000_NS12placeholders2_3E,@object
	.size		_ZN34_INTERNAL_e9cb74f8_4_k_cu_e839a9cc6thrust24THRUST_300001_SM_1000_NS12placeholders2_3E,(_ZN34_INTERNAL_e9cb74f8_4_k_cu_e839a9cc4cuda3std3__45__cpo4cendE - _ZN34_INTERNAL_e9cb74f8_4_k_cu_e839a9cc6thrust24THRUST_300001_SM_1000_NS12placeholders2_3E)
_ZN34_INTERNAL_e9cb74f8_4_k_cu_e839a9cc6thrust24THRUST_300001_SM_1000_NS12placeholders2_3E:
	.zero		1
	.type		_ZN34_INTERNAL_e9cb74f8_4_k_cu_e839a9cc4cuda3std3__45__cpo4cendE,@object
	.size		_ZN34_INTERNAL_e9cb74f8_4_k_cu_e839a9cc4cuda3std3__45__cpo4cendE,(_ZN34_INTERNAL_e9cb74f8_4_k_cu_e839a9cc4cuda3std6ranges3__45__cpo4cendE - _ZN34_INTERNAL_e9cb74f8_4_k_cu_e839a9cc4cuda3std3__45__cpo4cendE)
_ZN34_INTERNAL_e9cb74f8_4_k_cu_e839a9cc4cuda3std3__45__cpo4cendE:
	.zero		1
	.type		_ZN34_INTERNAL_e9cb74f8_4_k_cu_e839a9cc4cuda3std6ranges3__45__cpo4cendE,@object
	.size		_ZN34_INTERNAL_e9cb74f8_4_k_cu_e839a9cc4cuda3std6ranges3__45__cpo4cendE,(_ZN34_INTERNAL_e9cb74f8_4_k_cu_e839a9cc6thrust24THRUST_300001_SM_1000_NS12placeholders2_7E - _ZN34_INTERNAL_e9cb74f8_4_k_cu_e839a9cc4cuda3std6ranges3__45__cpo4cendE)
_ZN34_INTERNAL_e9cb74f8_4_k_cu_e839a9cc4cuda3std6ranges3__45__cpo4cendE:
	.zero		1
	.type		_ZN34_INTERNAL_e9cb74f8_4_k_cu_e839a9cc6thrust24THRUST_300001_SM_1000_NS12placeholders2_7E,@object
	.size		_ZN34_INTERNAL_e9cb74f8_4_k_cu_e839a9cc6thrust24THRUST_300001_SM_1000_NS12placeholders2_7E,(_ZN34_INTERNAL_e9cb74f8_4_k_cu_e839a9cc4cuda3std3__45__cpo5crendE - _ZN34_INTERNAL_e9cb74f8_4_k_cu_e839a9cc6thrust24THRUST_300001_SM_1000_NS12placeholders2_7E)
_ZN34_INTERNAL_e9cb74f8_4_k_cu_e839a9cc6thrust24THRUST_300001_SM_1000_NS12placeholders2_7E:
	.zero		1
	.type		_ZN34_INTERNAL_e9cb74f8_4_k_cu_e839a9cc4cuda3std3__45__cpo5crendE,@object
	.size		_ZN34_INTERNAL_e9cb74f8_4_k_cu_e839a9cc4cuda3std3__45__cpo5crendE,(_ZN34_INTERNAL_e9cb74f8_4_k_cu_e839a9cc4cuda3std6ranges3__45__cpo4prevE - _ZN34_INTERNAL_e9cb74f8_4_k_cu_e839a9cc4cuda3std3__45__cpo5crendE)
_ZN34_INTERNAL_e9cb74f8_4_k_cu_e839a9cc4cuda3std3__45__cpo5crendE:
	.zero		1
	.type		_ZN34_INTERNAL_e9cb74f8_4_k_cu_e839a9cc4cuda3std6ranges3__45__cpo4prevE,@object
	.size		_ZN34_INTERNAL_e9cb74f8_4_k_cu_e839a9cc4cuda3std6ranges3__45__cpo4prevE,(_ZN34_INTERNAL_e9cb74f8_4_k_cu_e839a9cc4cuda3std6ranges3__45__cpo9iter_moveE - _ZN34_INTERNAL_e9cb74f8_4_k_cu_e839a9cc4cuda3std6ranges3__45__cpo4prevE)
_ZN34_INTERNAL_e9cb74f8_4_k_cu_e839a9cc4cuda3std6ranges3__45__cpo4prevE:
	.zero		1
	.type		_ZN34_INTERNAL_e9cb74f8_4_k_cu_e839a9cc4cuda3std6ranges3__45__cpo9iter_moveE,@object
	.size		_ZN34_INTERNAL_e9cb74f8_4_k_cu_e839a9cc4cuda3std6ranges3__45__cpo9iter_moveE,(_ZN34_INTERNAL_e9cb74f8_4_k_cu_e839a9cc6thrust24THRUST_300001_SM_1000_NS6system6detail10sequential3seqE - _ZN34_INTERNAL_e9cb74f8_4_k_cu_e839a9cc4cuda3std6ranges3__45__cpo9iter_moveE)
_ZN34_INTERNAL_e9cb74f8_4_k_cu_e839a9cc4cuda3std6ranges3__45__cpo9iter_moveE:
	.zero		1
	.type		_ZN34_INTERNAL_e9cb74f8_4_k_cu_e839a9cc6thrust24THRUST_300001_SM_1000_NS6system6detail10sequential3seqE,@object
	.size		_ZN34_INTERNAL_e9cb74f8_4_k_cu_e839a9cc6thrust24THRUST_300001_SM_1000_NS6system6detail10sequential3seqE,(_ZN34_INTERNAL_e9cb74f8_4_k_cu_e839a9cc6thrust24THRUST_300001_SM_1000_NS12placeholders2_9E - _ZN34_INTERNAL_e9cb74f8_4_k_cu_e839a9cc6thrust24THRUST_300001_SM_1000_NS6system6detail10sequential3seqE)
_ZN34_INTERNAL_e9cb74f8_4_k_cu_e839a9cc6thrust24THRUST_300001_SM_1000_NS6system6detail10sequential3seqE:
	.zero		1
	.type		_ZN34_INTERNAL_e9cb74f8_4_k_cu_e839a9cc6thrust24THRUST_300001_SM_1000_NS12placeholders2_9E,@object
	.size		_ZN34_INTERNAL_e9cb74f8_4_k_cu_e839a9cc6thrust24THRUST_300001_SM_1000_NS12placeholders2_9E,(_ZN34_INTERNAL_e9cb74f8_4_k_cu_e839a9cc4cuda3std3__419piecewise_constructE - _ZN34_INTERNAL_e9cb74f8_4_k_cu_e839a9cc6thrust24THRUST_300001_SM_1000_NS12placeholders2_9E)
_ZN34_INTERNAL_e9cb74f8_4_k_cu_e839a9cc6thrust24THRUST_300001_SM_1000_NS12placeholders2_9E:
	.zero		1
	.type		_ZN34_INTERNAL_e9cb74f8_4_k_cu_e839a9cc4cuda3std3__419piecewise_constructE,@object
	.size		_ZN34_INTERNAL_e9cb74f8_4_k_cu_e839a9cc4cuda3std3__419piecewise_constructE,(_ZN34_INTERNAL_e9cb74f8_4_k_cu_e839a9cc4cuda3std6ranges3__45__cpo5cdataE - _ZN34_INTERNAL_e9cb74f8_4_k_cu_e839a9cc4cuda3std3__419piecewise_constructE)
_ZN34_INTERNAL_e9cb74f8_4_k_cu_e839a9cc4cuda3std3__419piecewise_constructE:
	.zero		1
	.type		_ZN34_INTERNAL_e9cb74f8_4_k_cu_e839a9cc4cuda3std6ranges3__45__cpo5cdataE,@object
	.size		_ZN34_INTERNAL_e9cb74f8_4_k_cu_e839a9cc4cuda3std6ranges3__45__cpo5cdataE,(_ZN34_INTERNAL_e9cb74f8_4_k_cu_e839a9cc6thrust24THRUST_300001_SM_1000_NS12placeholders2_1E - _ZN34_INTERNAL_e9cb74f8_4_k_cu_e839a9cc4cuda3std6ranges3__45__cpo5cdataE)
_ZN34_INTERNAL_e9cb74f8_4_k_cu_e839a9cc4cuda3std6ranges3__45__cpo5cdataE:
	.zero		1
	.type		_ZN34_INTERNAL_e9cb74f8_4_k_cu_e839a9cc6thrust24THRUST_300001_SM_1000_NS12placeholders2_1E,@object
	.size		_ZN34_INTERNAL_e9cb74f8_4_k_cu_e839a9cc6thrust24THRUST_300001_SM_1000_NS12placeholders2_1E,(_ZN34_INTERNAL_e9cb74f8_4_k_cu_e839a9cc4cuda3std3__45__cpo3endE - _ZN34_INTERNAL_e9cb74f8_4_k_cu_e839a9cc6thrust24THRUST_300001_SM_1000_NS12placeholders2_1E)
_ZN34_INTERNAL_e9cb74f8_4_k_cu_e839a9cc6thrust24THRUST_300001_SM_1000_NS12placeholders2_1E:
	.zero		1
	.type		_ZN34_INTERNAL_e9cb74f8_4_k_cu_e839a9cc4cuda3std3__45__cpo3endE,@object
	.size		_ZN34_INTERNAL_e9cb74f8_4_k_cu_e839a9cc4cuda3std3__45__cpo3endE,(_ZN34_INTERNAL_e9cb74f8_4_k_cu_e839a9cc4cuda3std6ranges3__45__cpo3endE - _ZN34_INTERNAL_e9cb74f8_4_k_cu_e839a9cc4cuda3std3__45__cpo3endE)
_ZN34_INTERNAL_e9cb74f8_4_k_cu_e839a9cc4cuda3std3__45__cpo3endE:
	.zero		1
	.type		_ZN34_INTERNAL_e9cb74f8_4_k_cu_e839a9cc4cuda3std6ranges3__45__cpo3endE,@object
	.size		_ZN34_INTERNAL_e9cb74f8_4_k_cu_e839a9cc4cuda3std6ranges3__45__cpo3endE,(_ZN34_INTERNAL_e9cb74f8_4_k_cu_e839a9cc6thrust24THRUST_300001_SM_1000_NS12placeholders2_5E - _ZN34_INTERNAL_e9cb74f8_4_k_cu_e839a9cc4cuda3std6ranges3__45__cpo3endE)
_ZN34_INTERNAL_e9cb74f8_4_k_cu_e839a9cc4cuda3std6ranges3__45__cpo3endE:
	.zero		1
	.type		_ZN34_INTERNAL_e9cb74f8_4_k_cu_e839a9cc6thrust24THRUST_300001_SM_1000_NS12placeholders2_5E,@object
	.size		_ZN34_INTERNAL_e9cb74f8_4_k_cu_e839a9cc6thrust24THRUST_300001_SM_1000_NS12placeholders2_5E,(_ZN34_INTERNAL_e9cb74f8_4_k_cu_e839a9cc4cuda3std3__45__cpo4rendE - _ZN34_INTERNAL_e9cb74f8_4_k_cu_e839a9cc6thrust24THRUST_300001_SM_1000_NS12placeholders2_5E)
_ZN34_INTERNAL_e9cb74f8_4_k_cu_e839a9cc6thrust24THRUST_300001_SM_1000_NS12placeholders2_5E:
	.zero		1
	.type		_ZN34_INTERNAL_e9cb74f8_4_k_cu_e839a9cc4cuda3std3__45__cpo4rendE,@object
	.size		_ZN34_INTERNAL_e9cb74f8_4_k_cu_e839a9cc4cuda3std3__45__cpo4rendE,(_ZN34_INTERNAL_e9cb74f8_4_k_cu_e839a9cc4cuda3std6ranges3__45__cpo9iter_swapE - _ZN34_INTERNAL_e9cb74f8_4_k_cu_e839a9cc4cuda3std3__45__cpo4rendE)
_ZN34_INTERNAL_e9cb74f8_4_k_cu_e839a9cc4cuda3std3__45__cpo4rendE:
	.zero		1
	.type		_ZN34_INTERNAL_e9cb74f8_4_k_cu_e839a9cc4cuda3std6ranges3__45__cpo9iter_swapE,@object
	.size		_ZN34_INTERNAL_e9cb74f8_4_k_cu_e839a9cc4cuda3std6ranges3__45__cpo9iter_swapE,(_ZN34_INTERNAL_e9cb74f8_4_k_cu_e839a9cc4cuda3std3__48unexpectE - _ZN34_INTERNAL_e9cb74f8_4_k_cu_e839a9cc4cuda3std6ranges3__45__cpo9iter_swapE)
_ZN34_INTERNAL_e9cb74f8_4_k_cu_e839a9cc4cuda3std6ranges3__45__cpo9iter_swapE:
	.zero		1
	.type		_ZN34_INTERNAL_e9cb74f8_4_k_cu_e839a9cc4cuda3std3__48unexpectE,@object
	.size		_ZN34_INTERNAL_e9cb74f8_4_k_cu_e839a9cc4cuda3std3__48unexpectE,(_ZN34_INTERNAL_e9cb74f8_4_k_cu_e839a9cc6thrust24THRUST_300001_SM_1000_NS8cuda_cub3parE - _ZN34_INTERNAL_e9cb74f8_4_k_cu_e839a9cc4cuda3std3__48unexpectE)
_ZN34_INTERNAL_e9cb74f8_4_k_cu_e839a9cc4cuda3std3__48unexpectE:
	.zero		1
	.type		_ZN34_INTERNAL_e9cb74f8_4_k_cu_e839a9cc6thrust24THRUST_300001_SM_1000_NS8cuda_cub3parE,@object
	.size		_ZN34_INTERNAL_e9cb74f8_4_k_cu_e839a9cc6thrust24THRUST_300001_SM_1000_NS8cuda_cub3parE,(.L_29 - _ZN34_INTERNAL_e9cb74f8_4_k_cu_e839a9cc6thrust24THRUST_300001_SM_1000_NS8cuda_cub3parE)
_ZN34_INTERNAL_e9cb74f8_4_k_cu_e839a9cc6thrust24THRUST_300001_SM_1000_NS8cuda_cub3parE:
	.zero		1
.L_29:


//--------------------- .nv.shared._ZN3cub18CUB_300001_SM_10006detail10radix_sort33DeviceRadixSortExclusiveSumKernelINS1_5radix10policy_hubIjNS0_8NullTypeEyE10Policy1000EyEEvPT0_ --------------------------
	.section	.nv.shared._ZN3cub18CUB_300001_SM_10006detail10radix_sort33DeviceRadixSortExclusiveSumKernelINS1_5radix10policy_hubIjNS0_8NullTypeEyE10Policy1000EyEEvPT0_,"aw",@nobits
	.sectionflags	@""
	.align	16
.nv.shared._ZN3cub18CUB_300001_SM_10006detail10radix_sort33DeviceRadixSortExclusiveSumKernelINS1_5radix10policy_hubIjNS0_8NullTypeEyE10Policy1000EyEEvPT0_:
	.zero		3360


//--------------------- .nv.shared._ZN3cub18CUB_300001_SM_10006detail10radix_sort30DeviceRadixSortHistogramKernelINS1_5radix10policy_hubIjNS0_8NullTypeEyE10Policy1000ELNS0_9SortOrderE0EjyNS1_21identity_decomposer_tEEEvPT2_PKT1_SB_iiT3_ --------------------------
	.section	.nv.shared._ZN3cub18CUB_300001_SM_10006detail10radix_sort30DeviceRadixSortHistogramKernelINS1_5radix10policy_hubIjNS0_8NullTypeEyE10Policy1000ELNS0_9SortOrderE0EjyNS1_21identity_decomposer_tEEEvPT2_PKT1_SB_iiT3_,"aw",@nobits
	.sectionflags	@""
	.align	16
.nv.shared._ZN3cub18CUB_300001_SM_10006detail10radix_sort30DeviceRadixSortHistogramKernelINS1_5radix10policy_hubIjNS0_8NullTypeEyE10Policy1000ELNS0_9SortOrderE0EjyNS1_21identity_decomposer_tEEEvPT2_PKT1_SB_iiT3_:
	.zero		5120


//--------------------- .nv.shared._ZN3cub18CUB_300001_SM_10006detail10radix_sort31DeviceRadixSortSingleTileKernelINS1_5radix10policy_hubIjNS0_8NullTypeEyE10Policy1000ELNS0_9SortOrderE0EjS6_yNS1_21identity_decomposer_tEEEvPKT1_PSB_PKT2_PSF_T3_iiT4_ --------------------------
	.section	.nv.shared._ZN3cub18CUB_300001_SM_10006detail10radix_sort31DeviceRadixSortSingleTileKernelINS1_5radix10policy_hubIjNS0_8NullTypeEyE10Policy1000ELNS0_9SortOrderE0EjS6_yNS1_21identity_decomposer_tEEEvPKT1_PSB_PKT2_PSF_T3_iiT4_,"aw",@nobits
	.sectionflags	@""
	.align	16
.nv.shared._ZN3cub18CUB_300001_SM_10006detail10radix_sort31DeviceRadixSortSingleTileKernelINS1_5radix10policy_hubIjNS0_8NullTypeEyE10Policy1000ELNS0_9SortOrderE0EjS6_yNS1_21identity_decomposer_tEEEvPKT1_PSB_PKT2_PSF_T3_iiT4_:
	.zero		34880


//--------------------- .nv.shared._ZN3cub18CUB_300001_SM_10006detail11EmptyKernelIvEEvv --------------------------
	.section	.nv.shared._ZN3cub18CUB_300001_SM_10006detail11EmptyKernelIvEEvv,"aw",@nobits
	.sectionflags	@""
	.align	16
	.zero		1024


//--------------------- .nv.shared._Z9k_scatterPjS_S_S_iij --------------------------
	.section	.nv.shared._Z9k_scatterPjS_S_S_iij,"aw",@nobits
	.sectionflags	@""
	.align	16
	.zero		1024


//--------------------- .nv.shared._Z6k_scanPjj   --------------------------
	.section	.nv.shared._Z6k_scanPjj,"aw",@nobits
	.sectionflags	@""
	.align	16
	.zero		1024


//--------------------- .nv.shared._Z13k_findOffsetsPjS_S_jjj --------------------------
	.section	.nv.shared._Z13k_findOffsetsPjS_S_jjj,"aw",@nobits
	.sectionflags	@""
	.align	16
	.zero		1024


//--------------------- .nv.shared._Z16k_radixSortBlockPjjjj --------------------------
	.section	.nv.shared._Z16k_radixSortBlockPjjjj,"aw",@nobits
	.sectionflags	@""
	.align	16
.nv.shared._Z16k_radixSortBlockPjjjj:
	.zero		1040


//--------------------- .nv.constant0._ZN3cub18CUB_300001_SM_10006detail10radix_sort29DeviceRadixSortOnesweepKernelINS1_5radix10policy_hubIjNS0_8NullTypeEyE10Policy1000ELNS0_9SortOrderE0EjS6_yiiNS1_21identity_decomposer_tEEEvPT5_SC_PT3_PKSD_PT1_PKSH_PT2_PKSL_T4_iiT6_ --------------------------
	.section	.nv.constant0._ZN3cub18CUB_300001_SM_10006detail10radix_sort29DeviceRadixSortOnesweepKernelINS1_5radix10policy_hubIjNS0_8NullTypeEyE10Policy1000ELNS0_9SortOrderE0EjS6_yiiNS1_21identity_decomposer_tEEEvPT5_SC_PT3_PKSD_PT1_PKSH_PT2_PKSL_T4_iiT6_,"a",@progbits
	.sectionflags	@""
	.align	4
.nv.constant0._ZN3cub18CUB_300001_SM_10006detail10radix_sort29DeviceRadixSortOnesweepKernelINS1_5radix10policy_hubIjNS0_8NullTypeEyE10Policy1000ELNS0_9SortOrderE0EjS6_yiiNS1_21identity_decomposer_tEEEvPT5_SC_PT3_PKSD_PT1_PKSH_PT2_PKSL_T4_iiT6_:
	.zero		973


//--------------------- .nv.constant0._ZN3cub18CUB_300001_SM_10006detail10radix_sort33DeviceRadixSortExclusiveSumKernelINS1_5radix10policy_hubIjNS0_8NullTypeEyE10Policy1000EyEEvPT0_ --------------------------
	.section	.nv.constant0._ZN3cub18CUB_300001_SM_10006detail10radix_sort33DeviceRadixSortExclusiveSumKernelINS1_5radix10policy_hubIjNS0_8NullTypeEyE10Policy1000EyEEvPT0_,"a",@progbits
	.sectionflags	@""
	.align	4
.nv.constant0._ZN3cub18CUB_300001_SM_10006detail10radix_sort33DeviceRadixSortExclusiveSumKernelINS1_5radix10policy_hubIjNS0_8NullTypeEyE10Policy1000EyEEvPT0_:
	.zero		904


//--------------------- .nv.constant0._ZN3cub18CUB_300001_SM_10006detail10radix_sort30DeviceRadixSortHistogramKernelINS1_5radix10policy_hubIjNS0_8NullTypeEyE10Policy1000ELNS0_9SortOrderE0EjyNS1_21identity_decomposer_tEEEvPT2_PKT1_SB_iiT3_ --------------------------
	.section	.nv.constant0._ZN3cub18CUB_300001_SM_10006detail10radix_sort30DeviceRadixSortHistogramKernelINS1_5radix10policy_hubIjNS0_8NullTypeEyE10Policy1000ELNS0_9SortOrderE0EjyNS1_21identity_decomposer_tEEEvPT2_PKT1_SB_iiT3_,"a",@progbits
	.sectionflags	@""
	.align	4
.nv.constant0._ZN3cub18CUB_300001_SM_10006detail10radix_sort30DeviceRadixSortHistogramKernelINS1_5radix10policy_hubIjNS0_8NullTypeEyE10Policy1000ELNS0_9SortOrderE0EjyNS1_21identity_decomposer_tEEEvPT2_PKT1_SB_iiT3_:
	.zero		929


//--------------------- .nv.constant0._ZN3cub18CUB_300001_SM_10006detail10radix_sort31DeviceRadixSortSingleTileKernelINS1_5radix10policy_hubIjNS0_8NullTypeEyE10Policy1000ELNS0_9SortOrderE0EjS6_yNS1_21identity_decomposer_tEEEvPKT1_PSB_PKT2_PSF_T3_iiT4_ --------------------------
	.section	.nv.constant0._ZN3cub18CUB_300001_SM_10006detail10radix_sort31DeviceRadixSortSingleTileKernelINS1_5radix10policy_hubIjNS0_8NullTypeEyE10Policy1000ELNS0_9SortOrderE0EjS6_yNS1_21identity_decomposer_tEEEvPKT1_PSB_PKT2_PSF_T3_iiT4_,"a",@progbits
	.sectionflags	@""
	.align	4
.nv.constant0._ZN3cub18CUB_300001_SM_10006detail10radix_sort31DeviceRadixSortSingleTileKernelINS1_5radix10policy_hubIjNS0_8NullTypeEyE10Policy1000ELNS0_9SortOrderE0EjS6_yNS1_21identity_decomposer_tEEEvPKT1_PSB_PKT2_PSF_T3_iiT4_:
	.zero		945


//--------------------- .nv.constant0._ZN3cub18CUB_300001_SM_10006detail11EmptyKernelIvEEvv --------------------------
	.section	.nv.constant0._ZN3cub18CUB_300001_SM_10006detail11EmptyKernelIvEEvv,"a",@progbits
	.sectionflags	@""
	.align	4
.nv.constant0._ZN3cub18CUB_300001_SM_10006detail11EmptyKernelIvEEvv:
	.zero		896


//--------------------- .nv.constant0._Z9k_scatterPjS_S_S_iij --------------------------
	.section	.nv.constant0._Z9k_scatterPjS_S_S_iij,"a",@progbits
	.sectionflags	@""
	.align	4
.nv.constant0._Z9k_scatterPjS_S_S_iij:
	.zero		940


//--------------------- .nv.constant0._Z6k_scanPjj --------------------------
	.section	.nv.constant0._Z6k_scanPjj,"a",@progbits
	.sectionflags	@""
	.align	4
.nv.constant0._Z6k_scanPjj:
	.zero		908


//--------------------- .nv.constant0._Z13k_findOffsetsPjS_S_jjj --------------------------
	.section	.nv.constant0._Z13k_findOffsetsPjS_S_jjj,"a",@progbits
	.sectionflags	@""
	.align	4
.nv.constant0._Z13k_findOffsetsPjS_S_jjj:
	.zero		932


//--------------------- .nv.constant0._Z16k_radixSortBlockPjjjj --------------------------
	.section	.nv.constant0._Z16k_radixSortBlockPjjjj,"a",@progbits
	.sectionflags	@""
	.align	4
.nv.constant0._Z16k_radixSortBlockPjjjj:
	.zero		916


//--------------------- SYMBOLS --------------------------

	.type		.nv.reservedSmem.offset0,@object
	.size		.nv.reservedSmem.offset0,0x4
	.type		.nv.reservedSmem.cap,@object
	.size		.nv.reservedSmem.cap,0x4
